//
// Generated by NVIDIA NVVM Compiler
//
// Compiler Build ID: CL-36424714
// Cuda compilation tools, release 13.0, V13.0.88
// Based on NVVM 20.0.0
//

.version 9.0
.target sm_100
.address_size 64

	// .globl	_Z8set_ZeroP6float2ii
.global .align 4 .b8 __cudart_i2opi_f[24] = {65, 144, 67, 60, 153, 149, 98, 219, 192, 221, 52, 245, 209, 87, 39, 252, 41, 21, 68, 78, 110, 131, 249, 162};

.visible .entry _Z8set_ZeroP6float2ii(
	.param .u64 .ptr .align 1 _Z8set_ZeroP6float2ii_param_0,
	.param .u32 _Z8set_ZeroP6float2ii_param_1,
	.param .u32 _Z8set_ZeroP6float2ii_param_2
)
{
	.reg .pred 	%p<4>;
	.reg .b32 	%r<12>;
	.reg .b32 	%f<2>;
	.reg .b64 	%rd<5>;

	ld.param.u64 	%rd1, [_Z8set_ZeroP6float2ii_param_0];
	ld.param.u32 	%r4, [_Z8set_ZeroP6float2ii_param_1];
	ld.param.u32 	%r3, [_Z8set_ZeroP6float2ii_param_2];
	mov.u32 	%r5, %ctaid.y;
	mov.u32 	%r6, %ntid.y;
	mov.u32 	%r7, %tid.y;
	mad.lo.s32 	%r1, %r5, %r6, %r7;
	mov.u32 	%r8, %ctaid.x;
	mov.u32 	%r9, %ntid.x;
	mov.u32 	%r10, %tid.x;
	mad.lo.s32 	%r2, %r8, %r9, %r10;
	setp.ge.s32 	%p1, %r1, %r4;
	setp.ge.s32 	%p2, %r2, %r3;
	or.pred  	%p3, %p1, %p2;
	@%p3 bra 	$L__BB0_2;
	cvta.to.global.u64 	%rd2, %rd1;
	mad.lo.s32 	%r11, %r3, %r1, %r2;
	mul.wide.s32 	%rd3, %r11, 8;
	add.s64 	%rd4, %rd2, %rd3;
	mov.f32 	%f1, 0f00000000;
	st.global.v2.f32 	[%rd4], {%f1, %f1};
$L__BB0_2:
	ret;

}
	// .globl	_Z17cal_atomORion_funP6float2PfPdiS2_S2_iii
.visible .entry _Z17cal_atomORion_funP6float2PfPdiS2_S2_iii(
	.param .u64 .ptr .align 1 _Z17cal_atomORion_funP6float2PfPdiS2_S2_iii_param_0,
	.param .u64 .ptr .align 1 _Z17cal_atomORion_funP6float2PfPdiS2_S2_iii_param_1,
	.param .u64 .ptr .align 1 _Z17cal_atomORion_funP6float2PfPdiS2_S2_iii_param_2,
	.param .u32 _Z17cal_atomORion_funP6float2PfPdiS2_S2_iii_param_3,
	.param .u64 .ptr .align 1 _Z17cal_atomORion_funP6float2PfPdiS2_S2_iii_param_4,
	.param .u64 .ptr .align 1 _Z17cal_atomORion_funP6float2PfPdiS2_S2_iii_param_5,
	.param .u32 _Z17cal_atomORion_funP6float2PfPdiS2_S2_iii_param_6,
	.param .u32 _Z17cal_atomORion_funP6float2PfPdiS2_S2_iii_param_7,
	.param .u32 _Z17cal_atomORion_funP6float2PfPdiS2_S2_iii_param_8
)
{
	.local .align 4 .b8 	__local_depot1[28];
	.reg .b64 	%SP;
	.reg .b64 	%SPL;
	.reg .pred 	%p<66>;
	.reg .b32 	%r<157>;
	.reg .b32 	%f<411>;
	.reg .b64 	%rd<57>;
	.reg .b64 	%fd<56>;

	mov.u64 	%SPL, __local_depot1;
	ld.param.u64 	%rd18, [_Z17cal_atomORion_funP6float2PfPdiS2_S2_iii_param_0];
	ld.param.u64 	%rd19, [_Z17cal_atomORion_funP6float2PfPdiS2_S2_iii_param_1];
	ld.param.u64 	%rd20, [_Z17cal_atomORion_funP6float2PfPdiS2_S2_iii_param_2];
	ld.param.u32 	%r34, [_Z17cal_atomORion_funP6float2PfPdiS2_S2_iii_param_3];
	ld.param.u64 	%rd21, [_Z17cal_atomORion_funP6float2PfPdiS2_S2_iii_param_4];
	ld.param.u64 	%rd22, [_Z17cal_atomORion_funP6float2PfPdiS2_S2_iii_param_5];
	ld.param.u32 	%r32, [_Z17cal_atomORion_funP6float2PfPdiS2_S2_iii_param_6];
	ld.param.u32 	%r33, [_Z17cal_atomORion_funP6float2PfPdiS2_S2_iii_param_7];
	ld.param.u32 	%r35, [_Z17cal_atomORion_funP6float2PfPdiS2_S2_iii_param_8];
	add.u64 	%rd1, %SPL, 0;
	mov.u32 	%r36, %ctaid.y;
	mov.u32 	%r37, %nctaid.x;
	mov.u32 	%r38, %ctaid.x;
	mad.lo.s32 	%r39, %r36, %r37, %r38;
	mov.u32 	%r40, %ntid.x;
	mov.u32 	%r41, %ntid.y;
	mov.u32 	%r42, %tid.y;
	mov.u32 	%r43, %tid.x;
	mad.lo.s32 	%r44, %r39, %r41, %r42;
	mad.lo.s32 	%r45, %r44, %r40, %r43;
	div.s32 	%r1, %r45, %r35;
	mul.lo.s32 	%r46, %r1, %r35;
	sub.s32 	%r2, %r45, %r46;
	div.s32 	%r3, %r2, %r33;
	setp.ge.s32 	%p1, %r1, %r34;
	@%p1 bra 	$L__BB1_44;
	setp.ge.s32 	%p2, %r3, %r32;
	setp.lt.s32 	%p3, %r33, 0;
	or.pred  	%p4, %p3, %p2;
	@%p4 bra 	$L__BB1_44;
	mul.lo.s32 	%r47, %r1, 14;
	cvta.to.global.u64 	%rd24, %rd19;
	mul.wide.s32 	%rd25, %r47, 4;
	add.s64 	%rd2, %rd24, %rd25;
	ld.global.f32 	%f48, [%rd2+12];
	cvt.f64.f32 	%fd7, %f48;
	ld.global.f32 	%f49, [%rd2+16];
	cvt.f64.f32 	%fd8, %f49;
	rem.s32 	%r48, %r2, %r33;
	mad.lo.s32 	%r4, %r3, %r33, %r48;
	cvta.to.global.u64 	%rd26, %rd20;
	mul.wide.s32 	%rd27, %r4, 8;
	add.s64 	%rd28, %rd26, %rd27;
	ld.global.f64 	%fd1, [%rd28];
	mul.f64 	%fd9, %fd1, %fd8;
	fma.rn.f64 	%fd10, %fd9, 0d4010000000000000, 0d4000000000000000;
	mul.f64 	%fd2, %fd10, %fd7;
	fma.rn.f64 	%fd11, %fd9, 0d4010000000000000, 0d3FF0000000000000;
	cvt.rn.f32.f64 	%f1, %fd11;
	abs.f32 	%f2, %f1;
	setp.eq.f32 	%p5, %f1, 0f3F800000;
	mov.f32 	%f404, 0f3F800000;
	@%p5 bra 	$L__BB1_7;
	setp.num.f32 	%p6, %f2, %f2;
	@%p6 bra 	$L__BB1_5;
	mov.f32 	%f105, 0f40000000;
	add.rn.f32 	%f404, %f1, %f105;
	bra.uni 	$L__BB1_7;
$L__BB1_5:
	setp.lt.f32 	%p7, %f2, 0f00800000;
	mul.f32 	%f50, %f2, 0f4B800000;
	selp.f32 	%f51, %f50, %f2, %p7;
	mov.b32 	%r49, %f51;
	add.s32 	%r50, %r49, -1060439283;
	and.b32  	%r51, %r50, -8388608;
	sub.s32 	%r52, %r49, %r51;
	mov.b32 	%f52, %r52;
	cvt.rn.f32.s32 	%f53, %r51;
	selp.f32 	%f54, 0fC1C00000, 0f00000000, %p7;
	fma.rn.f32 	%f55, %f53, 0f34000000, %f54;
	add.f32 	%f56, %f52, 0fBF800000;
	add.f32 	%f57, %f52, 0f3F800000;
	rcp.approx.ftz.f32 	%f58, %f57;
	add.f32 	%f59, %f56, %f56;
	mul.f32 	%f60, %f59, %f58;
	mul.f32 	%f61, %f60, %f60;
	neg.f32 	%f62, %f60;
	sub.f32 	%f63, %f56, %f60;
	add.f32 	%f64, %f63, %f63;
	fma.rn.f32 	%f65, %f62, %f56, %f64;
	mul.rn.f32 	%f66, %f58, %f65;
	fma.rn.f32 	%f67, %f61, 0f3A2C32E4, 0f3B52E7DB;
	fma.rn.f32 	%f68, %f67, %f61, 0f3C93BB73;
	fma.rn.f32 	%f69, %f68, %f61, 0f3DF6384F;
	mul.rn.f32 	%f70, %f69, %f61;
	fma.rn.f32 	%f71, %f60, 0f3FB8AA3B, %f55;
	mul.f32 	%f72, %f70, 0f40400000;
	sub.f32 	%f73, %f55, %f71;
	fma.rn.f32 	%f74, %f60, 0f3FB8AA3B, %f73;
	fma.rn.f32 	%f75, %f66, 0f3FB8AA3B, %f74;
	fma.rn.f32 	%f76, %f60, 0f32A55E34, %f75;
	fma.rn.f32 	%f77, %f72, %f66, %f76;
	fma.rn.f32 	%f78, %f70, %f60, %f77;
	add.rn.f32 	%f79, %f71, %f78;
	mov.f32 	%f80, 0f40000000;
	mul.rn.f32 	%f81, %f79, %f80;
	cvt.rni.f32.f32 	%f82, %f81;
	sub.f32 	%f83, %f81, %f82;
	neg.f32 	%f84, %f81;
	fma.rn.f32 	%f85, %f79, 0f40000000, %f84;
	neg.f32 	%f86, %f71;
	add.rn.f32 	%f87, %f79, %f86;
	neg.f32 	%f88, %f87;
	add.rn.f32 	%f89, %f78, %f88;
	fma.rn.f32 	%f90, %f89, 0f40000000, %f85;
	add.f32 	%f91, %f83, %f90;
	setp.gt.f32 	%p8, %f82, 0f00000000;
	selp.b32 	%r53, 0, -2097152000, %p8;
	setp.neu.f32 	%p9, %f1, 0f00000000;
	setp.neu.f32 	%p10, %f2, 0f7F800000;
	setp.lt.f32 	%p11, %f81, 0f00000000;
	selp.f32 	%f92, 0f00000000, 0f7F800000, %p11;
	abs.f32 	%f93, %f81;
	setp.gt.f32 	%p12, %f93, 0f43180000;
	cvt.rzi.s32.f32 	%r54, %f82;
	shl.b32 	%r55, %r54, 23;
	sub.s32 	%r56, %r55, %r53;
	mov.b32 	%f94, %r56;
	add.s32 	%r57, %r53, 2130706432;
	mov.b32 	%f95, %r57;
	fma.rn.f32 	%f96, %f91, 0f391FCB8E, 0f3AAF85ED;
	fma.rn.f32 	%f97, %f96, %f91, 0f3C1D9856;
	fma.rn.f32 	%f98, %f97, %f91, 0f3D6357BB;
	fma.rn.f32 	%f99, %f98, %f91, 0f3E75FDEC;
	fma.rn.f32 	%f100, %f99, %f91, 0f3F317218;
	fma.rn.f32 	%f101, %f100, %f91, 0f3F800000;
	mul.f32 	%f102, %f101, %f95;
	mul.f32 	%f103, %f102, %f94;
	selp.f32 	%f404, %f92, %f103, %p12;
	and.pred  	%p13, %p9, %p10;
	@%p13 bra 	$L__BB1_7;
	add.f32 	%f104, %f1, %f1;
	mov.b32 	%r58, %f104;
	and.b32  	%r59, %r58, 2147483647;
	mov.b32 	%f404, %r59;
$L__BB1_7:
	cvt.f64.f32 	%fd12, %f404;
	div.rn.f64 	%fd13, %fd2, %fd12;
	cvt.rn.f32.f64 	%f7, %fd13;
	ld.global.f32 	%f107, [%rd2+20];
	cvt.f64.f32 	%fd14, %f107;
	ld.global.f32 	%f108, [%rd2+24];
	cvt.f64.f32 	%fd15, %f108;
	mul.f64 	%fd16, %fd1, %fd15;
	fma.rn.f64 	%fd17, %fd16, 0d4010000000000000, 0d4000000000000000;
	mul.f64 	%fd3, %fd17, %fd14;
	fma.rn.f64 	%fd18, %fd16, 0d4010000000000000, 0d3FF0000000000000;
	cvt.rn.f32.f64 	%f8, %fd18;
	abs.f32 	%f9, %f8;
	setp.eq.f32 	%p14, %f8, 0f3F800000;
	mov.f32 	%f405, 0f3F800000;
	@%p14 bra 	$L__BB1_12;
	setp.num.f32 	%p15, %f9, %f9;
	@%p15 bra 	$L__BB1_10;
	mov.f32 	%f164, 0f40000000;
	add.rn.f32 	%f405, %f8, %f164;
	bra.uni 	$L__BB1_12;
$L__BB1_10:
	setp.lt.f32 	%p16, %f9, 0f00800000;
	mul.f32 	%f109, %f9, 0f4B800000;
	selp.f32 	%f110, %f109, %f9, %p16;
	mov.b32 	%r60, %f110;
	add.s32 	%r61, %r60, -1060439283;
	and.b32  	%r62, %r61, -8388608;
	sub.s32 	%r63, %r60, %r62;
	mov.b32 	%f111, %r63;
	cvt.rn.f32.s32 	%f112, %r62;
	selp.f32 	%f113, 0fC1C00000, 0f00000000, %p16;
	fma.rn.f32 	%f114, %f112, 0f34000000, %f113;
	add.f32 	%f115, %f111, 0fBF800000;
	add.f32 	%f116, %f111, 0f3F800000;
	rcp.approx.ftz.f32 	%f117, %f116;
	add.f32 	%f118, %f115, %f115;
	mul.f32 	%f119, %f118, %f117;
	mul.f32 	%f120, %f119, %f119;
	neg.f32 	%f121, %f119;
	sub.f32 	%f122, %f115, %f119;
	add.f32 	%f123, %f122, %f122;
	fma.rn.f32 	%f124, %f121, %f115, %f123;
	mul.rn.f32 	%f125, %f117, %f124;
	fma.rn.f32 	%f126, %f120, 0f3A2C32E4, 0f3B52E7DB;
	fma.rn.f32 	%f127, %f126, %f120, 0f3C93BB73;
	fma.rn.f32 	%f128, %f127, %f120, 0f3DF6384F;
	mul.rn.f32 	%f129, %f128, %f120;
	fma.rn.f32 	%f130, %f119, 0f3FB8AA3B, %f114;
	mul.f32 	%f131, %f129, 0f40400000;
	sub.f32 	%f132, %f114, %f130;
	fma.rn.f32 	%f133, %f119, 0f3FB8AA3B, %f132;
	fma.rn.f32 	%f134, %f125, 0f3FB8AA3B, %f133;
	fma.rn.f32 	%f135, %f119, 0f32A55E34, %f134;
	fma.rn.f32 	%f136, %f131, %f125, %f135;
	fma.rn.f32 	%f137, %f129, %f119, %f136;
	add.rn.f32 	%f138, %f130, %f137;
	mov.f32 	%f139, 0f40000000;
	mul.rn.f32 	%f140, %f138, %f139;
	cvt.rni.f32.f32 	%f141, %f140;
	sub.f32 	%f142, %f140, %f141;
	neg.f32 	%f143, %f140;
	fma.rn.f32 	%f144, %f138, 0f40000000, %f143;
	neg.f32 	%f145, %f130;
	add.rn.f32 	%f146, %f138, %f145;
	neg.f32 	%f147, %f146;
	add.rn.f32 	%f148, %f137, %f147;
	fma.rn.f32 	%f149, %f148, 0f40000000, %f144;
	add.f32 	%f150, %f142, %f149;
	setp.gt.f32 	%p17, %f141, 0f00000000;
	selp.b32 	%r64, 0, -2097152000, %p17;
	setp.neu.f32 	%p18, %f8, 0f00000000;
	setp.neu.f32 	%p19, %f9, 0f7F800000;
	setp.lt.f32 	%p20, %f140, 0f00000000;
	selp.f32 	%f151, 0f00000000, 0f7F800000, %p20;
	abs.f32 	%f152, %f140;
	setp.gt.f32 	%p21, %f152, 0f43180000;
	cvt.rzi.s32.f32 	%r65, %f141;
	shl.b32 	%r66, %r65, 23;
	sub.s32 	%r67, %r66, %r64;
	mov.b32 	%f153, %r67;
	add.s32 	%r68, %r64, 2130706432;
	mov.b32 	%f154, %r68;
	fma.rn.f32 	%f155, %f150, 0f391FCB8E, 0f3AAF85ED;
	fma.rn.f32 	%f156, %f155, %f150, 0f3C1D9856;
	fma.rn.f32 	%f157, %f156, %f150, 0f3D6357BB;
	fma.rn.f32 	%f158, %f157, %f150, 0f3E75FDEC;
	fma.rn.f32 	%f159, %f158, %f150, 0f3F317218;
	fma.rn.f32 	%f160, %f159, %f150, 0f3F800000;
	mul.f32 	%f161, %f160, %f154;
	mul.f32 	%f162, %f161, %f153;
	selp.f32 	%f405, %f151, %f162, %p21;
	and.pred  	%p22, %p18, %p19;
	@%p22 bra 	$L__BB1_12;
	add.f32 	%f163, %f8, %f8;
	mov.b32 	%r69, %f163;
	and.b32  	%r70, %r69, 2147483647;
	mov.b32 	%f405, %r70;
$L__BB1_12:
	cvt.f64.f32 	%fd19, %f405;
	div.rn.f64 	%fd20, %fd3, %fd19;
	cvt.rn.f32.f64 	%f14, %fd20;
	ld.global.f32 	%f166, [%rd2+28];
	cvt.f64.f32 	%fd21, %f166;
	ld.global.f32 	%f167, [%rd2+32];
	cvt.f64.f32 	%fd22, %f167;
	mul.f64 	%fd23, %fd1, %fd22;
	fma.rn.f64 	%fd24, %fd23, 0d4010000000000000, 0d4000000000000000;
	mul.f64 	%fd4, %fd24, %fd21;
	fma.rn.f64 	%fd25, %fd23, 0d4010000000000000, 0d3FF0000000000000;
	cvt.rn.f32.f64 	%f15, %fd25;
	abs.f32 	%f16, %f15;
	setp.eq.f32 	%p23, %f15, 0f3F800000;
	mov.f32 	%f406, 0f3F800000;
	@%p23 bra 	$L__BB1_17;
	setp.num.f32 	%p24, %f16, %f16;
	@%p24 bra 	$L__BB1_15;
	mov.f32 	%f223, 0f40000000;
	add.rn.f32 	%f406, %f15, %f223;
	bra.uni 	$L__BB1_17;
$L__BB1_15:
	setp.lt.f32 	%p25, %f16, 0f00800000;
	mul.f32 	%f168, %f16, 0f4B800000;
	selp.f32 	%f169, %f168, %f16, %p25;
	mov.b32 	%r71, %f169;
	add.s32 	%r72, %r71, -1060439283;
	and.b32  	%r73, %r72, -8388608;
	sub.s32 	%r74, %r71, %r73;
	mov.b32 	%f170, %r74;
	cvt.rn.f32.s32 	%f171, %r73;
	selp.f32 	%f172, 0fC1C00000, 0f00000000, %p25;
	fma.rn.f32 	%f173, %f171, 0f34000000, %f172;
	add.f32 	%f174, %f170, 0fBF800000;
	add.f32 	%f175, %f170, 0f3F800000;
	rcp.approx.ftz.f32 	%f176, %f175;
	add.f32 	%f177, %f174, %f174;
	mul.f32 	%f178, %f177, %f176;
	mul.f32 	%f179, %f178, %f178;
	neg.f32 	%f180, %f178;
	sub.f32 	%f181, %f174, %f178;
	add.f32 	%f182, %f181, %f181;
	fma.rn.f32 	%f183, %f180, %f174, %f182;
	mul.rn.f32 	%f184, %f176, %f183;
	fma.rn.f32 	%f185, %f179, 0f3A2C32E4, 0f3B52E7DB;
	fma.rn.f32 	%f186, %f185, %f179, 0f3C93BB73;
	fma.rn.f32 	%f187, %f186, %f179, 0f3DF6384F;
	mul.rn.f32 	%f188, %f187, %f179;
	fma.rn.f32 	%f189, %f178, 0f3FB8AA3B, %f173;
	mul.f32 	%f190, %f188, 0f40400000;
	sub.f32 	%f191, %f173, %f189;
	fma.rn.f32 	%f192, %f178, 0f3FB8AA3B, %f191;
	fma.rn.f32 	%f193, %f184, 0f3FB8AA3B, %f192;
	fma.rn.f32 	%f194, %f178, 0f32A55E34, %f193;
	fma.rn.f32 	%f195, %f190, %f184, %f194;
	fma.rn.f32 	%f196, %f188, %f178, %f195;
	add.rn.f32 	%f197, %f189, %f196;
	mov.f32 	%f198, 0f40000000;
	mul.rn.f32 	%f199, %f197, %f198;
	cvt.rni.f32.f32 	%f200, %f199;
	sub.f32 	%f201, %f199, %f200;
	neg.f32 	%f202, %f199;
	fma.rn.f32 	%f203, %f197, 0f40000000, %f202;
	neg.f32 	%f204, %f189;
	add.rn.f32 	%f205, %f197, %f204;
	neg.f32 	%f206, %f205;
	add.rn.f32 	%f207, %f196, %f206;
	fma.rn.f32 	%f208, %f207, 0f40000000, %f203;
	add.f32 	%f209, %f201, %f208;
	setp.gt.f32 	%p26, %f200, 0f00000000;
	selp.b32 	%r75, 0, -2097152000, %p26;
	setp.neu.f32 	%p27, %f15, 0f00000000;
	setp.neu.f32 	%p28, %f16, 0f7F800000;
	setp.lt.f32 	%p29, %f199, 0f00000000;
	selp.f32 	%f210, 0f00000000, 0f7F800000, %p29;
	abs.f32 	%f211, %f199;
	setp.gt.f32 	%p30, %f211, 0f43180000;
	cvt.rzi.s32.f32 	%r76, %f200;
	shl.b32 	%r77, %r76, 23;
	sub.s32 	%r78, %r77, %r75;
	mov.b32 	%f212, %r78;
	add.s32 	%r79, %r75, 2130706432;
	mov.b32 	%f213, %r79;
	fma.rn.f32 	%f214, %f209, 0f391FCB8E, 0f3AAF85ED;
	fma.rn.f32 	%f215, %f214, %f209, 0f3C1D9856;
	fma.rn.f32 	%f216, %f215, %f209, 0f3D6357BB;
	fma.rn.f32 	%f217, %f216, %f209, 0f3E75FDEC;
	fma.rn.f32 	%f218, %f217, %f209, 0f3F317218;
	fma.rn.f32 	%f219, %f218, %f209, 0f3F800000;
	mul.f32 	%f220, %f219, %f213;
	mul.f32 	%f221, %f220, %f212;
	selp.f32 	%f406, %f210, %f221, %p30;
	and.pred  	%p31, %p27, %p28;
	@%p31 bra 	$L__BB1_17;
	add.f32 	%f222, %f15, %f15;
	mov.b32 	%r80, %f222;
	and.b32  	%r81, %r80, 2147483647;
	mov.b32 	%f406, %r81;
$L__BB1_17:
	cvt.f64.f32 	%fd26, %f406;
	div.rn.f64 	%fd27, %fd4, %fd26;
	cvt.rn.f32.f64 	%f21, %fd27;
	ld.global.f32 	%f225, [%rd2+36];
	cvt.f64.f32 	%fd28, %f225;
	ld.global.f32 	%f226, [%rd2+40];
	cvt.f64.f32 	%fd29, %f226;
	mul.f64 	%fd30, %fd1, %fd29;
	fma.rn.f64 	%fd31, %fd30, 0d4010000000000000, 0d4000000000000000;
	mul.f64 	%fd5, %fd31, %fd28;
	fma.rn.f64 	%fd32, %fd30, 0d4010000000000000, 0d3FF0000000000000;
	cvt.rn.f32.f64 	%f22, %fd32;
	abs.f32 	%f23, %f22;
	setp.eq.f32 	%p32, %f22, 0f3F800000;
	mov.f32 	%f407, 0f3F800000;
	@%p32 bra 	$L__BB1_22;
	setp.num.f32 	%p33, %f23, %f23;
	@%p33 bra 	$L__BB1_20;
	mov.f32 	%f282, 0f40000000;
	add.rn.f32 	%f407, %f22, %f282;
	bra.uni 	$L__BB1_22;
$L__BB1_20:
	setp.lt.f32 	%p34, %f23, 0f00800000;
	mul.f32 	%f227, %f23, 0f4B800000;
	selp.f32 	%f228, %f227, %f23, %p34;
	mov.b32 	%r82, %f228;
	add.s32 	%r83, %r82, -1060439283;
	and.b32  	%r84, %r83, -8388608;
	sub.s32 	%r85, %r82, %r84;
	mov.b32 	%f229, %r85;
	cvt.rn.f32.s32 	%f230, %r84;
	selp.f32 	%f231, 0fC1C00000, 0f00000000, %p34;
	fma.rn.f32 	%f232, %f230, 0f34000000, %f231;
	add.f32 	%f233, %f229, 0fBF800000;
	add.f32 	%f234, %f229, 0f3F800000;
	rcp.approx.ftz.f32 	%f235, %f234;
	add.f32 	%f236, %f233, %f233;
	mul.f32 	%f237, %f236, %f235;
	mul.f32 	%f238, %f237, %f237;
	neg.f32 	%f239, %f237;
	sub.f32 	%f240, %f233, %f237;
	add.f32 	%f241, %f240, %f240;
	fma.rn.f32 	%f242, %f239, %f233, %f241;
	mul.rn.f32 	%f243, %f235, %f242;
	fma.rn.f32 	%f244, %f238, 0f3A2C32E4, 0f3B52E7DB;
	fma.rn.f32 	%f245, %f244, %f238, 0f3C93BB73;
	fma.rn.f32 	%f246, %f245, %f238, 0f3DF6384F;
	mul.rn.f32 	%f247, %f246, %f238;
	fma.rn.f32 	%f248, %f237, 0f3FB8AA3B, %f232;
	mul.f32 	%f249, %f247, 0f40400000;
	sub.f32 	%f250, %f232, %f248;
	fma.rn.f32 	%f251, %f237, 0f3FB8AA3B, %f250;
	fma.rn.f32 	%f252, %f243, 0f3FB8AA3B, %f251;
	fma.rn.f32 	%f253, %f237, 0f32A55E34, %f252;
	fma.rn.f32 	%f254, %f249, %f243, %f253;
	fma.rn.f32 	%f255, %f247, %f237, %f254;
	add.rn.f32 	%f256, %f248, %f255;
	mov.f32 	%f257, 0f40000000;
	mul.rn.f32 	%f258, %f256, %f257;
	cvt.rni.f32.f32 	%f259, %f258;
	sub.f32 	%f260, %f258, %f259;
	neg.f32 	%f261, %f258;
	fma.rn.f32 	%f262, %f256, 0f40000000, %f261;
	neg.f32 	%f263, %f248;
	add.rn.f32 	%f264, %f256, %f263;
	neg.f32 	%f265, %f264;
	add.rn.f32 	%f266, %f255, %f265;
	fma.rn.f32 	%f267, %f266, 0f40000000, %f262;
	add.f32 	%f268, %f260, %f267;
	setp.gt.f32 	%p35, %f259, 0f00000000;
	selp.b32 	%r86, 0, -2097152000, %p35;
	setp.neu.f32 	%p36, %f22, 0f00000000;
	setp.neu.f32 	%p37, %f23, 0f7F800000;
	setp.lt.f32 	%p38, %f258, 0f00000000;
	selp.f32 	%f269, 0f00000000, 0f7F800000, %p38;
	abs.f32 	%f270, %f258;
	setp.gt.f32 	%p39, %f270, 0f43180000;
	cvt.rzi.s32.f32 	%r87, %f259;
	shl.b32 	%r88, %r87, 23;
	sub.s32 	%r89, %r88, %r86;
	mov.b32 	%f271, %r89;
	add.s32 	%r90, %r86, 2130706432;
	mov.b32 	%f272, %r90;
	fma.rn.f32 	%f273, %f268, 0f391FCB8E, 0f3AAF85ED;
	fma.rn.f32 	%f274, %f273, %f268, 0f3C1D9856;
	fma.rn.f32 	%f275, %f274, %f268, 0f3D6357BB;
	fma.rn.f32 	%f276, %f275, %f268, 0f3E75FDEC;
	fma.rn.f32 	%f277, %f276, %f268, 0f3F317218;
	fma.rn.f32 	%f278, %f277, %f268, 0f3F800000;
	mul.f32 	%f279, %f278, %f272;
	mul.f32 	%f280, %f279, %f271;
	selp.f32 	%f407, %f269, %f280, %p39;
	and.pred  	%p40, %p36, %p37;
	@%p40 bra 	$L__BB1_22;
	add.f32 	%f281, %f22, %f22;
	mov.b32 	%r91, %f281;
	and.b32  	%r92, %r91, 2147483647;
	mov.b32 	%f407, %r92;
$L__BB1_22:
	cvt.f64.f32 	%fd33, %f407;
	div.rn.f64 	%fd34, %fd5, %fd33;
	cvt.rn.f32.f64 	%f28, %fd34;
	ld.global.f32 	%f284, [%rd2+44];
	cvt.f64.f32 	%fd35, %f284;
	ld.global.f32 	%f285, [%rd2+48];
	cvt.f64.f32 	%fd36, %f285;
	mul.f64 	%fd37, %fd1, %fd36;
	fma.rn.f64 	%fd38, %fd37, 0d4010000000000000, 0d4000000000000000;
	mul.f64 	%fd6, %fd38, %fd35;
	fma.rn.f64 	%fd39, %fd37, 0d4010000000000000, 0d3FF0000000000000;
	cvt.rn.f32.f64 	%f29, %fd39;
	abs.f32 	%f30, %f29;
	setp.eq.f32 	%p41, %f29, 0f3F800000;
	mov.f32 	%f408, 0f3F800000;
	@%p41 bra 	$L__BB1_27;
	setp.num.f32 	%p42, %f30, %f30;
	@%p42 bra 	$L__BB1_25;
	mov.f32 	%f341, 0f40000000;
	add.rn.f32 	%f408, %f29, %f341;
	bra.uni 	$L__BB1_27;
$L__BB1_25:
	setp.lt.f32 	%p43, %f30, 0f00800000;
	mul.f32 	%f286, %f30, 0f4B800000;
	selp.f32 	%f287, %f286, %f30, %p43;
	mov.b32 	%r93, %f287;
	add.s32 	%r94, %r93, -1060439283;
	and.b32  	%r95, %r94, -8388608;
	sub.s32 	%r96, %r93, %r95;
	mov.b32 	%f288, %r96;
	cvt.rn.f32.s32 	%f289, %r95;
	selp.f32 	%f290, 0fC1C00000, 0f00000000, %p43;
	fma.rn.f32 	%f291, %f289, 0f34000000, %f290;
	add.f32 	%f292, %f288, 0fBF800000;
	add.f32 	%f293, %f288, 0f3F800000;
	rcp.approx.ftz.f32 	%f294, %f293;
	add.f32 	%f295, %f292, %f292;
	mul.f32 	%f296, %f295, %f294;
	mul.f32 	%f297, %f296, %f296;
	neg.f32 	%f298, %f296;
	sub.f32 	%f299, %f292, %f296;
	add.f32 	%f300, %f299, %f299;
	fma.rn.f32 	%f301, %f298, %f292, %f300;
	mul.rn.f32 	%f302, %f294, %f301;
	fma.rn.f32 	%f303, %f297, 0f3A2C32E4, 0f3B52E7DB;
	fma.rn.f32 	%f304, %f303, %f297, 0f3C93BB73;
	fma.rn.f32 	%f305, %f304, %f297, 0f3DF6384F;
	mul.rn.f32 	%f306, %f305, %f297;
	fma.rn.f32 	%f307, %f296, 0f3FB8AA3B, %f291;
	mul.f32 	%f308, %f306, 0f40400000;
	sub.f32 	%f309, %f291, %f307;
	fma.rn.f32 	%f310, %f296, 0f3FB8AA3B, %f309;
	fma.rn.f32 	%f311, %f302, 0f3FB8AA3B, %f310;
	fma.rn.f32 	%f312, %f296, 0f32A55E34, %f311;
	fma.rn.f32 	%f313, %f308, %f302, %f312;
	fma.rn.f32 	%f314, %f306, %f296, %f313;
	add.rn.f32 	%f315, %f307, %f314;
	mov.f32 	%f316, 0f40000000;
	mul.rn.f32 	%f317, %f315, %f316;
	cvt.rni.f32.f32 	%f318, %f317;
	sub.f32 	%f319, %f317, %f318;
	neg.f32 	%f320, %f317;
	fma.rn.f32 	%f321, %f315, 0f40000000, %f320;
	neg.f32 	%f322, %f307;
	add.rn.f32 	%f323, %f315, %f322;
	neg.f32 	%f324, %f323;
	add.rn.f32 	%f325, %f314, %f324;
	fma.rn.f32 	%f326, %f325, 0f40000000, %f321;
	add.f32 	%f327, %f319, %f326;
	setp.gt.f32 	%p44, %f318, 0f00000000;
	selp.b32 	%r97, 0, -2097152000, %p44;
	setp.neu.f32 	%p45, %f29, 0f00000000;
	setp.neu.f32 	%p46, %f30, 0f7F800000;
	setp.lt.f32 	%p47, %f317, 0f00000000;
	selp.f32 	%f328, 0f00000000, 0f7F800000, %p47;
	abs.f32 	%f329, %f317;
	setp.gt.f32 	%p48, %f329, 0f43180000;
	cvt.rzi.s32.f32 	%r98, %f318;
	shl.b32 	%r99, %r98, 23;
	sub.s32 	%r100, %r99, %r97;
	mov.b32 	%f330, %r100;
	add.s32 	%r101, %r97, 2130706432;
	mov.b32 	%f331, %r101;
	fma.rn.f32 	%f332, %f327, 0f391FCB8E, 0f3AAF85ED;
	fma.rn.f32 	%f333, %f332, %f327, 0f3C1D9856;
	fma.rn.f32 	%f334, %f333, %f327, 0f3D6357BB;
	fma.rn.f32 	%f335, %f334, %f327, 0f3E75FDEC;
	fma.rn.f32 	%f336, %f335, %f327, 0f3F317218;
	fma.rn.f32 	%f337, %f336, %f327, 0f3F800000;
	mul.f32 	%f338, %f337, %f331;
	mul.f32 	%f339, %f338, %f330;
	selp.f32 	%f408, %f328, %f339, %p48;
	and.pred  	%p49, %p45, %p46;
	@%p49 bra 	$L__BB1_27;
	add.f32 	%f340, %f29, %f29;
	mov.b32 	%r102, %f340;
	and.b32  	%r103, %r102, 2147483647;
	mov.b32 	%f408, %r103;
$L__BB1_27:
	cvt.f64.f32 	%fd40, %f408;
	div.rn.f64 	%fd41, %fd6, %fd40;
	cvt.rn.f32.f64 	%f342, %fd41;
	ld.global.f32 	%f343, [%rd2+8];
	add.f32 	%f344, %f7, %f14;
	add.f32 	%f345, %f344, %f21;
	add.f32 	%f346, %f345, %f28;
	add.f32 	%f347, %f346, %f342;
	mul.f32 	%f348, %f343, %f347;
	ld.global.f32 	%f349, [%rd2+52];
	neg.f32 	%f350, %f349;
	cvt.f64.f32 	%fd42, %f350;
	mul.f64 	%fd43, %fd1, %fd42;
	cvt.rn.f32.f64 	%f351, %fd43;
	fma.rn.f32 	%f352, %f351, 0f3BBB989D, 0f3F000000;
	cvt.sat.f32.f32 	%f353, %f352;
	mov.f32 	%f354, 0f4B400001;
	mov.f32 	%f355, 0f437C0000;
	fma.rm.f32 	%f356, %f353, %f355, %f354;
	add.f32 	%f357, %f356, 0fCB40007F;
	neg.f32 	%f358, %f357;
	fma.rn.f32 	%f359, %f351, 0f3FB8AA3B, %f358;
	fma.rn.f32 	%f360, %f351, 0f32A57060, %f359;
	mov.b32 	%r104, %f356;
	shl.b32 	%r105, %r104, 23;
	mov.b32 	%f361, %r105;
	ex2.approx.ftz.f32 	%f362, %f360;
	mul.f32 	%f363, %f362, %f361;
	mul.f32 	%f35, %f348, %f363;
	ld.global.f32 	%f364, [%rd2];
	cvt.f64.f32 	%fd44, %f364;
	cvta.to.global.u64 	%rd29, %rd21;
	add.s64 	%rd31, %rd29, %rd27;
	ld.global.f64 	%fd45, [%rd31];
	ld.global.f32 	%f365, [%rd2+4];
	cvt.f64.f32 	%fd46, %f365;
	cvta.to.global.u64 	%rd32, %rd22;
	add.s64 	%rd33, %rd32, %rd27;
	ld.global.f64 	%fd47, [%rd33];
	mul.f64 	%fd48, %fd47, %fd46;
	fma.rn.f64 	%fd49, %fd45, %fd44, %fd48;
	mul.f64 	%fd50, %fd49, 0dC000000000000000;
	mul.f64 	%fd51, %fd50, 0d400921FB53C8D4F1;
	cvt.rn.f32.f64 	%f36, %fd51;
	cvta.to.global.u64 	%rd34, %rd18;
	add.s64 	%rd3, %rd34, %rd27;
	ld.global.f32 	%f37, [%rd3];
	mul.f32 	%f366, %f36, 0f3F22F983;
	cvt.rni.s32.f32 	%r156, %f366;
	cvt.rn.f32.s32 	%f367, %r156;
	fma.rn.f32 	%f368, %f367, 0fBFC90FDA, %f36;
	fma.rn.f32 	%f369, %f367, 0fB3A22168, %f368;
	fma.rn.f32 	%f410, %f367, 0fA7C234C5, %f369;
	abs.f32 	%f39, %f36;
	setp.ltu.f32 	%p50, %f39, 0f47CE4780;
	mov.u32 	%r152, %r156;
	mov.f32 	%f409, %f410;
	@%p50 bra 	$L__BB1_35;
	setp.neu.f32 	%p51, %f39, 0f7F800000;
	@%p51 bra 	$L__BB1_30;
	mov.f32 	%f372, 0f00000000;
	mul.rn.f32 	%f409, %f36, %f372;
	mov.b32 	%r152, 0;
	bra.uni 	$L__BB1_35;
$L__BB1_30:
	mov.b32 	%r6, %f36;
	shl.b32 	%r107, %r6, 8;
	or.b32  	%r7, %r107, -2147483648;
	mov.b64 	%rd53, 0;
	mov.b32 	%r149, 0;
	mov.u64 	%rd51, __cudart_i2opi_f;
	mov.u64 	%rd52, %rd1;
$L__BB1_31:
	.pragma "nounroll";
	ld.global.nc.u32 	%r108, [%rd51];
	mad.wide.u32 	%rd37, %r108, %r7, %rd53;
	shr.u64 	%rd53, %rd37, 32;
	st.local.u32 	[%rd52], %rd37;
	add.s32 	%r149, %r149, 1;
	add.s64 	%rd52, %rd52, 4;
	add.s64 	%rd51, %rd51, 4;
	setp.ne.s32 	%p52, %r149, 6;
	@%p52 bra 	$L__BB1_31;
	shr.u32 	%r109, %r6, 23;
	st.local.u32 	[%rd1+24], %rd53;
	and.b32  	%r10, %r109, 31;
	and.b32  	%r110, %r109, 224;
	add.s32 	%r111, %r110, -128;
	shr.u32 	%r112, %r111, 5;
	mul.wide.u32 	%rd38, %r112, 4;
	sub.s64 	%rd10, %rd1, %rd38;
	ld.local.u32 	%r150, [%rd10+24];
	ld.local.u32 	%r151, [%rd10+20];
	setp.eq.s32 	%p53, %r10, 0;
	@%p53 bra 	$L__BB1_34;
	shf.l.wrap.b32 	%r150, %r151, %r150, %r10;
	ld.local.u32 	%r113, [%rd10+16];
	shf.l.wrap.b32 	%r151, %r113, %r151, %r10;
$L__BB1_34:
	shr.u32 	%r114, %r150, 30;
	shf.l.wrap.b32 	%r115, %r151, %r150, 2;
	shl.b32 	%r116, %r151, 2;
	shr.u32 	%r117, %r115, 31;
	add.s32 	%r118, %r117, %r114;
	neg.s32 	%r119, %r118;
	setp.lt.s32 	%p54, %r6, 0;
	selp.b32 	%r152, %r119, %r118, %p54;
	xor.b32  	%r120, %r115, %r6;
	shr.s32 	%r121, %r115, 31;
	xor.b32  	%r122, %r121, %r115;
	xor.b32  	%r123, %r121, %r116;
	cvt.u64.u32 	%rd39, %r122;
	shl.b64 	%rd40, %rd39, 32;
	cvt.u64.u32 	%rd41, %r123;
	or.b64  	%rd42, %rd40, %rd41;
	cvt.rn.f64.s64 	%fd52, %rd42;
	mul.f64 	%fd53, %fd52, 0d3BF921FB54442D19;
	cvt.rn.f32.f64 	%f370, %fd53;
	neg.f32 	%f371, %f370;
	setp.lt.s32 	%p55, %r120, 0;
	selp.f32 	%f409, %f371, %f370, %p55;
$L__BB1_35:
	setp.ltu.f32 	%p56, %f39, 0f47CE4780;
	add.s32 	%r125, %r152, 1;
	mul.rn.f32 	%f373, %f409, %f409;
	and.b32  	%r126, %r152, 1;
	setp.eq.b32 	%p57, %r126, 1;
	selp.f32 	%f374, %f409, 0f3F800000, %p57;
	fma.rn.f32 	%f375, %f373, %f374, 0f00000000;
	fma.rn.f32 	%f376, %f373, 0f37CBAC00, 0fBAB607ED;
	selp.f32 	%f377, 0fB94D4153, %f376, %p57;
	selp.f32 	%f378, 0f3C0885E4, 0f3D2AAABB, %p57;
	fma.rn.f32 	%f379, %f377, %f373, %f378;
	selp.f32 	%f380, 0fBE2AAAA8, 0fBEFFFFFF, %p57;
	fma.rn.f32 	%f381, %f379, %f373, %f380;
	fma.rn.f32 	%f382, %f381, %f375, %f374;
	and.b32  	%r127, %r125, 2;
	setp.eq.s32 	%p58, %r127, 0;
	mov.f32 	%f383, 0f00000000;
	sub.f32 	%f384, %f383, %f382;
	selp.f32 	%f385, %f382, %f384, %p58;
	fma.rn.f32 	%f386, %f35, %f385, %f37;
	st.global.f32 	[%rd3], %f386;
	ld.global.f32 	%f43, [%rd3+4];
	@%p56 bra 	$L__BB1_43;
	setp.neu.f32 	%p59, %f39, 0f7F800000;
	@%p59 bra 	$L__BB1_38;
	mov.f32 	%f389, 0f00000000;
	mul.rn.f32 	%f410, %f36, %f389;
	mov.b32 	%r156, 0;
	bra.uni 	$L__BB1_43;
$L__BB1_38:
	mov.b32 	%r19, %f36;
	shl.b32 	%r129, %r19, 8;
	or.b32  	%r20, %r129, -2147483648;
	mov.b64 	%rd56, 0;
	mov.b32 	%r153, 0;
	mov.u64 	%rd54, __cudart_i2opi_f;
	mov.u64 	%rd55, %rd1;
$L__BB1_39:
	.pragma "nounroll";
	ld.global.nc.u32 	%r130, [%rd54];
	mad.wide.u32 	%rd45, %r130, %r20, %rd56;
	shr.u64 	%rd56, %rd45, 32;
	st.local.u32 	[%rd55], %rd45;
	add.s32 	%r153, %r153, 1;
	add.s64 	%rd55, %rd55, 4;
	add.s64 	%rd54, %rd54, 4;
	setp.ne.s32 	%p60, %r153, 6;
	@%p60 bra 	$L__BB1_39;
	shr.u32 	%r131, %r19, 23;
	st.local.u32 	[%rd1+24], %rd56;
	and.b32  	%r23, %r131, 31;
	and.b32  	%r132, %r131, 224;
	add.s32 	%r133, %r132, -128;
	shr.u32 	%r134, %r133, 5;
	mul.wide.u32 	%rd46, %r134, 4;
	sub.s64 	%rd17, %rd1, %rd46;
	ld.local.u32 	%r154, [%rd17+24];
	ld.local.u32 	%r155, [%rd17+20];
	setp.eq.s32 	%p61, %r23, 0;
	@%p61 bra 	$L__BB1_42;
	shf.l.wrap.b32 	%r154, %r155, %r154, %r23;
	ld.local.u32 	%r135, [%rd17+16];
	shf.l.wrap.b32 	%r155, %r135, %r155, %r23;
$L__BB1_42:
	shr.u32 	%r136, %r154, 30;
	shf.l.wrap.b32 	%r137, %r155, %r154, 2;
	shl.b32 	%r138, %r155, 2;
	shr.u32 	%r139, %r137, 31;
	add.s32 	%r140, %r139, %r136;
	neg.s32 	%r141, %r140;
	setp.lt.s32 	%p62, %r19, 0;
	selp.b32 	%r156, %r141, %r140, %p62;
	xor.b32  	%r142, %r137, %r19;
	shr.s32 	%r143, %r137, 31;
	xor.b32  	%r144, %r143, %r137;
	xor.b32  	%r145, %r143, %r138;
	cvt.u64.u32 	%rd47, %r144;
	shl.b64 	%rd48, %rd47, 32;
	cvt.u64.u32 	%rd49, %r145;
	or.b64  	%rd50, %rd48, %rd49;
	cvt.rn.f64.s64 	%fd54, %rd50;
	mul.f64 	%fd55, %fd54, 0d3BF921FB54442D19;
	cvt.rn.f32.f64 	%f387, %fd55;
	neg.f32 	%f388, %f387;
	setp.lt.s32 	%p63, %r142, 0;
	selp.f32 	%f410, %f388, %f387, %p63;
$L__BB1_43:
	mul.rn.f32 	%f390, %f410, %f410;
	and.b32  	%r147, %r156, 1;
	setp.eq.b32 	%p64, %r147, 1;
	selp.f32 	%f391, 0f3F800000, %f410, %p64;
	fma.rn.f32 	%f392, %f390, %f391, 0f00000000;
	fma.rn.f32 	%f393, %f390, 0f37CBAC00, 0fBAB607ED;
	selp.f32 	%f394, %f393, 0fB94D4153, %p64;
	selp.f32 	%f395, 0f3D2AAABB, 0f3C0885E4, %p64;
	fma.rn.f32 	%f396, %f394, %f390, %f395;
	selp.f32 	%f397, 0fBEFFFFFF, 0fBE2AAAA8, %p64;
	fma.rn.f32 	%f398, %f396, %f390, %f397;
	fma.rn.f32 	%f399, %f398, %f392, %f391;
	and.b32  	%r148, %r156, 2;
	setp.eq.s32 	%p65, %r148, 0;
	mov.f32 	%f400, 0f00000000;
	sub.f32 	%f401, %f400, %f399;
	selp.f32 	%f402, %f399, %f401, %p65;
	fma.rn.f32 	%f403, %f35, %f402, %f43;
	st.global.f32 	[%rd3+4], %f403;
$L__BB1_44:
	ret;

}
	// .globl	_Z14cal_absorb_funP6float2PfS1_PdiS2_S2_iii
.visible .entry _Z14cal_absorb_funP6float2PfS1_PdiS2_S2_iii(
	.param .u64 .ptr .align 1 _Z14cal_absorb_funP6float2PfS1_PdiS2_S2_iii_param_0,
	.param .u64 .ptr .align 1 _Z14cal_absorb_funP6float2PfS1_PdiS2_S2_iii_param_1,
	.param .u64 .ptr .align 1 _Z14cal_absorb_funP6float2PfS1_PdiS2_S2_iii_param_2,
	.param .u64 .ptr .align 1 _Z14cal_absorb_funP6float2PfS1_PdiS2_S2_iii_param_3,
	.param .u32 _Z14cal_absorb_funP6float2PfS1_PdiS2_S2_iii_param_4,
	.param .u64 .ptr .align 1 _Z14cal_absorb_funP6float2PfS1_PdiS2_S2_iii_param_5,
	.param .u64 .ptr .align 1 _Z14cal_absorb_funP6float2PfS1_PdiS2_S2_iii_param_6,
	.param .u32 _Z14cal_absorb_funP6float2PfS1_PdiS2_S2_iii_param_7,
	.param .u32 _Z14cal_absorb_funP6float2PfS1_PdiS2_S2_iii_param_8,
	.param .u32 _Z14cal_absorb_funP6float2PfS1_PdiS2_S2_iii_param_9
)
{
	.local .align 4 .b8 	__local_depot2[28];
	.reg .b64 	%SP;
	.reg .b64 	%SPL;
	.reg .pred 	%p<21>;
	.reg .b32 	%r<111>;
	.reg .b32 	%f<134>;
	.reg .b64 	%rd<60>;
	.reg .b64 	%fd<24>;

	mov.u64 	%SPL, __local_depot2;
	ld.param.u64 	%rd17, [_Z14cal_absorb_funP6float2PfS1_PdiS2_S2_iii_param_0];
	ld.param.u64 	%rd18, [_Z14cal_absorb_funP6float2PfS1_PdiS2_S2_iii_param_1];
	ld.param.u64 	%rd19, [_Z14cal_absorb_funP6float2PfS1_PdiS2_S2_iii_param_2];
	ld.param.u64 	%rd20, [_Z14cal_absorb_funP6float2PfS1_PdiS2_S2_iii_param_3];
	ld.param.u32 	%r33, [_Z14cal_absorb_funP6float2PfS1_PdiS2_S2_iii_param_4];
	ld.param.u64 	%rd21, [_Z14cal_absorb_funP6float2PfS1_PdiS2_S2_iii_param_5];
	ld.param.u64 	%rd22, [_Z14cal_absorb_funP6float2PfS1_PdiS2_S2_iii_param_6];
	ld.param.u32 	%r31, [_Z14cal_absorb_funP6float2PfS1_PdiS2_S2_iii_param_7];
	ld.param.u32 	%r32, [_Z14cal_absorb_funP6float2PfS1_PdiS2_S2_iii_param_8];
	ld.param.u32 	%r34, [_Z14cal_absorb_funP6float2PfS1_PdiS2_S2_iii_param_9];
	add.u64 	%rd1, %SPL, 0;
	mov.u32 	%r35, %ctaid.y;
	mov.u32 	%r36, %nctaid.x;
	mov.u32 	%r37, %ctaid.x;
	mad.lo.s32 	%r38, %r35, %r36, %r37;
	mov.u32 	%r39, %ntid.x;
	mov.u32 	%r40, %ntid.y;
	mov.u32 	%r41, %tid.y;
	mov.u32 	%r42, %tid.x;
	mad.lo.s32 	%r43, %r38, %r40, %r41;
	mad.lo.s32 	%r44, %r43, %r39, %r42;
	div.s32 	%r1, %r44, %r34;
	mul.lo.s32 	%r45, %r1, %r34;
	sub.s32 	%r2, %r44, %r45;
	div.s32 	%r3, %r2, %r32;
	setp.ge.s32 	%p1, %r1, %r33;
	@%p1 bra 	$L__BB2_19;
	setp.ge.s32 	%p2, %r3, %r31;
	setp.lt.s32 	%p3, %r32, 0;
	or.pred  	%p4, %p3, %p2;
	@%p4 bra 	$L__BB2_19;
	mul.lo.s32 	%r46, %r1, 10;
	cvta.to.global.u64 	%rd24, %rd19;
	mul.wide.s32 	%rd25, %r46, 4;
	add.s64 	%rd26, %rd24, %rd25;
	ld.global.f32 	%f13, [%rd26];
	ld.global.f32 	%f14, [%rd26+4];
	neg.f32 	%f15, %f14;
	cvt.f64.f32 	%fd1, %f15;
	rem.s32 	%r47, %r2, %r32;
	mad.lo.s32 	%r48, %r3, %r32, %r47;
	cvta.to.global.u64 	%rd27, %rd20;
	mul.wide.s32 	%rd28, %r48, 8;
	add.s64 	%rd29, %rd27, %rd28;
	ld.global.f64 	%fd2, [%rd29];
	mul.f64 	%fd3, %fd2, %fd1;
	cvt.rn.f32.f64 	%f16, %fd3;
	fma.rn.f32 	%f17, %f16, 0f3BBB989D, 0f3F000000;
	cvt.sat.f32.f32 	%f18, %f17;
	mov.f32 	%f19, 0f4B400001;
	mov.f32 	%f20, 0f437C0000;
	fma.rm.f32 	%f21, %f18, %f20, %f19;
	add.f32 	%f22, %f21, 0fCB40007F;
	neg.f32 	%f23, %f22;
	fma.rn.f32 	%f24, %f16, 0f3FB8AA3B, %f23;
	fma.rn.f32 	%f25, %f16, 0f32A57060, %f24;
	mov.b32 	%r49, %f21;
	shl.b32 	%r50, %r49, 23;
	mov.b32 	%f26, %r50;
	ex2.approx.ftz.f32 	%f27, %f25;
	mul.f32 	%f28, %f27, %f26;
	ld.global.f32 	%f29, [%rd26+8];
	ld.global.f32 	%f30, [%rd26+12];
	neg.f32 	%f31, %f30;
	cvt.f64.f32 	%fd4, %f31;
	mul.f64 	%fd5, %fd2, %fd4;
	cvt.rn.f32.f64 	%f32, %fd5;
	fma.rn.f32 	%f33, %f32, 0f3BBB989D, 0f3F000000;
	cvt.sat.f32.f32 	%f34, %f33;
	fma.rm.f32 	%f35, %f34, %f20, %f19;
	add.f32 	%f36, %f35, 0fCB40007F;
	neg.f32 	%f37, %f36;
	fma.rn.f32 	%f38, %f32, 0f3FB8AA3B, %f37;
	fma.rn.f32 	%f39, %f32, 0f32A57060, %f38;
	mov.b32 	%r51, %f35;
	shl.b32 	%r52, %r51, 23;
	mov.b32 	%f40, %r52;
	ex2.approx.ftz.f32 	%f41, %f39;
	mul.f32 	%f42, %f41, %f40;
	mul.f32 	%f43, %f29, %f42;
	ld.global.f32 	%f44, [%rd26+16];
	ld.global.f32 	%f45, [%rd26+20];
	neg.f32 	%f46, %f45;
	cvt.f64.f32 	%fd6, %f46;
	mul.f64 	%fd7, %fd2, %fd6;
	cvt.rn.f32.f64 	%f47, %fd7;
	fma.rn.f32 	%f48, %f47, 0f3BBB989D, 0f3F000000;
	cvt.sat.f32.f32 	%f49, %f48;
	fma.rm.f32 	%f50, %f49, %f20, %f19;
	add.f32 	%f51, %f50, 0fCB40007F;
	neg.f32 	%f52, %f51;
	fma.rn.f32 	%f53, %f47, 0f3FB8AA3B, %f52;
	fma.rn.f32 	%f54, %f47, 0f32A57060, %f53;
	mov.b32 	%r53, %f50;
	shl.b32 	%r54, %r53, 23;
	mov.b32 	%f55, %r54;
	ex2.approx.ftz.f32 	%f56, %f54;
	mul.f32 	%f57, %f56, %f55;
	ld.global.f32 	%f58, [%rd26+24];
	ld.global.f32 	%f59, [%rd26+28];
	neg.f32 	%f60, %f59;
	cvt.f64.f32 	%fd8, %f60;
	mul.f64 	%fd9, %fd2, %fd8;
	cvt.rn.f32.f64 	%f61, %fd9;
	fma.rn.f32 	%f62, %f61, 0f3BBB989D, 0f3F000000;
	cvt.sat.f32.f32 	%f63, %f62;
	fma.rm.f32 	%f64, %f63, %f20, %f19;
	add.f32 	%f65, %f64, 0fCB40007F;
	neg.f32 	%f66, %f65;
	fma.rn.f32 	%f67, %f61, 0f3FB8AA3B, %f66;
	fma.rn.f32 	%f68, %f61, 0f32A57060, %f67;
	mov.b32 	%r55, %f64;
	shl.b32 	%r56, %r55, 23;
	mov.b32 	%f69, %r56;
	ex2.approx.ftz.f32 	%f70, %f68;
	mul.f32 	%f71, %f70, %f69;
	ld.global.f32 	%f72, [%rd26+32];
	ld.global.f32 	%f73, [%rd26+36];
	neg.f32 	%f74, %f73;
	cvt.f64.f32 	%fd10, %f74;
	mul.f64 	%fd11, %fd2, %fd10;
	cvt.rn.f32.f64 	%f75, %fd11;
	fma.rn.f32 	%f76, %f75, 0f3BBB989D, 0f3F000000;
	cvt.sat.f32.f32 	%f77, %f76;
	fma.rm.f32 	%f78, %f77, %f20, %f19;
	add.f32 	%f79, %f78, 0fCB40007F;
	neg.f32 	%f80, %f79;
	fma.rn.f32 	%f81, %f75, 0f3FB8AA3B, %f80;
	fma.rn.f32 	%f82, %f75, 0f32A57060, %f81;
	mov.b32 	%r57, %f78;
	shl.b32 	%r58, %r57, 23;
	mov.b32 	%f83, %r58;
	ex2.approx.ftz.f32 	%f84, %f82;
	mul.f32 	%f85, %f84, %f83;
	mul.lo.s32 	%r59, %r1, 14;
	cvta.to.global.u64 	%rd30, %rd18;
	mul.wide.s32 	%rd31, %r59, 4;
	add.s64 	%rd32, %rd30, %rd31;
	ld.global.f32 	%f86, [%rd32+8];
	fma.rn.f32 	%f87, %f13, %f28, %f43;
	fma.rn.f32 	%f88, %f44, %f57, %f87;
	fma.rn.f32 	%f89, %f58, %f71, %f88;
	fma.rn.f32 	%f90, %f72, %f85, %f89;
	mul.f32 	%f1, %f86, %f90;
	ld.global.f32 	%f91, [%rd32];
	cvt.f64.f32 	%fd12, %f91;
	cvta.to.global.u64 	%rd33, %rd21;
	add.s64 	%rd34, %rd33, %rd28;
	ld.global.f64 	%fd13, [%rd34];
	ld.global.f32 	%f92, [%rd32+4];
	cvt.f64.f32 	%fd14, %f92;
	cvta.to.global.u64 	%rd35, %rd22;
	add.s64 	%rd36, %rd35, %rd28;
	ld.global.f64 	%fd15, [%rd36];
	mul.f64 	%fd16, %fd15, %fd14;
	fma.rn.f64 	%fd17, %fd13, %fd12, %fd16;
	mul.f64 	%fd18, %fd17, 0dC000000000000000;
	mul.f64 	%fd19, %fd18, 0d400921FB53C8D4F1;
	cvt.rn.f32.f64 	%f2, %fd19;
	cvta.to.global.u64 	%rd37, %rd17;
	add.s64 	%rd2, %rd37, %rd28;
	ld.global.f32 	%f3, [%rd2];
	mul.f32 	%f93, %f2, 0f3F22F983;
	cvt.rni.s32.f32 	%r110, %f93;
	cvt.rn.f32.s32 	%f94, %r110;
	fma.rn.f32 	%f95, %f94, 0fBFC90FDA, %f2;
	fma.rn.f32 	%f96, %f94, 0fB3A22168, %f95;
	fma.rn.f32 	%f133, %f94, 0fA7C234C5, %f96;
	abs.f32 	%f5, %f2;
	setp.ltu.f32 	%p5, %f5, 0f47CE4780;
	mov.u32 	%r106, %r110;
	mov.f32 	%f132, %f133;
	@%p5 bra 	$L__BB2_10;
	setp.neu.f32 	%p6, %f5, 0f7F800000;
	@%p6 bra 	$L__BB2_5;
	mov.f32 	%f99, 0f00000000;
	mul.rn.f32 	%f132, %f2, %f99;
	mov.b32 	%r106, 0;
	bra.uni 	$L__BB2_10;
$L__BB2_5:
	mov.b32 	%r5, %f2;
	shl.b32 	%r61, %r5, 8;
	or.b32  	%r6, %r61, -2147483648;
	mov.b64 	%rd56, 0;
	mov.b32 	%r103, 0;
	mov.u64 	%rd54, __cudart_i2opi_f;
	mov.u64 	%rd55, %rd1;
$L__BB2_6:
	.pragma "nounroll";
	ld.global.nc.u32 	%r62, [%rd54];
	mad.wide.u32 	%rd40, %r62, %r6, %rd56;
	shr.u64 	%rd56, %rd40, 32;
	st.local.u32 	[%rd55], %rd40;
	add.s32 	%r103, %r103, 1;
	add.s64 	%rd55, %rd55, 4;
	add.s64 	%rd54, %rd54, 4;
	setp.ne.s32 	%p7, %r103, 6;
	@%p7 bra 	$L__BB2_6;
	shr.u32 	%r63, %r5, 23;
	st.local.u32 	[%rd1+24], %rd56;
	and.b32  	%r9, %r63, 31;
	and.b32  	%r64, %r63, 224;
	add.s32 	%r65, %r64, -128;
	shr.u32 	%r66, %r65, 5;
	mul.wide.u32 	%rd41, %r66, 4;
	sub.s64 	%rd9, %rd1, %rd41;
	ld.local.u32 	%r104, [%rd9+24];
	ld.local.u32 	%r105, [%rd9+20];
	setp.eq.s32 	%p8, %r9, 0;
	@%p8 bra 	$L__BB2_9;
	shf.l.wrap.b32 	%r104, %r105, %r104, %r9;
	ld.local.u32 	%r67, [%rd9+16];
	shf.l.wrap.b32 	%r105, %r67, %r105, %r9;
$L__BB2_9:
	shr.u32 	%r68, %r104, 30;
	shf.l.wrap.b32 	%r69, %r105, %r104, 2;
	shl.b32 	%r70, %r105, 2;
	shr.u32 	%r71, %r69, 31;
	add.s32 	%r72, %r71, %r68;
	neg.s32 	%r73, %r72;
	setp.lt.s32 	%p9, %r5, 0;
	selp.b32 	%r106, %r73, %r72, %p9;
	xor.b32  	%r74, %r69, %r5;
	shr.s32 	%r75, %r69, 31;
	xor.b32  	%r76, %r75, %r69;
	xor.b32  	%r77, %r75, %r70;
	cvt.u64.u32 	%rd42, %r76;
	shl.b64 	%rd43, %rd42, 32;
	cvt.u64.u32 	%rd44, %r77;
	or.b64  	%rd45, %rd43, %rd44;
	cvt.rn.f64.s64 	%fd20, %rd45;
	mul.f64 	%fd21, %fd20, 0d3BF921FB54442D19;
	cvt.rn.f32.f64 	%f97, %fd21;
	neg.f32 	%f98, %f97;
	setp.lt.s32 	%p10, %r74, 0;
	selp.f32 	%f132, %f98, %f97, %p10;
$L__BB2_10:
	setp.ltu.f32 	%p11, %f5, 0f47CE4780;
	mul.rn.f32 	%f100, %f132, %f132;
	and.b32  	%r79, %r106, 1;
	setp.eq.b32 	%p12, %r79, 1;
	selp.f32 	%f101, 0f3F800000, %f132, %p12;
	fma.rn.f32 	%f102, %f100, %f101, 0f00000000;
	fma.rn.f32 	%f103, %f100, 0f37CBAC00, 0fBAB607ED;
	selp.f32 	%f104, %f103, 0fB94D4153, %p12;
	selp.f32 	%f105, 0f3D2AAABB, 0f3C0885E4, %p12;
	fma.rn.f32 	%f106, %f104, %f100, %f105;
	selp.f32 	%f107, 0fBEFFFFFF, 0fBE2AAAA8, %p12;
	fma.rn.f32 	%f108, %f106, %f100, %f107;
	fma.rn.f32 	%f109, %f108, %f102, %f101;
	and.b32  	%r80, %r106, 2;
	setp.eq.s32 	%p13, %r80, 0;
	mov.f32 	%f110, 0f00000000;
	sub.f32 	%f111, %f110, %f109;
	selp.f32 	%f112, %f109, %f111, %p13;
	mul.f32 	%f113, %f1, %f112;
	sub.f32 	%f114, %f3, %f113;
	st.global.f32 	[%rd2], %f114;
	ld.global.f32 	%f9, [%rd2+4];
	@%p11 bra 	$L__BB2_18;
	setp.neu.f32 	%p14, %f5, 0f7F800000;
	@%p14 bra 	$L__BB2_13;
	mov.f32 	%f117, 0f00000000;
	mul.rn.f32 	%f133, %f2, %f117;
	mov.b32 	%r110, 0;
	bra.uni 	$L__BB2_18;
$L__BB2_13:
	mov.b32 	%r18, %f2;
	shl.b32 	%r82, %r18, 8;
	or.b32  	%r19, %r82, -2147483648;
	mov.b64 	%rd59, 0;
	mov.b32 	%r107, 0;
	mov.u64 	%rd57, __cudart_i2opi_f;
	mov.u64 	%rd58, %rd1;
$L__BB2_14:
	.pragma "nounroll";
	ld.global.nc.u32 	%r83, [%rd57];
	mad.wide.u32 	%rd48, %r83, %r19, %rd59;
	shr.u64 	%rd59, %rd48, 32;
	st.local.u32 	[%rd58], %rd48;
	add.s32 	%r107, %r107, 1;
	add.s64 	%rd58, %rd58, 4;
	add.s64 	%rd57, %rd57, 4;
	setp.ne.s32 	%p15, %r107, 6;
	@%p15 bra 	$L__BB2_14;
	shr.u32 	%r84, %r18, 23;
	st.local.u32 	[%rd1+24], %rd59;
	and.b32  	%r22, %r84, 31;
	and.b32  	%r85, %r84, 224;
	add.s32 	%r86, %r85, -128;
	shr.u32 	%r87, %r86, 5;
	mul.wide.u32 	%rd49, %r87, 4;
	sub.s64 	%rd16, %rd1, %rd49;
	ld.local.u32 	%r108, [%rd16+24];
	ld.local.u32 	%r109, [%rd16+20];
	setp.eq.s32 	%p16, %r22, 0;
	@%p16 bra 	$L__BB2_17;
	shf.l.wrap.b32 	%r108, %r109, %r108, %r22;
	ld.local.u32 	%r88, [%rd16+16];
	shf.l.wrap.b32 	%r109, %r88, %r109, %r22;
$L__BB2_17:
	shr.u32 	%r89, %r108, 30;
	shf.l.wrap.b32 	%r90, %r109, %r108, 2;
	shl.b32 	%r91, %r109, 2;
	shr.u32 	%r92, %r90, 31;
	add.s32 	%r93, %r92, %r89;
	neg.s32 	%r94, %r93;
	setp.lt.s32 	%p17, %r18, 0;
	selp.b32 	%r110, %r94, %r93, %p17;
	xor.b32  	%r95, %r90, %r18;
	shr.s32 	%r96, %r90, 31;
	xor.b32  	%r97, %r96, %r90;
	xor.b32  	%r98, %r96, %r91;
	cvt.u64.u32 	%rd50, %r97;
	shl.b64 	%rd51, %rd50, 32;
	cvt.u64.u32 	%rd52, %r98;
	or.b64  	%rd53, %rd51, %rd52;
	cvt.rn.f64.s64 	%fd22, %rd53;
	mul.f64 	%fd23, %fd22, 0d3BF921FB54442D19;
	cvt.rn.f32.f64 	%f115, %fd23;
	neg.f32 	%f116, %f115;
	setp.lt.s32 	%p18, %r95, 0;
	selp.f32 	%f133, %f116, %f115, %p18;
$L__BB2_18:
	add.s32 	%r100, %r110, 1;
	mul.rn.f32 	%f118, %f133, %f133;
	and.b32  	%r101, %r110, 1;
	setp.eq.b32 	%p19, %r101, 1;
	selp.f32 	%f119, %f133, 0f3F800000, %p19;
	fma.rn.f32 	%f120, %f118, %f119, 0f00000000;
	fma.rn.f32 	%f121, %f118, 0f37CBAC00, 0fBAB607ED;
	selp.f32 	%f122, 0fB94D4153, %f121, %p19;
	selp.f32 	%f123, 0f3C0885E4, 0f3D2AAABB, %p19;
	fma.rn.f32 	%f124, %f122, %f118, %f123;
	selp.f32 	%f125, 0fBE2AAAA8, 0fBEFFFFFF, %p19;
	fma.rn.f32 	%f126, %f124, %f118, %f125;
	fma.rn.f32 	%f127, %f126, %f120, %f119;
	and.b32  	%r102, %r100, 2;
	setp.eq.s32 	%p20, %r102, 0;
	mov.f32 	%f128, 0f00000000;
	sub.f32 	%f129, %f128, %f127;
	selp.f32 	%f130, %f127, %f129, %p20;
	fma.rn.f32 	%f131, %f1, %f130, %f9;
	st.global.f32 	[%rd2+4], %f131;
$L__BB2_19:
	ret;

}
	// .globl	_Z13add_fun_absobP6float2S0_ii
.visible .entry _Z13add_fun_absobP6float2S0_ii(
	.param .u64 .ptr .align 1 _Z13add_fun_absobP6float2S0_ii_param_0,
	.param .u64 .ptr .align 1 _Z13add_fun_absobP6float2S0_ii_param_1,
	.param .u32 _Z13add_fun_absobP6float2S0_ii_param_2,
	.param .u32 _Z13add_fun_absobP6float2S0_ii_param_3
)
{
	.reg .pred 	%p<4>;
	.reg .b32 	%r<12>;
	.reg .b32 	%f<7>;
	.reg .b64 	%rd<8>;

	ld.param.u64 	%rd1, [_Z13add_fun_absobP6float2S0_ii_param_0];
	ld.param.u64 	%rd2, [_Z13add_fun_absobP6float2S0_ii_param_1];
	ld.param.u32 	%r4, [_Z13add_fun_absobP6float2S0_ii_param_2];
	ld.param.u32 	%r3, [_Z13add_fun_absobP6float2S0_ii_param_3];
	mov.u32 	%r5, %ctaid.y;
	mov.u32 	%r6, %ntid.y;
	mov.u32 	%r7, %tid.y;
	mad.lo.s32 	%r1, %r5, %r6, %r7;
	mov.u32 	%r8, %ctaid.x;
	mov.u32 	%r9, %ntid.x;
	mov.u32 	%r10, %tid.x;
	mad.lo.s32 	%r2, %r8, %r9, %r10;
	setp.ge.s32 	%p1, %r1, %r4;
	setp.ge.s32 	%p2, %r2, %r3;
	or.pred  	%p3, %p1, %p2;
	@%p3 bra 	$L__BB3_2;
	cvta.to.global.u64 	%rd3, %rd1;
	cvta.to.global.u64 	%rd4, %rd2;
	mad.lo.s32 	%r11, %r3, %r1, %r2;
	mul.wide.s32 	%rd5, %r11, 8;
	add.s64 	%rd6, %rd3, %rd5;
	ld.global.v2.f32 	{%f1, %f2}, [%rd6];
	add.s64 	%rd7, %rd4, %rd5;
	ld.global.v2.f32 	{%f3, %f4}, [%rd7];
	add.f32 	%f5, %f1, %f3;
	add.f32 	%f6, %f2, %f4;
	st.global.v2.f32 	[%rd6], {%f5, %f6};
$L__BB3_2:
	ret;

}
	// .globl	_Z18cal_atomAndion_funP6float2PfPdiS2_S2_iii
.visible .entry _Z18cal_atomAndion_funP6float2PfPdiS2_S2_iii(
	.param .u64 .ptr .align 1 _Z18cal_atomAndion_funP6float2PfPdiS2_S2_iii_param_0,
	.param .u64 .ptr .align 1 _Z18cal_atomAndion_funP6float2PfPdiS2_S2_iii_param_1,
	.param .u64 .ptr .align 1 _Z18cal_atomAndion_funP6float2PfPdiS2_S2_iii_param_2,
	.param .u32 _Z18cal_atomAndion_funP6float2PfPdiS2_S2_iii_param_3,
	.param .u64 .ptr .align 1 _Z18cal_atomAndion_funP6float2PfPdiS2_S2_iii_param_4,
	.param .u64 .ptr .align 1 _Z18cal_atomAndion_funP6float2PfPdiS2_S2_iii_param_5,
	.param .u32 _Z18cal_atomAndion_funP6float2PfPdiS2_S2_iii_param_6,
	.param .u32 _Z18cal_atomAndion_funP6float2PfPdiS2_S2_iii_param_7,
	.param .u32 _Z18cal_atomAndion_funP6float2PfPdiS2_S2_iii_param_8
)
{
	.local .align 4 .b8 	__local_depot4[28];
	.reg .b64 	%SP;
	.reg .b64 	%SPL;
	.reg .pred 	%p<111>;
	.reg .b32 	%r<212>;
	.reg .b32 	%f<754>;
	.reg .b64 	%rd<57>;
	.reg .b64 	%fd<96>;

	mov.u64 	%SPL, __local_depot4;
	ld.param.u64 	%rd18, [_Z18cal_atomAndion_funP6float2PfPdiS2_S2_iii_param_0];
	ld.param.u64 	%rd19, [_Z18cal_atomAndion_funP6float2PfPdiS2_S2_iii_param_1];
	ld.param.u64 	%rd20, [_Z18cal_atomAndion_funP6float2PfPdiS2_S2_iii_param_2];
	ld.param.u32 	%r34, [_Z18cal_atomAndion_funP6float2PfPdiS2_S2_iii_param_3];
	ld.param.u64 	%rd21, [_Z18cal_atomAndion_funP6float2PfPdiS2_S2_iii_param_4];
	ld.param.u64 	%rd22, [_Z18cal_atomAndion_funP6float2PfPdiS2_S2_iii_param_5];
	ld.param.u32 	%r32, [_Z18cal_atomAndion_funP6float2PfPdiS2_S2_iii_param_6];
	ld.param.u32 	%r33, [_Z18cal_atomAndion_funP6float2PfPdiS2_S2_iii_param_7];
	ld.param.u32 	%r35, [_Z18cal_atomAndion_funP6float2PfPdiS2_S2_iii_param_8];
	add.u64 	%rd1, %SPL, 0;
	mov.u32 	%r36, %ctaid.y;
	mov.u32 	%r37, %nctaid.x;
	mov.u32 	%r38, %ctaid.x;
	mad.lo.s32 	%r39, %r36, %r37, %r38;
	mov.u32 	%r40, %ntid.x;
	mov.u32 	%r41, %ntid.y;
	mov.u32 	%r42, %tid.y;
	mov.u32 	%r43, %tid.x;
	mad.lo.s32 	%r44, %r39, %r41, %r42;
	mad.lo.s32 	%r45, %r44, %r40, %r43;
	div.s32 	%r1, %r45, %r35;
	mul.lo.s32 	%r46, %r1, %r35;
	sub.s32 	%r2, %r45, %r46;
	div.s32 	%r3, %r2, %r33;
	setp.ge.s32 	%p1, %r1, %r34;
	@%p1 bra 	$L__BB4_69;
	setp.ge.s32 	%p2, %r3, %r32;
	setp.lt.s32 	%p3, %r33, 0;
	or.pred  	%p4, %p3, %p2;
	@%p4 bra 	$L__BB4_69;
	mul.lo.s32 	%r47, %r1, 26;
	cvta.to.global.u64 	%rd24, %rd19;
	mul.wide.s32 	%rd25, %r47, 4;
	add.s64 	%rd2, %rd24, %rd25;
	ld.global.f32 	%f83, [%rd2+16];
	cvt.f64.f32 	%fd12, %f83;
	ld.global.f32 	%f84, [%rd2+20];
	cvt.f64.f32 	%fd13, %f84;
	rem.s32 	%r48, %r2, %r33;
	mad.lo.s32 	%r4, %r3, %r33, %r48;
	cvta.to.global.u64 	%rd26, %rd20;
	mul.wide.s32 	%rd27, %r4, 8;
	add.s64 	%rd28, %rd26, %rd27;
	ld.global.f64 	%fd1, [%rd28];
	mul.f64 	%fd14, %fd1, %fd13;
	fma.rn.f64 	%fd15, %fd14, 0d4010000000000000, 0d4000000000000000;
	mul.f64 	%fd2, %fd15, %fd12;
	fma.rn.f64 	%fd16, %fd14, 0d4010000000000000, 0d3FF0000000000000;
	cvt.rn.f32.f64 	%f1, %fd16;
	abs.f32 	%f2, %f1;
	setp.eq.f32 	%p5, %f1, 0f3F800000;
	mov.f32 	%f742, 0f3F800000;
	@%p5 bra 	$L__BB4_7;
	setp.num.f32 	%p6, %f2, %f2;
	@%p6 bra 	$L__BB4_5;
	mov.f32 	%f140, 0f40000000;
	add.rn.f32 	%f742, %f1, %f140;
	bra.uni 	$L__BB4_7;
$L__BB4_5:
	setp.lt.f32 	%p7, %f2, 0f00800000;
	mul.f32 	%f85, %f2, 0f4B800000;
	selp.f32 	%f86, %f85, %f2, %p7;
	mov.b32 	%r49, %f86;
	add.s32 	%r50, %r49, -1060439283;
	and.b32  	%r51, %r50, -8388608;
	sub.s32 	%r52, %r49, %r51;
	mov.b32 	%f87, %r52;
	cvt.rn.f32.s32 	%f88, %r51;
	selp.f32 	%f89, 0fC1C00000, 0f00000000, %p7;
	fma.rn.f32 	%f90, %f88, 0f34000000, %f89;
	add.f32 	%f91, %f87, 0fBF800000;
	add.f32 	%f92, %f87, 0f3F800000;
	rcp.approx.ftz.f32 	%f93, %f92;
	add.f32 	%f94, %f91, %f91;
	mul.f32 	%f95, %f94, %f93;
	mul.f32 	%f96, %f95, %f95;
	neg.f32 	%f97, %f95;
	sub.f32 	%f98, %f91, %f95;
	add.f32 	%f99, %f98, %f98;
	fma.rn.f32 	%f100, %f97, %f91, %f99;
	mul.rn.f32 	%f101, %f93, %f100;
	fma.rn.f32 	%f102, %f96, 0f3A2C32E4, 0f3B52E7DB;
	fma.rn.f32 	%f103, %f102, %f96, 0f3C93BB73;
	fma.rn.f32 	%f104, %f103, %f96, 0f3DF6384F;
	mul.rn.f32 	%f105, %f104, %f96;
	fma.rn.f32 	%f106, %f95, 0f3FB8AA3B, %f90;
	mul.f32 	%f107, %f105, 0f40400000;
	sub.f32 	%f108, %f90, %f106;
	fma.rn.f32 	%f109, %f95, 0f3FB8AA3B, %f108;
	fma.rn.f32 	%f110, %f101, 0f3FB8AA3B, %f109;
	fma.rn.f32 	%f111, %f95, 0f32A55E34, %f110;
	fma.rn.f32 	%f112, %f107, %f101, %f111;
	fma.rn.f32 	%f113, %f105, %f95, %f112;
	add.rn.f32 	%f114, %f106, %f113;
	mov.f32 	%f115, 0f40000000;
	mul.rn.f32 	%f116, %f114, %f115;
	cvt.rni.f32.f32 	%f117, %f116;
	sub.f32 	%f118, %f116, %f117;
	neg.f32 	%f119, %f116;
	fma.rn.f32 	%f120, %f114, 0f40000000, %f119;
	neg.f32 	%f121, %f106;
	add.rn.f32 	%f122, %f114, %f121;
	neg.f32 	%f123, %f122;
	add.rn.f32 	%f124, %f113, %f123;
	fma.rn.f32 	%f125, %f124, 0f40000000, %f120;
	add.f32 	%f126, %f118, %f125;
	setp.gt.f32 	%p8, %f117, 0f00000000;
	selp.b32 	%r53, 0, -2097152000, %p8;
	setp.neu.f32 	%p9, %f1, 0f00000000;
	setp.neu.f32 	%p10, %f2, 0f7F800000;
	setp.lt.f32 	%p11, %f116, 0f00000000;
	selp.f32 	%f127, 0f00000000, 0f7F800000, %p11;
	abs.f32 	%f128, %f116;
	setp.gt.f32 	%p12, %f128, 0f43180000;
	cvt.rzi.s32.f32 	%r54, %f117;
	shl.b32 	%r55, %r54, 23;
	sub.s32 	%r56, %r55, %r53;
	mov.b32 	%f129, %r56;
	add.s32 	%r57, %r53, 2130706432;
	mov.b32 	%f130, %r57;
	fma.rn.f32 	%f131, %f126, 0f391FCB8E, 0f3AAF85ED;
	fma.rn.f32 	%f132, %f131, %f126, 0f3C1D9856;
	fma.rn.f32 	%f133, %f132, %f126, 0f3D6357BB;
	fma.rn.f32 	%f134, %f133, %f126, 0f3E75FDEC;
	fma.rn.f32 	%f135, %f134, %f126, 0f3F317218;
	fma.rn.f32 	%f136, %f135, %f126, 0f3F800000;
	mul.f32 	%f137, %f136, %f130;
	mul.f32 	%f138, %f137, %f129;
	selp.f32 	%f742, %f127, %f138, %p12;
	and.pred  	%p13, %p9, %p10;
	@%p13 bra 	$L__BB4_7;
	add.f32 	%f139, %f1, %f1;
	mov.b32 	%r58, %f139;
	and.b32  	%r59, %r58, 2147483647;
	mov.b32 	%f742, %r59;
$L__BB4_7:
	cvt.f64.f32 	%fd17, %f742;
	div.rn.f64 	%fd18, %fd2, %fd17;
	cvt.rn.f32.f64 	%f7, %fd18;
	ld.global.f32 	%f142, [%rd2+24];
	cvt.f64.f32 	%fd19, %f142;
	ld.global.f32 	%f143, [%rd2+28];
	cvt.f64.f32 	%fd20, %f143;
	mul.f64 	%fd21, %fd1, %fd20;
	fma.rn.f64 	%fd22, %fd21, 0d4010000000000000, 0d4000000000000000;
	mul.f64 	%fd3, %fd22, %fd19;
	fma.rn.f64 	%fd23, %fd21, 0d4010000000000000, 0d3FF0000000000000;
	cvt.rn.f32.f64 	%f8, %fd23;
	abs.f32 	%f9, %f8;
	setp.eq.f32 	%p14, %f8, 0f3F800000;
	mov.f32 	%f743, 0f3F800000;
	@%p14 bra 	$L__BB4_12;
	setp.num.f32 	%p15, %f9, %f9;
	@%p15 bra 	$L__BB4_10;
	mov.f32 	%f199, 0f40000000;
	add.rn.f32 	%f743, %f8, %f199;
	bra.uni 	$L__BB4_12;
$L__BB4_10:
	setp.lt.f32 	%p16, %f9, 0f00800000;
	mul.f32 	%f144, %f9, 0f4B800000;
	selp.f32 	%f145, %f144, %f9, %p16;
	mov.b32 	%r60, %f145;
	add.s32 	%r61, %r60, -1060439283;
	and.b32  	%r62, %r61, -8388608;
	sub.s32 	%r63, %r60, %r62;
	mov.b32 	%f146, %r63;
	cvt.rn.f32.s32 	%f147, %r62;
	selp.f32 	%f148, 0fC1C00000, 0f00000000, %p16;
	fma.rn.f32 	%f149, %f147, 0f34000000, %f148;
	add.f32 	%f150, %f146, 0fBF800000;
	add.f32 	%f151, %f146, 0f3F800000;
	rcp.approx.ftz.f32 	%f152, %f151;
	add.f32 	%f153, %f150, %f150;
	mul.f32 	%f154, %f153, %f152;
	mul.f32 	%f155, %f154, %f154;
	neg.f32 	%f156, %f154;
	sub.f32 	%f157, %f150, %f154;
	add.f32 	%f158, %f157, %f157;
	fma.rn.f32 	%f159, %f156, %f150, %f158;
	mul.rn.f32 	%f160, %f152, %f159;
	fma.rn.f32 	%f161, %f155, 0f3A2C32E4, 0f3B52E7DB;
	fma.rn.f32 	%f162, %f161, %f155, 0f3C93BB73;
	fma.rn.f32 	%f163, %f162, %f155, 0f3DF6384F;
	mul.rn.f32 	%f164, %f163, %f155;
	fma.rn.f32 	%f165, %f154, 0f3FB8AA3B, %f149;
	mul.f32 	%f166, %f164, 0f40400000;
	sub.f32 	%f167, %f149, %f165;
	fma.rn.f32 	%f168, %f154, 0f3FB8AA3B, %f167;
	fma.rn.f32 	%f169, %f160, 0f3FB8AA3B, %f168;
	fma.rn.f32 	%f170, %f154, 0f32A55E34, %f169;
	fma.rn.f32 	%f171, %f166, %f160, %f170;
	fma.rn.f32 	%f172, %f164, %f154, %f171;
	add.rn.f32 	%f173, %f165, %f172;
	mov.f32 	%f174, 0f40000000;
	mul.rn.f32 	%f175, %f173, %f174;
	cvt.rni.f32.f32 	%f176, %f175;
	sub.f32 	%f177, %f175, %f176;
	neg.f32 	%f178, %f175;
	fma.rn.f32 	%f179, %f173, 0f40000000, %f178;
	neg.f32 	%f180, %f165;
	add.rn.f32 	%f181, %f173, %f180;
	neg.f32 	%f182, %f181;
	add.rn.f32 	%f183, %f172, %f182;
	fma.rn.f32 	%f184, %f183, 0f40000000, %f179;
	add.f32 	%f185, %f177, %f184;
	setp.gt.f32 	%p17, %f176, 0f00000000;
	selp.b32 	%r64, 0, -2097152000, %p17;
	setp.neu.f32 	%p18, %f8, 0f00000000;
	setp.neu.f32 	%p19, %f9, 0f7F800000;
	setp.lt.f32 	%p20, %f175, 0f00000000;
	selp.f32 	%f186, 0f00000000, 0f7F800000, %p20;
	abs.f32 	%f187, %f175;
	setp.gt.f32 	%p21, %f187, 0f43180000;
	cvt.rzi.s32.f32 	%r65, %f176;
	shl.b32 	%r66, %r65, 23;
	sub.s32 	%r67, %r66, %r64;
	mov.b32 	%f188, %r67;
	add.s32 	%r68, %r64, 2130706432;
	mov.b32 	%f189, %r68;
	fma.rn.f32 	%f190, %f185, 0f391FCB8E, 0f3AAF85ED;
	fma.rn.f32 	%f191, %f190, %f185, 0f3C1D9856;
	fma.rn.f32 	%f192, %f191, %f185, 0f3D6357BB;
	fma.rn.f32 	%f193, %f192, %f185, 0f3E75FDEC;
	fma.rn.f32 	%f194, %f193, %f185, 0f3F317218;
	fma.rn.f32 	%f195, %f194, %f185, 0f3F800000;
	mul.f32 	%f196, %f195, %f189;
	mul.f32 	%f197, %f196, %f188;
	selp.f32 	%f743, %f186, %f197, %p21;
	and.pred  	%p22, %p18, %p19;
	@%p22 bra 	$L__BB4_12;
	add.f32 	%f198, %f8, %f8;
	mov.b32 	%r69, %f198;
	and.b32  	%r70, %r69, 2147483647;
	mov.b32 	%f743, %r70;
$L__BB4_12:
	cvt.f64.f32 	%fd24, %f743;
	div.rn.f64 	%fd25, %fd3, %fd24;
	cvt.rn.f32.f64 	%f14, %fd25;
	ld.global.f32 	%f201, [%rd2+32];
	cvt.f64.f32 	%fd26, %f201;
	ld.global.f32 	%f202, [%rd2+36];
	cvt.f64.f32 	%fd27, %f202;
	mul.f64 	%fd28, %fd1, %fd27;
	fma.rn.f64 	%fd29, %fd28, 0d4010000000000000, 0d4000000000000000;
	mul.f64 	%fd4, %fd29, %fd26;
	fma.rn.f64 	%fd30, %fd28, 0d4010000000000000, 0d3FF0000000000000;
	cvt.rn.f32.f64 	%f15, %fd30;
	abs.f32 	%f16, %f15;
	setp.eq.f32 	%p23, %f15, 0f3F800000;
	mov.f32 	%f744, 0f3F800000;
	@%p23 bra 	$L__BB4_17;
	setp.num.f32 	%p24, %f16, %f16;
	@%p24 bra 	$L__BB4_15;
	mov.f32 	%f258, 0f40000000;
	add.rn.f32 	%f744, %f15, %f258;
	bra.uni 	$L__BB4_17;
$L__BB4_15:
	setp.lt.f32 	%p25, %f16, 0f00800000;
	mul.f32 	%f203, %f16, 0f4B800000;
	selp.f32 	%f204, %f203, %f16, %p25;
	mov.b32 	%r71, %f204;
	add.s32 	%r72, %r71, -1060439283;
	and.b32  	%r73, %r72, -8388608;
	sub.s32 	%r74, %r71, %r73;
	mov.b32 	%f205, %r74;
	cvt.rn.f32.s32 	%f206, %r73;
	selp.f32 	%f207, 0fC1C00000, 0f00000000, %p25;
	fma.rn.f32 	%f208, %f206, 0f34000000, %f207;
	add.f32 	%f209, %f205, 0fBF800000;
	add.f32 	%f210, %f205, 0f3F800000;
	rcp.approx.ftz.f32 	%f211, %f210;
	add.f32 	%f212, %f209, %f209;
	mul.f32 	%f213, %f212, %f211;
	mul.f32 	%f214, %f213, %f213;
	neg.f32 	%f215, %f213;
	sub.f32 	%f216, %f209, %f213;
	add.f32 	%f217, %f216, %f216;
	fma.rn.f32 	%f218, %f215, %f209, %f217;
	mul.rn.f32 	%f219, %f211, %f218;
	fma.rn.f32 	%f220, %f214, 0f3A2C32E4, 0f3B52E7DB;
	fma.rn.f32 	%f221, %f220, %f214, 0f3C93BB73;
	fma.rn.f32 	%f222, %f221, %f214, 0f3DF6384F;
	mul.rn.f32 	%f223, %f222, %f214;
	fma.rn.f32 	%f224, %f213, 0f3FB8AA3B, %f208;
	mul.f32 	%f225, %f223, 0f40400000;
	sub.f32 	%f226, %f208, %f224;
	fma.rn.f32 	%f227, %f213, 0f3FB8AA3B, %f226;
	fma.rn.f32 	%f228, %f219, 0f3FB8AA3B, %f227;
	fma.rn.f32 	%f229, %f213, 0f32A55E34, %f228;
	fma.rn.f32 	%f230, %f225, %f219, %f229;
	fma.rn.f32 	%f231, %f223, %f213, %f230;
	add.rn.f32 	%f232, %f224, %f231;
	mov.f32 	%f233, 0f40000000;
	mul.rn.f32 	%f234, %f232, %f233;
	cvt.rni.f32.f32 	%f235, %f234;
	sub.f32 	%f236, %f234, %f235;
	neg.f32 	%f237, %f234;
	fma.rn.f32 	%f238, %f232, 0f40000000, %f237;
	neg.f32 	%f239, %f224;
	add.rn.f32 	%f240, %f232, %f239;
	neg.f32 	%f241, %f240;
	add.rn.f32 	%f242, %f231, %f241;
	fma.rn.f32 	%f243, %f242, 0f40000000, %f238;
	add.f32 	%f244, %f236, %f243;
	setp.gt.f32 	%p26, %f235, 0f00000000;
	selp.b32 	%r75, 0, -2097152000, %p26;
	setp.neu.f32 	%p27, %f15, 0f00000000;
	setp.neu.f32 	%p28, %f16, 0f7F800000;
	setp.lt.f32 	%p29, %f234, 0f00000000;
	selp.f32 	%f245, 0f00000000, 0f7F800000, %p29;
	abs.f32 	%f246, %f234;
	setp.gt.f32 	%p30, %f246, 0f43180000;
	cvt.rzi.s32.f32 	%r76, %f235;
	shl.b32 	%r77, %r76, 23;
	sub.s32 	%r78, %r77, %r75;
	mov.b32 	%f247, %r78;
	add.s32 	%r79, %r75, 2130706432;
	mov.b32 	%f248, %r79;
	fma.rn.f32 	%f249, %f244, 0f391FCB8E, 0f3AAF85ED;
	fma.rn.f32 	%f250, %f249, %f244, 0f3C1D9856;
	fma.rn.f32 	%f251, %f250, %f244, 0f3D6357BB;
	fma.rn.f32 	%f252, %f251, %f244, 0f3E75FDEC;
	fma.rn.f32 	%f253, %f252, %f244, 0f3F317218;
	fma.rn.f32 	%f254, %f253, %f244, 0f3F800000;
	mul.f32 	%f255, %f254, %f248;
	mul.f32 	%f256, %f255, %f247;
	selp.f32 	%f744, %f245, %f256, %p30;
	and.pred  	%p31, %p27, %p28;
	@%p31 bra 	$L__BB4_17;
	add.f32 	%f257, %f15, %f15;
	mov.b32 	%r80, %f257;
	and.b32  	%r81, %r80, 2147483647;
	mov.b32 	%f744, %r81;
$L__BB4_17:
	cvt.f64.f32 	%fd31, %f744;
	div.rn.f64 	%fd32, %fd4, %fd31;
	cvt.rn.f32.f64 	%f21, %fd32;
	ld.global.f32 	%f260, [%rd2+40];
	cvt.f64.f32 	%fd33, %f260;
	ld.global.f32 	%f261, [%rd2+44];
	cvt.f64.f32 	%fd34, %f261;
	mul.f64 	%fd35, %fd1, %fd34;
	fma.rn.f64 	%fd36, %fd35, 0d4010000000000000, 0d4000000000000000;
	mul.f64 	%fd5, %fd36, %fd33;
	fma.rn.f64 	%fd37, %fd35, 0d4010000000000000, 0d3FF0000000000000;
	cvt.rn.f32.f64 	%f22, %fd37;
	abs.f32 	%f23, %f22;
	setp.eq.f32 	%p32, %f22, 0f3F800000;
	mov.f32 	%f745, 0f3F800000;
	@%p32 bra 	$L__BB4_22;
	setp.num.f32 	%p33, %f23, %f23;
	@%p33 bra 	$L__BB4_20;
	mov.f32 	%f317, 0f40000000;
	add.rn.f32 	%f745, %f22, %f317;
	bra.uni 	$L__BB4_22;
$L__BB4_20:
	setp.lt.f32 	%p34, %f23, 0f00800000;
	mul.f32 	%f262, %f23, 0f4B800000;
	selp.f32 	%f263, %f262, %f23, %p34;
	mov.b32 	%r82, %f263;
	add.s32 	%r83, %r82, -1060439283;
	and.b32  	%r84, %r83, -8388608;
	sub.s32 	%r85, %r82, %r84;
	mov.b32 	%f264, %r85;
	cvt.rn.f32.s32 	%f265, %r84;
	selp.f32 	%f266, 0fC1C00000, 0f00000000, %p34;
	fma.rn.f32 	%f267, %f265, 0f34000000, %f266;
	add.f32 	%f268, %f264, 0fBF800000;
	add.f32 	%f269, %f264, 0f3F800000;
	rcp.approx.ftz.f32 	%f270, %f269;
	add.f32 	%f271, %f268, %f268;
	mul.f32 	%f272, %f271, %f270;
	mul.f32 	%f273, %f272, %f272;
	neg.f32 	%f274, %f272;
	sub.f32 	%f275, %f268, %f272;
	add.f32 	%f276, %f275, %f275;
	fma.rn.f32 	%f277, %f274, %f268, %f276;
	mul.rn.f32 	%f278, %f270, %f277;
	fma.rn.f32 	%f279, %f273, 0f3A2C32E4, 0f3B52E7DB;
	fma.rn.f32 	%f280, %f279, %f273, 0f3C93BB73;
	fma.rn.f32 	%f281, %f280, %f273, 0f3DF6384F;
	mul.rn.f32 	%f282, %f281, %f273;
	fma.rn.f32 	%f283, %f272, 0f3FB8AA3B, %f267;
	mul.f32 	%f284, %f282, 0f40400000;
	sub.f32 	%f285, %f267, %f283;
	fma.rn.f32 	%f286, %f272, 0f3FB8AA3B, %f285;
	fma.rn.f32 	%f287, %f278, 0f3FB8AA3B, %f286;
	fma.rn.f32 	%f288, %f272, 0f32A55E34, %f287;
	fma.rn.f32 	%f289, %f284, %f278, %f288;
	fma.rn.f32 	%f290, %f282, %f272, %f289;
	add.rn.f32 	%f291, %f283, %f290;
	mov.f32 	%f292, 0f40000000;
	mul.rn.f32 	%f293, %f291, %f292;
	cvt.rni.f32.f32 	%f294, %f293;
	sub.f32 	%f295, %f293, %f294;
	neg.f32 	%f296, %f293;
	fma.rn.f32 	%f297, %f291, 0f40000000, %f296;
	neg.f32 	%f298, %f283;
	add.rn.f32 	%f299, %f291, %f298;
	neg.f32 	%f300, %f299;
	add.rn.f32 	%f301, %f290, %f300;
	fma.rn.f32 	%f302, %f301, 0f40000000, %f297;
	add.f32 	%f303, %f295, %f302;
	setp.gt.f32 	%p35, %f294, 0f00000000;
	selp.b32 	%r86, 0, -2097152000, %p35;
	setp.neu.f32 	%p36, %f22, 0f00000000;
	setp.neu.f32 	%p37, %f23, 0f7F800000;
	setp.lt.f32 	%p38, %f293, 0f00000000;
	selp.f32 	%f304, 0f00000000, 0f7F800000, %p38;
	abs.f32 	%f305, %f293;
	setp.gt.f32 	%p39, %f305, 0f43180000;
	cvt.rzi.s32.f32 	%r87, %f294;
	shl.b32 	%r88, %r87, 23;
	sub.s32 	%r89, %r88, %r86;
	mov.b32 	%f306, %r89;
	add.s32 	%r90, %r86, 2130706432;
	mov.b32 	%f307, %r90;
	fma.rn.f32 	%f308, %f303, 0f391FCB8E, 0f3AAF85ED;
	fma.rn.f32 	%f309, %f308, %f303, 0f3C1D9856;
	fma.rn.f32 	%f310, %f309, %f303, 0f3D6357BB;
	fma.rn.f32 	%f311, %f310, %f303, 0f3E75FDEC;
	fma.rn.f32 	%f312, %f311, %f303, 0f3F317218;
	fma.rn.f32 	%f313, %f312, %f303, 0f3F800000;
	mul.f32 	%f314, %f313, %f307;
	mul.f32 	%f315, %f314, %f306;
	selp.f32 	%f745, %f304, %f315, %p39;
	and.pred  	%p40, %p36, %p37;
	@%p40 bra 	$L__BB4_22;
	add.f32 	%f316, %f22, %f22;
	mov.b32 	%r91, %f316;
	and.b32  	%r92, %r91, 2147483647;
	mov.b32 	%f745, %r92;
$L__BB4_22:
	cvt.f64.f32 	%fd38, %f745;
	div.rn.f64 	%fd39, %fd5, %fd38;
	cvt.rn.f32.f64 	%f28, %fd39;
	ld.global.f32 	%f319, [%rd2+48];
	cvt.f64.f32 	%fd40, %f319;
	ld.global.f32 	%f320, [%rd2+52];
	cvt.f64.f32 	%fd41, %f320;
	mul.f64 	%fd42, %fd1, %fd41;
	fma.rn.f64 	%fd43, %fd42, 0d4010000000000000, 0d4000000000000000;
	mul.f64 	%fd6, %fd43, %fd40;
	fma.rn.f64 	%fd44, %fd42, 0d4010000000000000, 0d3FF0000000000000;
	cvt.rn.f32.f64 	%f29, %fd44;
	abs.f32 	%f30, %f29;
	setp.eq.f32 	%p41, %f29, 0f3F800000;
	mov.f32 	%f746, 0f3F800000;
	@%p41 bra 	$L__BB4_27;
	setp.num.f32 	%p42, %f30, %f30;
	@%p42 bra 	$L__BB4_25;
	mov.f32 	%f376, 0f40000000;
	add.rn.f32 	%f746, %f29, %f376;
	bra.uni 	$L__BB4_27;
$L__BB4_25:
	setp.lt.f32 	%p43, %f30, 0f00800000;
	mul.f32 	%f321, %f30, 0f4B800000;
	selp.f32 	%f322, %f321, %f30, %p43;
	mov.b32 	%r93, %f322;
	add.s32 	%r94, %r93, -1060439283;
	and.b32  	%r95, %r94, -8388608;
	sub.s32 	%r96, %r93, %r95;
	mov.b32 	%f323, %r96;
	cvt.rn.f32.s32 	%f324, %r95;
	selp.f32 	%f325, 0fC1C00000, 0f00000000, %p43;
	fma.rn.f32 	%f326, %f324, 0f34000000, %f325;
	add.f32 	%f327, %f323, 0fBF800000;
	add.f32 	%f328, %f323, 0f3F800000;
	rcp.approx.ftz.f32 	%f329, %f328;
	add.f32 	%f330, %f327, %f327;
	mul.f32 	%f331, %f330, %f329;
	mul.f32 	%f332, %f331, %f331;
	neg.f32 	%f333, %f331;
	sub.f32 	%f334, %f327, %f331;
	add.f32 	%f335, %f334, %f334;
	fma.rn.f32 	%f336, %f333, %f327, %f335;
	mul.rn.f32 	%f337, %f329, %f336;
	fma.rn.f32 	%f338, %f332, 0f3A2C32E4, 0f3B52E7DB;
	fma.rn.f32 	%f339, %f338, %f332, 0f3C93BB73;
	fma.rn.f32 	%f340, %f339, %f332, 0f3DF6384F;
	mul.rn.f32 	%f341, %f340, %f332;
	fma.rn.f32 	%f342, %f331, 0f3FB8AA3B, %f326;
	mul.f32 	%f343, %f341, 0f40400000;
	sub.f32 	%f344, %f326, %f342;
	fma.rn.f32 	%f345, %f331, 0f3FB8AA3B, %f344;
	fma.rn.f32 	%f346, %f337, 0f3FB8AA3B, %f345;
	fma.rn.f32 	%f347, %f331, 0f32A55E34, %f346;
	fma.rn.f32 	%f348, %f343, %f337, %f347;
	fma.rn.f32 	%f349, %f341, %f331, %f348;
	add.rn.f32 	%f350, %f342, %f349;
	mov.f32 	%f351, 0f40000000;
	mul.rn.f32 	%f352, %f350, %f351;
	cvt.rni.f32.f32 	%f353, %f352;
	sub.f32 	%f354, %f352, %f353;
	neg.f32 	%f355, %f352;
	fma.rn.f32 	%f356, %f350, 0f40000000, %f355;
	neg.f32 	%f357, %f342;
	add.rn.f32 	%f358, %f350, %f357;
	neg.f32 	%f359, %f358;
	add.rn.f32 	%f360, %f349, %f359;
	fma.rn.f32 	%f361, %f360, 0f40000000, %f356;
	add.f32 	%f362, %f354, %f361;
	setp.gt.f32 	%p44, %f353, 0f00000000;
	selp.b32 	%r97, 0, -2097152000, %p44;
	setp.neu.f32 	%p45, %f29, 0f00000000;
	setp.neu.f32 	%p46, %f30, 0f7F800000;
	setp.lt.f32 	%p47, %f352, 0f00000000;
	selp.f32 	%f363, 0f00000000, 0f7F800000, %p47;
	abs.f32 	%f364, %f352;
	setp.gt.f32 	%p48, %f364, 0f43180000;
	cvt.rzi.s32.f32 	%r98, %f353;
	shl.b32 	%r99, %r98, 23;
	sub.s32 	%r100, %r99, %r97;
	mov.b32 	%f365, %r100;
	add.s32 	%r101, %r97, 2130706432;
	mov.b32 	%f366, %r101;
	fma.rn.f32 	%f367, %f362, 0f391FCB8E, 0f3AAF85ED;
	fma.rn.f32 	%f368, %f367, %f362, 0f3C1D9856;
	fma.rn.f32 	%f369, %f368, %f362, 0f3D6357BB;
	fma.rn.f32 	%f370, %f369, %f362, 0f3E75FDEC;
	fma.rn.f32 	%f371, %f370, %f362, 0f3F317218;
	fma.rn.f32 	%f372, %f371, %f362, 0f3F800000;
	mul.f32 	%f373, %f372, %f366;
	mul.f32 	%f374, %f373, %f365;
	selp.f32 	%f746, %f363, %f374, %p48;
	and.pred  	%p49, %p45, %p46;
	@%p49 bra 	$L__BB4_27;
	add.f32 	%f375, %f29, %f29;
	mov.b32 	%r102, %f375;
	and.b32  	%r103, %r102, 2147483647;
	mov.b32 	%f746, %r103;
$L__BB4_27:
	cvt.f64.f32 	%fd45, %f746;
	div.rn.f64 	%fd46, %fd6, %fd45;
	cvt.rn.f32.f64 	%f378, %fd46;
	ld.global.f32 	%f379, [%rd2+12];
	add.f32 	%f380, %f7, %f14;
	add.f32 	%f381, %f380, %f21;
	add.f32 	%f382, %f381, %f28;
	add.f32 	%f383, %f382, %f378;
	mul.f32 	%f35, %f379, %f383;
	ld.global.f32 	%f384, [%rd2+60];
	cvt.f64.f32 	%fd47, %f384;
	ld.global.f32 	%f385, [%rd2+64];
	cvt.f64.f32 	%fd48, %f385;
	mul.f64 	%fd49, %fd1, %fd48;
	fma.rn.f64 	%fd50, %fd49, 0d4010000000000000, 0d4000000000000000;
	mul.f64 	%fd7, %fd50, %fd47;
	fma.rn.f64 	%fd51, %fd49, 0d4010000000000000, 0d3FF0000000000000;
	cvt.rn.f32.f64 	%f36, %fd51;
	abs.f32 	%f37, %f36;
	setp.eq.f32 	%p50, %f36, 0f3F800000;
	mov.f32 	%f747, 0f3F800000;
	@%p50 bra 	$L__BB4_32;
	setp.num.f32 	%p51, %f37, %f37;
	@%p51 bra 	$L__BB4_30;
	mov.f32 	%f441, 0f40000000;
	add.rn.f32 	%f747, %f36, %f441;
	bra.uni 	$L__BB4_32;
$L__BB4_30:
	setp.lt.f32 	%p52, %f37, 0f00800000;
	mul.f32 	%f386, %f37, 0f4B800000;
	selp.f32 	%f387, %f386, %f37, %p52;
	mov.b32 	%r104, %f387;
	add.s32 	%r105, %r104, -1060439283;
	and.b32  	%r106, %r105, -8388608;
	sub.s32 	%r107, %r104, %r106;
	mov.b32 	%f388, %r107;
	cvt.rn.f32.s32 	%f389, %r106;
	selp.f32 	%f390, 0fC1C00000, 0f00000000, %p52;
	fma.rn.f32 	%f391, %f389, 0f34000000, %f390;
	add.f32 	%f392, %f388, 0fBF800000;
	add.f32 	%f393, %f388, 0f3F800000;
	rcp.approx.ftz.f32 	%f394, %f393;
	add.f32 	%f395, %f392, %f392;
	mul.f32 	%f396, %f395, %f394;
	mul.f32 	%f397, %f396, %f396;
	neg.f32 	%f398, %f396;
	sub.f32 	%f399, %f392, %f396;
	add.f32 	%f400, %f399, %f399;
	fma.rn.f32 	%f401, %f398, %f392, %f400;
	mul.rn.f32 	%f402, %f394, %f401;
	fma.rn.f32 	%f403, %f397, 0f3A2C32E4, 0f3B52E7DB;
	fma.rn.f32 	%f404, %f403, %f397, 0f3C93BB73;
	fma.rn.f32 	%f405, %f404, %f397, 0f3DF6384F;
	mul.rn.f32 	%f406, %f405, %f397;
	fma.rn.f32 	%f407, %f396, 0f3FB8AA3B, %f391;
	mul.f32 	%f408, %f406, 0f40400000;
	sub.f32 	%f409, %f391, %f407;
	fma.rn.f32 	%f410, %f396, 0f3FB8AA3B, %f409;
	fma.rn.f32 	%f411, %f402, 0f3FB8AA3B, %f410;
	fma.rn.f32 	%f412, %f396, 0f32A55E34, %f411;
	fma.rn.f32 	%f413, %f408, %f402, %f412;
	fma.rn.f32 	%f414, %f406, %f396, %f413;
	add.rn.f32 	%f415, %f407, %f414;
	mov.f32 	%f416, 0f40000000;
	mul.rn.f32 	%f417, %f415, %f416;
	cvt.rni.f32.f32 	%f418, %f417;
	sub.f32 	%f419, %f417, %f418;
	neg.f32 	%f420, %f417;
	fma.rn.f32 	%f421, %f415, 0f40000000, %f420;
	neg.f32 	%f422, %f407;
	add.rn.f32 	%f423, %f415, %f422;
	neg.f32 	%f424, %f423;
	add.rn.f32 	%f425, %f414, %f424;
	fma.rn.f32 	%f426, %f425, 0f40000000, %f421;
	add.f32 	%f427, %f419, %f426;
	setp.gt.f32 	%p53, %f418, 0f00000000;
	selp.b32 	%r108, 0, -2097152000, %p53;
	setp.neu.f32 	%p54, %f36, 0f00000000;
	setp.neu.f32 	%p55, %f37, 0f7F800000;
	setp.lt.f32 	%p56, %f417, 0f00000000;
	selp.f32 	%f428, 0f00000000, 0f7F800000, %p56;
	abs.f32 	%f429, %f417;
	setp.gt.f32 	%p57, %f429, 0f43180000;
	cvt.rzi.s32.f32 	%r109, %f418;
	shl.b32 	%r110, %r109, 23;
	sub.s32 	%r111, %r110, %r108;
	mov.b32 	%f430, %r111;
	add.s32 	%r112, %r108, 2130706432;
	mov.b32 	%f431, %r112;
	fma.rn.f32 	%f432, %f427, 0f391FCB8E, 0f3AAF85ED;
	fma.rn.f32 	%f433, %f432, %f427, 0f3C1D9856;
	fma.rn.f32 	%f434, %f433, %f427, 0f3D6357BB;
	fma.rn.f32 	%f435, %f434, %f427, 0f3E75FDEC;
	fma.rn.f32 	%f436, %f435, %f427, 0f3F317218;
	fma.rn.f32 	%f437, %f436, %f427, 0f3F800000;
	mul.f32 	%f438, %f437, %f431;
	mul.f32 	%f439, %f438, %f430;
	selp.f32 	%f747, %f428, %f439, %p57;
	and.pred  	%p58, %p54, %p55;
	@%p58 bra 	$L__BB4_32;
	add.f32 	%f440, %f36, %f36;
	mov.b32 	%r113, %f440;
	and.b32  	%r114, %r113, 2147483647;
	mov.b32 	%f747, %r114;
$L__BB4_32:
	cvt.f64.f32 	%fd52, %f747;
	div.rn.f64 	%fd53, %fd7, %fd52;
	cvt.rn.f32.f64 	%f42, %fd53;
	ld.global.f32 	%f443, [%rd2+68];
	cvt.f64.f32 	%fd54, %f443;
	ld.global.f32 	%f444, [%rd2+72];
	cvt.f64.f32 	%fd55, %f444;
	mul.f64 	%fd56, %fd1, %fd55;
	fma.rn.f64 	%fd57, %fd56, 0d4010000000000000, 0d4000000000000000;
	mul.f64 	%fd8, %fd57, %fd54;
	fma.rn.f64 	%fd58, %fd56, 0d4010000000000000, 0d3FF0000000000000;
	cvt.rn.f32.f64 	%f43, %fd58;
	abs.f32 	%f44, %f43;
	setp.eq.f32 	%p59, %f43, 0f3F800000;
	mov.f32 	%f748, 0f3F800000;
	@%p59 bra 	$L__BB4_37;
	setp.num.f32 	%p60, %f44, %f44;
	@%p60 bra 	$L__BB4_35;
	mov.f32 	%f500, 0f40000000;
	add.rn.f32 	%f748, %f43, %f500;
	bra.uni 	$L__BB4_37;
$L__BB4_35:
	setp.lt.f32 	%p61, %f44, 0f00800000;
	mul.f32 	%f445, %f44, 0f4B800000;
	selp.f32 	%f446, %f445, %f44, %p61;
	mov.b32 	%r115, %f446;
	add.s32 	%r116, %r115, -1060439283;
	and.b32  	%r117, %r116, -8388608;
	sub.s32 	%r118, %r115, %r117;
	mov.b32 	%f447, %r118;
	cvt.rn.f32.s32 	%f448, %r117;
	selp.f32 	%f449, 0fC1C00000, 0f00000000, %p61;
	fma.rn.f32 	%f450, %f448, 0f34000000, %f449;
	add.f32 	%f451, %f447, 0fBF800000;
	add.f32 	%f452, %f447, 0f3F800000;
	rcp.approx.ftz.f32 	%f453, %f452;
	add.f32 	%f454, %f451, %f451;
	mul.f32 	%f455, %f454, %f453;
	mul.f32 	%f456, %f455, %f455;
	neg.f32 	%f457, %f455;
	sub.f32 	%f458, %f451, %f455;
	add.f32 	%f459, %f458, %f458;
	fma.rn.f32 	%f460, %f457, %f451, %f459;
	mul.rn.f32 	%f461, %f453, %f460;
	fma.rn.f32 	%f462, %f456, 0f3A2C32E4, 0f3B52E7DB;
	fma.rn.f32 	%f463, %f462, %f456, 0f3C93BB73;
	fma.rn.f32 	%f464, %f463, %f456, 0f3DF6384F;
	mul.rn.f32 	%f465, %f464, %f456;
	fma.rn.f32 	%f466, %f455, 0f3FB8AA3B, %f450;
	mul.f32 	%f467, %f465, 0f40400000;
	sub.f32 	%f468, %f450, %f466;
	fma.rn.f32 	%f469, %f455, 0f3FB8AA3B, %f468;
	fma.rn.f32 	%f470, %f461, 0f3FB8AA3B, %f469;
	fma.rn.f32 	%f471, %f455, 0f32A55E34, %f470;
	fma.rn.f32 	%f472, %f467, %f461, %f471;
	fma.rn.f32 	%f473, %f465, %f455, %f472;
	add.rn.f32 	%f474, %f466, %f473;
	mov.f32 	%f475, 0f40000000;
	mul.rn.f32 	%f476, %f474, %f475;
	cvt.rni.f32.f32 	%f477, %f476;
	sub.f32 	%f478, %f476, %f477;
	neg.f32 	%f479, %f476;
	fma.rn.f32 	%f480, %f474, 0f40000000, %f479;
	neg.f32 	%f481, %f466;
	add.rn.f32 	%f482, %f474, %f481;
	neg.f32 	%f483, %f482;
	add.rn.f32 	%f484, %f473, %f483;
	fma.rn.f32 	%f485, %f484, 0f40000000, %f480;
	add.f32 	%f486, %f478, %f485;
	setp.gt.f32 	%p62, %f477, 0f00000000;
	selp.b32 	%r119, 0, -2097152000, %p62;
	setp.neu.f32 	%p63, %f43, 0f00000000;
	setp.neu.f32 	%p64, %f44, 0f7F800000;
	setp.lt.f32 	%p65, %f476, 0f00000000;
	selp.f32 	%f487, 0f00000000, 0f7F800000, %p65;
	abs.f32 	%f488, %f476;
	setp.gt.f32 	%p66, %f488, 0f43180000;
	cvt.rzi.s32.f32 	%r120, %f477;
	shl.b32 	%r121, %r120, 23;
	sub.s32 	%r122, %r121, %r119;
	mov.b32 	%f489, %r122;
	add.s32 	%r123, %r119, 2130706432;
	mov.b32 	%f490, %r123;
	fma.rn.f32 	%f491, %f486, 0f391FCB8E, 0f3AAF85ED;
	fma.rn.f32 	%f492, %f491, %f486, 0f3C1D9856;
	fma.rn.f32 	%f493, %f492, %f486, 0f3D6357BB;
	fma.rn.f32 	%f494, %f493, %f486, 0f3E75FDEC;
	fma.rn.f32 	%f495, %f494, %f486, 0f3F317218;
	fma.rn.f32 	%f496, %f495, %f486, 0f3F800000;
	mul.f32 	%f497, %f496, %f490;
	mul.f32 	%f498, %f497, %f489;
	selp.f32 	%f748, %f487, %f498, %p66;
	and.pred  	%p67, %p63, %p64;
	@%p67 bra 	$L__BB4_37;
	add.f32 	%f499, %f43, %f43;
	mov.b32 	%r124, %f499;
	and.b32  	%r125, %r124, 2147483647;
	mov.b32 	%f748, %r125;
$L__BB4_37:
	cvt.f64.f32 	%fd59, %f748;
	div.rn.f64 	%fd60, %fd8, %fd59;
	cvt.rn.f32.f64 	%f49, %fd60;
	ld.global.f32 	%f502, [%rd2+76];
	cvt.f64.f32 	%fd61, %f502;
	ld.global.f32 	%f503, [%rd2+80];
	cvt.f64.f32 	%fd62, %f503;
	mul.f64 	%fd63, %fd1, %fd62;
	fma.rn.f64 	%fd64, %fd63, 0d4010000000000000, 0d4000000000000000;
	mul.f64 	%fd9, %fd64, %fd61;
	fma.rn.f64 	%fd65, %fd63, 0d4010000000000000, 0d3FF0000000000000;
	cvt.rn.f32.f64 	%f50, %fd65;
	abs.f32 	%f51, %f50;
	setp.eq.f32 	%p68, %f50, 0f3F800000;
	mov.f32 	%f749, 0f3F800000;
	@%p68 bra 	$L__BB4_42;
	setp.num.f32 	%p69, %f51, %f51;
	@%p69 bra 	$L__BB4_40;
	mov.f32 	%f559, 0f40000000;
	add.rn.f32 	%f749, %f50, %f559;
	bra.uni 	$L__BB4_42;
$L__BB4_40:
	setp.lt.f32 	%p70, %f51, 0f00800000;
	mul.f32 	%f504, %f51, 0f4B800000;
	selp.f32 	%f505, %f504, %f51, %p70;
	mov.b32 	%r126, %f505;
	add.s32 	%r127, %r126, -1060439283;
	and.b32  	%r128, %r127, -8388608;
	sub.s32 	%r129, %r126, %r128;
	mov.b32 	%f506, %r129;
	cvt.rn.f32.s32 	%f507, %r128;
	selp.f32 	%f508, 0fC1C00000, 0f00000000, %p70;
	fma.rn.f32 	%f509, %f507, 0f34000000, %f508;
	add.f32 	%f510, %f506, 0fBF800000;
	add.f32 	%f511, %f506, 0f3F800000;
	rcp.approx.ftz.f32 	%f512, %f511;
	add.f32 	%f513, %f510, %f510;
	mul.f32 	%f514, %f513, %f512;
	mul.f32 	%f515, %f514, %f514;
	neg.f32 	%f516, %f514;
	sub.f32 	%f517, %f510, %f514;
	add.f32 	%f518, %f517, %f517;
	fma.rn.f32 	%f519, %f516, %f510, %f518;
	mul.rn.f32 	%f520, %f512, %f519;
	fma.rn.f32 	%f521, %f515, 0f3A2C32E4, 0f3B52E7DB;
	fma.rn.f32 	%f522, %f521, %f515, 0f3C93BB73;
	fma.rn.f32 	%f523, %f522, %f515, 0f3DF6384F;
	mul.rn.f32 	%f524, %f523, %f515;
	fma.rn.f32 	%f525, %f514, 0f3FB8AA3B, %f509;
	mul.f32 	%f526, %f524, 0f40400000;
	sub.f32 	%f527, %f509, %f525;
	fma.rn.f32 	%f528, %f514, 0f3FB8AA3B, %f527;
	fma.rn.f32 	%f529, %f520, 0f3FB8AA3B, %f528;
	fma.rn.f32 	%f530, %f514, 0f32A55E34, %f529;
	fma.rn.f32 	%f531, %f526, %f520, %f530;
	fma.rn.f32 	%f532, %f524, %f514, %f531;
	add.rn.f32 	%f533, %f525, %f532;
	mov.f32 	%f534, 0f40000000;
	mul.rn.f32 	%f535, %f533, %f534;
	cvt.rni.f32.f32 	%f536, %f535;
	sub.f32 	%f537, %f535, %f536;
	neg.f32 	%f538, %f535;
	fma.rn.f32 	%f539, %f533, 0f40000000, %f538;
	neg.f32 	%f540, %f525;
	add.rn.f32 	%f541, %f533, %f540;
	neg.f32 	%f542, %f541;
	add.rn.f32 	%f543, %f532, %f542;
	fma.rn.f32 	%f544, %f543, 0f40000000, %f539;
	add.f32 	%f545, %f537, %f544;
	setp.gt.f32 	%p71, %f536, 0f00000000;
	selp.b32 	%r130, 0, -2097152000, %p71;
	setp.neu.f32 	%p72, %f50, 0f00000000;
	setp.neu.f32 	%p73, %f51, 0f7F800000;
	setp.lt.f32 	%p74, %f535, 0f00000000;
	selp.f32 	%f546, 0f00000000, 0f7F800000, %p74;
	abs.f32 	%f547, %f535;
	setp.gt.f32 	%p75, %f547, 0f43180000;
	cvt.rzi.s32.f32 	%r131, %f536;
	shl.b32 	%r132, %r131, 23;
	sub.s32 	%r133, %r132, %r130;
	mov.b32 	%f548, %r133;
	add.s32 	%r134, %r130, 2130706432;
	mov.b32 	%f549, %r134;
	fma.rn.f32 	%f550, %f545, 0f391FCB8E, 0f3AAF85ED;
	fma.rn.f32 	%f551, %f550, %f545, 0f3C1D9856;
	fma.rn.f32 	%f552, %f551, %f545, 0f3D6357BB;
	fma.rn.f32 	%f553, %f552, %f545, 0f3E75FDEC;
	fma.rn.f32 	%f554, %f553, %f545, 0f3F317218;
	fma.rn.f32 	%f555, %f554, %f545, 0f3F800000;
	mul.f32 	%f556, %f555, %f549;
	mul.f32 	%f557, %f556, %f548;
	selp.f32 	%f749, %f546, %f557, %p75;
	and.pred  	%p76, %p72, %p73;
	@%p76 bra 	$L__BB4_42;
	add.f32 	%f558, %f50, %f50;
	mov.b32 	%r135, %f558;
	and.b32  	%r136, %r135, 2147483647;
	mov.b32 	%f749, %r136;
$L__BB4_42:
	cvt.f64.f32 	%fd66, %f749;
	div.rn.f64 	%fd67, %fd9, %fd66;
	cvt.rn.f32.f64 	%f56, %fd67;
	ld.global.f32 	%f561, [%rd2+84];
	cvt.f64.f32 	%fd68, %f561;
	ld.global.f32 	%f562, [%rd2+88];
	cvt.f64.f32 	%fd69, %f562;
	mul.f64 	%fd70, %fd1, %fd69;
	fma.rn.f64 	%fd71, %fd70, 0d4010000000000000, 0d4000000000000000;
	mul.f64 	%fd10, %fd71, %fd68;
	fma.rn.f64 	%fd72, %fd70, 0d4010000000000000, 0d3FF0000000000000;
	cvt.rn.f32.f64 	%f57, %fd72;
	abs.f32 	%f58, %f57;
	setp.eq.f32 	%p77, %f57, 0f3F800000;
	mov.f32 	%f750, 0f3F800000;
	@%p77 bra 	$L__BB4_47;
	setp.num.f32 	%p78, %f58, %f58;
	@%p78 bra 	$L__BB4_45;
	mov.f32 	%f618, 0f40000000;
	add.rn.f32 	%f750, %f57, %f618;
	bra.uni 	$L__BB4_47;
$L__BB4_45:
	setp.lt.f32 	%p79, %f58, 0f00800000;
	mul.f32 	%f563, %f58, 0f4B800000;
	selp.f32 	%f564, %f563, %f58, %p79;
	mov.b32 	%r137, %f564;
	add.s32 	%r138, %r137, -1060439283;
	and.b32  	%r139, %r138, -8388608;
	sub.s32 	%r140, %r137, %r139;
	mov.b32 	%f565, %r140;
	cvt.rn.f32.s32 	%f566, %r139;
	selp.f32 	%f567, 0fC1C00000, 0f00000000, %p79;
	fma.rn.f32 	%f568, %f566, 0f34000000, %f567;
	add.f32 	%f569, %f565, 0fBF800000;
	add.f32 	%f570, %f565, 0f3F800000;
	rcp.approx.ftz.f32 	%f571, %f570;
	add.f32 	%f572, %f569, %f569;
	mul.f32 	%f573, %f572, %f571;
	mul.f32 	%f574, %f573, %f573;
	neg.f32 	%f575, %f573;
	sub.f32 	%f576, %f569, %f573;
	add.f32 	%f577, %f576, %f576;
	fma.rn.f32 	%f578, %f575, %f569, %f577;
	mul.rn.f32 	%f579, %f571, %f578;
	fma.rn.f32 	%f580, %f574, 0f3A2C32E4, 0f3B52E7DB;
	fma.rn.f32 	%f581, %f580, %f574, 0f3C93BB73;
	fma.rn.f32 	%f582, %f581, %f574, 0f3DF6384F;
	mul.rn.f32 	%f583, %f582, %f574;
	fma.rn.f32 	%f584, %f573, 0f3FB8AA3B, %f568;
	mul.f32 	%f585, %f583, 0f40400000;
	sub.f32 	%f586, %f568, %f584;
	fma.rn.f32 	%f587, %f573, 0f3FB8AA3B, %f586;
	fma.rn.f32 	%f588, %f579, 0f3FB8AA3B, %f587;
	fma.rn.f32 	%f589, %f573, 0f32A55E34, %f588;
	fma.rn.f32 	%f590, %f585, %f579, %f589;
	fma.rn.f32 	%f591, %f583, %f573, %f590;
	add.rn.f32 	%f592, %f584, %f591;
	mov.f32 	%f593, 0f40000000;
	mul.rn.f32 	%f594, %f592, %f593;
	cvt.rni.f32.f32 	%f595, %f594;
	sub.f32 	%f596, %f594, %f595;
	neg.f32 	%f597, %f594;
	fma.rn.f32 	%f598, %f592, 0f40000000, %f597;
	neg.f32 	%f599, %f584;
	add.rn.f32 	%f600, %f592, %f599;
	neg.f32 	%f601, %f600;
	add.rn.f32 	%f602, %f591, %f601;
	fma.rn.f32 	%f603, %f602, 0f40000000, %f598;
	add.f32 	%f604, %f596, %f603;
	setp.gt.f32 	%p80, %f595, 0f00000000;
	selp.b32 	%r141, 0, -2097152000, %p80;
	setp.neu.f32 	%p81, %f57, 0f00000000;
	setp.neu.f32 	%p82, %f58, 0f7F800000;
	setp.lt.f32 	%p83, %f594, 0f00000000;
	selp.f32 	%f605, 0f00000000, 0f7F800000, %p83;
	abs.f32 	%f606, %f594;
	setp.gt.f32 	%p84, %f606, 0f43180000;
	cvt.rzi.s32.f32 	%r142, %f595;
	shl.b32 	%r143, %r142, 23;
	sub.s32 	%r144, %r143, %r141;
	mov.b32 	%f607, %r144;
	add.s32 	%r145, %r141, 2130706432;
	mov.b32 	%f608, %r145;
	fma.rn.f32 	%f609, %f604, 0f391FCB8E, 0f3AAF85ED;
	fma.rn.f32 	%f610, %f609, %f604, 0f3C1D9856;
	fma.rn.f32 	%f611, %f610, %f604, 0f3D6357BB;
	fma.rn.f32 	%f612, %f611, %f604, 0f3E75FDEC;
	fma.rn.f32 	%f613, %f612, %f604, 0f3F317218;
	fma.rn.f32 	%f614, %f613, %f604, 0f3F800000;
	mul.f32 	%f615, %f614, %f608;
	mul.f32 	%f616, %f615, %f607;
	selp.f32 	%f750, %f605, %f616, %p84;
	and.pred  	%p85, %p81, %p82;
	@%p85 bra 	$L__BB4_47;
	add.f32 	%f617, %f57, %f57;
	mov.b32 	%r146, %f617;
	and.b32  	%r147, %r146, 2147483647;
	mov.b32 	%f750, %r147;
$L__BB4_47:
	cvt.f64.f32 	%fd73, %f750;
	div.rn.f64 	%fd74, %fd10, %fd73;
	cvt.rn.f32.f64 	%f63, %fd74;
	ld.global.f32 	%f620, [%rd2+92];
	cvt.f64.f32 	%fd75, %f620;
	ld.global.f32 	%f621, [%rd2+96];
	cvt.f64.f32 	%fd76, %f621;
	mul.f64 	%fd77, %fd1, %fd76;
	fma.rn.f64 	%fd78, %fd77, 0d4010000000000000, 0d4000000000000000;
	mul.f64 	%fd11, %fd78, %fd75;
	fma.rn.f64 	%fd79, %fd77, 0d4010000000000000, 0d3FF0000000000000;
	cvt.rn.f32.f64 	%f64, %fd79;
	abs.f32 	%f65, %f64;
	setp.eq.f32 	%p86, %f64, 0f3F800000;
	mov.f32 	%f751, 0f3F800000;
	@%p86 bra 	$L__BB4_52;
	setp.num.f32 	%p87, %f65, %f65;
	@%p87 bra 	$L__BB4_50;
	mov.f32 	%f677, 0f40000000;
	add.rn.f32 	%f751, %f64, %f677;
	bra.uni 	$L__BB4_52;
$L__BB4_50:
	setp.lt.f32 	%p88, %f65, 0f00800000;
	mul.f32 	%f622, %f65, 0f4B800000;
	selp.f32 	%f623, %f622, %f65, %p88;
	mov.b32 	%r148, %f623;
	add.s32 	%r149, %r148, -1060439283;
	and.b32  	%r150, %r149, -8388608;
	sub.s32 	%r151, %r148, %r150;
	mov.b32 	%f624, %r151;
	cvt.rn.f32.s32 	%f625, %r150;
	selp.f32 	%f626, 0fC1C00000, 0f00000000, %p88;
	fma.rn.f32 	%f627, %f625, 0f34000000, %f626;
	add.f32 	%f628, %f624, 0fBF800000;
	add.f32 	%f629, %f624, 0f3F800000;
	rcp.approx.ftz.f32 	%f630, %f629;
	add.f32 	%f631, %f628, %f628;
	mul.f32 	%f632, %f631, %f630;
	mul.f32 	%f633, %f632, %f632;
	neg.f32 	%f634, %f632;
	sub.f32 	%f635, %f628, %f632;
	add.f32 	%f636, %f635, %f635;
	fma.rn.f32 	%f637, %f634, %f628, %f636;
	mul.rn.f32 	%f638, %f630, %f637;
	fma.rn.f32 	%f639, %f633, 0f3A2C32E4, 0f3B52E7DB;
	fma.rn.f32 	%f640, %f639, %f633, 0f3C93BB73;
	fma.rn.f32 	%f641, %f640, %f633, 0f3DF6384F;
	mul.rn.f32 	%f642, %f641, %f633;
	fma.rn.f32 	%f643, %f632, 0f3FB8AA3B, %f627;
	mul.f32 	%f644, %f642, 0f40400000;
	sub.f32 	%f645, %f627, %f643;
	fma.rn.f32 	%f646, %f632, 0f3FB8AA3B, %f645;
	fma.rn.f32 	%f647, %f638, 0f3FB8AA3B, %f646;
	fma.rn.f32 	%f648, %f632, 0f32A55E34, %f647;
	fma.rn.f32 	%f649, %f644, %f638, %f648;
	fma.rn.f32 	%f650, %f642, %f632, %f649;
	add.rn.f32 	%f651, %f643, %f650;
	mov.f32 	%f652, 0f40000000;
	mul.rn.f32 	%f653, %f651, %f652;
	cvt.rni.f32.f32 	%f654, %f653;
	sub.f32 	%f655, %f653, %f654;
	neg.f32 	%f656, %f653;
	fma.rn.f32 	%f657, %f651, 0f40000000, %f656;
	neg.f32 	%f658, %f643;
	add.rn.f32 	%f659, %f651, %f658;
	neg.f32 	%f660, %f659;
	add.rn.f32 	%f661, %f650, %f660;
	fma.rn.f32 	%f662, %f661, 0f40000000, %f657;
	add.f32 	%f663, %f655, %f662;
	setp.gt.f32 	%p89, %f654, 0f00000000;
	selp.b32 	%r152, 0, -2097152000, %p89;
	setp.neu.f32 	%p90, %f64, 0f00000000;
	setp.neu.f32 	%p91, %f65, 0f7F800000;
	setp.lt.f32 	%p92, %f653, 0f00000000;
	selp.f32 	%f664, 0f00000000, 0f7F800000, %p92;
	abs.f32 	%f665, %f653;
	setp.gt.f32 	%p93, %f665, 0f43180000;
	cvt.rzi.s32.f32 	%r153, %f654;
	shl.b32 	%r154, %r153, 23;
	sub.s32 	%r155, %r154, %r152;
	mov.b32 	%f666, %r155;
	add.s32 	%r156, %r152, 2130706432;
	mov.b32 	%f667, %r156;
	fma.rn.f32 	%f668, %f663, 0f391FCB8E, 0f3AAF85ED;
	fma.rn.f32 	%f669, %f668, %f663, 0f3C1D9856;
	fma.rn.f32 	%f670, %f669, %f663, 0f3D6357BB;
	fma.rn.f32 	%f671, %f670, %f663, 0f3E75FDEC;
	fma.rn.f32 	%f672, %f671, %f663, 0f3F317218;
	fma.rn.f32 	%f673, %f672, %f663, 0f3F800000;
	mul.f32 	%f674, %f673, %f667;
	mul.f32 	%f675, %f674, %f666;
	selp.f32 	%f751, %f664, %f675, %p93;
	and.pred  	%p94, %p90, %p91;
	@%p94 bra 	$L__BB4_52;
	add.f32 	%f676, %f64, %f64;
	mov.b32 	%r157, %f676;
	and.b32  	%r158, %r157, 2147483647;
	mov.b32 	%f751, %r158;
$L__BB4_52:
	cvt.f64.f32 	%fd80, %f751;
	div.rn.f64 	%fd81, %fd11, %fd80;
	cvt.rn.f32.f64 	%f678, %fd81;
	ld.global.f32 	%f679, [%rd2+56];
	add.f32 	%f680, %f42, %f49;
	add.f32 	%f681, %f680, %f56;
	add.f32 	%f682, %f681, %f63;
	add.f32 	%f683, %f682, %f678;
	ld.global.f32 	%f684, [%rd2+8];
	fma.rn.f32 	%f685, %f679, %f683, %f35;
	mul.f32 	%f686, %f684, %f685;
	ld.global.f32 	%f687, [%rd2+100];
	neg.f32 	%f688, %f687;
	cvt.f64.f32 	%fd82, %f688;
	mul.f64 	%fd83, %fd1, %fd82;
	cvt.rn.f32.f64 	%f689, %fd83;
	fma.rn.f32 	%f690, %f689, 0f3BBB989D, 0f3F000000;
	cvt.sat.f32.f32 	%f691, %f690;
	mov.f32 	%f692, 0f4B400001;
	mov.f32 	%f693, 0f437C0000;
	fma.rm.f32 	%f694, %f691, %f693, %f692;
	add.f32 	%f695, %f694, 0fCB40007F;
	neg.f32 	%f696, %f695;
	fma.rn.f32 	%f697, %f689, 0f3FB8AA3B, %f696;
	fma.rn.f32 	%f698, %f689, 0f32A57060, %f697;
	mov.b32 	%r159, %f694;
	shl.b32 	%r160, %r159, 23;
	mov.b32 	%f699, %r160;
	ex2.approx.ftz.f32 	%f700, %f698;
	mul.f32 	%f701, %f700, %f699;
	mul.f32 	%f70, %f686, %f701;
	ld.global.f32 	%f702, [%rd2];
	cvt.f64.f32 	%fd84, %f702;
	cvta.to.global.u64 	%rd29, %rd21;
	add.s64 	%rd31, %rd29, %rd27;
	ld.global.f64 	%fd85, [%rd31];
	ld.global.f32 	%f703, [%rd2+4];
	cvt.f64.f32 	%fd86, %f703;
	cvta.to.global.u64 	%rd32, %rd22;
	add.s64 	%rd33, %rd32, %rd27;
	ld.global.f64 	%fd87, [%rd33];
	mul.f64 	%fd88, %fd87, %fd86;
	fma.rn.f64 	%fd89, %fd85, %fd84, %fd88;
	mul.f64 	%fd90, %fd89, 0dC000000000000000;
	mul.f64 	%fd91, %fd90, 0d400921FB53C8D4F1;
	cvt.rn.f32.f64 	%f71, %fd91;
	cvta.to.global.u64 	%rd34, %rd18;
	add.s64 	%rd3, %rd34, %rd27;
	ld.global.f32 	%f72, [%rd3];
	mul.f32 	%f704, %f71, 0f3F22F983;
	cvt.rni.s32.f32 	%r211, %f704;
	cvt.rn.f32.s32 	%f705, %r211;
	fma.rn.f32 	%f706, %f705, 0fBFC90FDA, %f71;
	fma.rn.f32 	%f707, %f705, 0fB3A22168, %f706;
	fma.rn.f32 	%f753, %f705, 0fA7C234C5, %f707;
	abs.f32 	%f74, %f71;
	setp.ltu.f32 	%p95, %f74, 0f47CE4780;
	mov.u32 	%r207, %r211;
	mov.f32 	%f752, %f753;
	@%p95 bra 	$L__BB4_60;
	setp.neu.f32 	%p96, %f74, 0f7F800000;
	@%p96 bra 	$L__BB4_55;
	mov.f32 	%f710, 0f00000000;
	mul.rn.f32 	%f752, %f71, %f710;
	mov.b32 	%r207, 0;
	bra.uni 	$L__BB4_60;
$L__BB4_55:
	mov.b32 	%r6, %f71;
	shl.b32 	%r162, %r6, 8;
	or.b32  	%r7, %r162, -2147483648;
	mov.b64 	%rd53, 0;
	mov.b32 	%r204, 0;
	mov.u64 	%rd51, __cudart_i2opi_f;
	mov.u64 	%rd52, %rd1;
$L__BB4_56:
	.pragma "nounroll";
	ld.global.nc.u32 	%r163, [%rd51];
	mad.wide.u32 	%rd37, %r163, %r7, %rd53;
	shr.u64 	%rd53, %rd37, 32;
	st.local.u32 	[%rd52], %rd37;
	add.s32 	%r204, %r204, 1;
	add.s64 	%rd52, %rd52, 4;
	add.s64 	%rd51, %rd51, 4;
	setp.ne.s32 	%p97, %r204, 6;
	@%p97 bra 	$L__BB4_56;
	shr.u32 	%r164, %r6, 23;
	st.local.u32 	[%rd1+24], %rd53;
	and.b32  	%r10, %r164, 31;
	and.b32  	%r165, %r164, 224;
	add.s32 	%r166, %r165, -128;
	shr.u32 	%r167, %r166, 5;
	mul.wide.u32 	%rd38, %r167, 4;
	sub.s64 	%rd10, %rd1, %rd38;
	ld.local.u32 	%r205, [%rd10+24];
	ld.local.u32 	%r206, [%rd10+20];
	setp.eq.s32 	%p98, %r10, 0;
	@%p98 bra 	$L__BB4_59;
	shf.l.wrap.b32 	%r205, %r206, %r205, %r10;
	ld.local.u32 	%r168, [%rd10+16];
	shf.l.wrap.b32 	%r206, %r168, %r206, %r10;
$L__BB4_59:
	shr.u32 	%r169, %r205, 30;
	shf.l.wrap.b32 	%r170, %r206, %r205, 2;
	shl.b32 	%r171, %r206, 2;
	shr.u32 	%r172, %r170, 31;
	add.s32 	%r173, %r172, %r169;
	neg.s32 	%r174, %r173;
	setp.lt.s32 	%p99, %r6, 0;
	selp.b32 	%r207, %r174, %r173, %p99;
	xor.b32  	%r175, %r170, %r6;
	shr.s32 	%r176, %r170, 31;
	xor.b32  	%r177, %r176, %r170;
	xor.b32  	%r178, %r176, %r171;
	cvt.u64.u32 	%rd39, %r177;
	shl.b64 	%rd40, %rd39, 32;
	cvt.u64.u32 	%rd41, %r178;
	or.b64  	%rd42, %rd40, %rd41;
	cvt.rn.f64.s64 	%fd92, %rd42;
	mul.f64 	%fd93, %fd92, 0d3BF921FB54442D19;
	cvt.rn.f32.f64 	%f708, %fd93;
	neg.f32 	%f709, %f708;
	setp.lt.s32 	%p100, %r175, 0;
	selp.f32 	%f752, %f709, %f708, %p100;
$L__BB4_60:
	setp.ltu.f32 	%p101, %f74, 0f47CE4780;
	add.s32 	%r180, %r207, 1;
	mul.rn.f32 	%f711, %f752, %f752;
	and.b32  	%r181, %r207, 1;
	setp.eq.b32 	%p102, %r181, 1;
	selp.f32 	%f712, %f752, 0f3F800000, %p102;
	fma.rn.f32 	%f713, %f711, %f712, 0f00000000;
	fma.rn.f32 	%f714, %f711, 0f37CBAC00, 0fBAB607ED;
	selp.f32 	%f715, 0fB94D4153, %f714, %p102;
	selp.f32 	%f716, 0f3C0885E4, 0f3D2AAABB, %p102;
	fma.rn.f32 	%f717, %f715, %f711, %f716;
	selp.f32 	%f718, 0fBE2AAAA8, 0fBEFFFFFF, %p102;
	fma.rn.f32 	%f719, %f717, %f711, %f718;
	fma.rn.f32 	%f720, %f719, %f713, %f712;
	and.b32  	%r182, %r180, 2;
	setp.eq.s32 	%p103, %r182, 0;
	mov.f32 	%f721, 0f00000000;
	sub.f32 	%f722, %f721, %f720;
	selp.f32 	%f723, %f720, %f722, %p103;
	fma.rn.f32 	%f724, %f70, %f723, %f72;
	st.global.f32 	[%rd3], %f724;
	ld.global.f32 	%f78, [%rd3+4];
	@%p101 bra 	$L__BB4_68;
	setp.neu.f32 	%p104, %f74, 0f7F800000;
	@%p104 bra 	$L__BB4_63;
	mov.f32 	%f727, 0f00000000;
	mul.rn.f32 	%f753, %f71, %f727;
	mov.b32 	%r211, 0;
	bra.uni 	$L__BB4_68;
$L__BB4_63:
	mov.b32 	%r19, %f71;
	shl.b32 	%r184, %r19, 8;
	or.b32  	%r20, %r184, -2147483648;
	mov.b64 	%rd56, 0;
	mov.b32 	%r208, 0;
	mov.u64 	%rd54, __cudart_i2opi_f;
	mov.u64 	%rd55, %rd1;
$L__BB4_64:
	.pragma "nounroll";
	ld.global.nc.u32 	%r185, [%rd54];
	mad.wide.u32 	%rd45, %r185, %r20, %rd56;
	shr.u64 	%rd56, %rd45, 32;
	st.local.u32 	[%rd55], %rd45;
	add.s32 	%r208, %r208, 1;
	add.s64 	%rd55, %rd55, 4;
	add.s64 	%rd54, %rd54, 4;
	setp.ne.s32 	%p105, %r208, 6;
	@%p105 bra 	$L__BB4_64;
	shr.u32 	%r186, %r19, 23;
	st.local.u32 	[%rd1+24], %rd56;
	and.b32  	%r23, %r186, 31;
	and.b32  	%r187, %r186, 224;
	add.s32 	%r188, %r187, -128;
	shr.u32 	%r189, %r188, 5;
	mul.wide.u32 	%rd46, %r189, 4;
	sub.s64 	%rd17, %rd1, %rd46;
	ld.local.u32 	%r209, [%rd17+24];
	ld.local.u32 	%r210, [%rd17+20];
	setp.eq.s32 	%p106, %r23, 0;
	@%p106 bra 	$L__BB4_67;
	shf.l.wrap.b32 	%r209, %r210, %r209, %r23;
	ld.local.u32 	%r190, [%rd17+16];
	shf.l.wrap.b32 	%r210, %r190, %r210, %r23;
$L__BB4_67:
	shr.u32 	%r191, %r209, 30;
	shf.l.wrap.b32 	%r192, %r210, %r209, 2;
	shl.b32 	%r193, %r210, 2;
	shr.u32 	%r194, %r192, 31;
	add.s32 	%r195, %r194, %r191;
	neg.s32 	%r196, %r195;
	setp.lt.s32 	%p107, %r19, 0;
	selp.b32 	%r211, %r196, %r195, %p107;
	xor.b32  	%r197, %r192, %r19;
	shr.s32 	%r198, %r192, 31;
	xor.b32  	%r199, %r198, %r192;
	xor.b32  	%r200, %r198, %r193;
	cvt.u64.u32 	%rd47, %r199;
	shl.b64 	%rd48, %rd47, 32;
	cvt.u64.u32 	%rd49, %r200;
	or.b64  	%rd50, %rd48, %rd49;
	cvt.rn.f64.s64 	%fd94, %rd50;
	mul.f64 	%fd95, %fd94, 0d3BF921FB54442D19;
	cvt.rn.f32.f64 	%f725, %fd95;
	neg.f32 	%f726, %f725;
	setp.lt.s32 	%p108, %r197, 0;
	selp.f32 	%f753, %f726, %f725, %p108;
$L__BB4_68:
	mul.rn.f32 	%f728, %f753, %f753;
	and.b32  	%r202, %r211, 1;
	setp.eq.b32 	%p109, %r202, 1;
	selp.f32 	%f729, 0f3F800000, %f753, %p109;
	fma.rn.f32 	%f730, %f728, %f729, 0f00000000;
	fma.rn.f32 	%f731, %f728, 0f37CBAC00, 0fBAB607ED;
	selp.f32 	%f732, %f731, 0fB94D4153, %p109;
	selp.f32 	%f733, 0f3D2AAABB, 0f3C0885E4, %p109;
	fma.rn.f32 	%f734, %f732, %f728, %f733;
	selp.f32 	%f735, 0fBEFFFFFF, 0fBE2AAAA8, %p109;
	fma.rn.f32 	%f736, %f734, %f728, %f735;
	fma.rn.f32 	%f737, %f736, %f730, %f729;
	and.b32  	%r203, %r211, 2;
	setp.eq.s32 	%p110, %r203, 0;
	mov.f32 	%f738, 0f00000000;
	sub.f32 	%f739, %f738, %f737;
	selp.f32 	%f740, %f737, %f739, %p110;
	fma.rn.f32 	%f741, %f70, %f740, %f78;
	st.global.f32 	[%rd3+4], %f741;
$L__BB4_69:
	ret;

}
	// .globl	_Z15cal_absorb_fun2P6float2PfS1_PdiS2_S2_iii
.visible .entry _Z15cal_absorb_fun2P6float2PfS1_PdiS2_S2_iii(
	.param .u64 .ptr .align 1 _Z15cal_absorb_fun2P6float2PfS1_PdiS2_S2_iii_param_0,
	.param .u64 .ptr .align 1 _Z15cal_absorb_fun2P6float2PfS1_PdiS2_S2_iii_param_1,
	.param .u64 .ptr .align 1 _Z15cal_absorb_fun2P6float2PfS1_PdiS2_S2_iii_param_2,
	.param .u64 .ptr .align 1 _Z15cal_absorb_fun2P6float2PfS1_PdiS2_S2_iii_param_3,
	.param .u32 _Z15cal_absorb_fun2P6float2PfS1_PdiS2_S2_iii_param_4,
	.param .u64 .ptr .align 1 _Z15cal_absorb_fun2P6float2PfS1_PdiS2_S2_iii_param_5,
	.param .u64 .ptr .align 1 _Z15cal_absorb_fun2P6float2PfS1_PdiS2_S2_iii_param_6,
	.param .u32 _Z15cal_absorb_fun2P6float2PfS1_PdiS2_S2_iii_param_7,
	.param .u32 _Z15cal_absorb_fun2P6float2PfS1_PdiS2_S2_iii_param_8,
	.param .u32 _Z15cal_absorb_fun2P6float2PfS1_PdiS2_S2_iii_param_9
)
{
	.local .align 4 .b8 	__local_depot5[28];
	.reg .b64 	%SP;
	.reg .b64 	%SPL;
	.reg .pred 	%p<21>;
	.reg .b32 	%r<111>;
	.reg .b32 	%f<134>;
	.reg .b64 	%rd<60>;
	.reg .b64 	%fd<24>;

	mov.u64 	%SPL, __local_depot5;
	ld.param.u64 	%rd17, [_Z15cal_absorb_fun2P6float2PfS1_PdiS2_S2_iii_param_0];
	ld.param.u64 	%rd18, [_Z15cal_absorb_fun2P6float2PfS1_PdiS2_S2_iii_param_1];
	ld.param.u64 	%rd19, [_Z15cal_absorb_fun2P6float2PfS1_PdiS2_S2_iii_param_2];
	ld.param.u64 	%rd20, [_Z15cal_absorb_fun2P6float2PfS1_PdiS2_S2_iii_param_3];
	ld.param.u32 	%r33, [_Z15cal_absorb_fun2P6float2PfS1_PdiS2_S2_iii_param_4];
	ld.param.u64 	%rd21, [_Z15cal_absorb_fun2P6float2PfS1_PdiS2_S2_iii_param_5];
	ld.param.u64 	%rd22, [_Z15cal_absorb_fun2P6float2PfS1_PdiS2_S2_iii_param_6];
	ld.param.u32 	%r31, [_Z15cal_absorb_fun2P6float2PfS1_PdiS2_S2_iii_param_7];
	ld.param.u32 	%r32, [_Z15cal_absorb_fun2P6float2PfS1_PdiS2_S2_iii_param_8];
	ld.param.u32 	%r34, [_Z15cal_absorb_fun2P6float2PfS1_PdiS2_S2_iii_param_9];
	add.u64 	%rd1, %SPL, 0;
	mov.u32 	%r35, %ctaid.y;
	mov.u32 	%r36, %nctaid.x;
	mov.u32 	%r37, %ctaid.x;
	mad.lo.s32 	%r38, %r35, %r36, %r37;
	mov.u32 	%r39, %ntid.x;
	mov.u32 	%r40, %ntid.y;
	mov.u32 	%r41, %tid.y;
	mov.u32 	%r42, %tid.x;
	mad.lo.s32 	%r43, %r38, %r40, %r41;
	mad.lo.s32 	%r44, %r43, %r39, %r42;
	div.s32 	%r1, %r44, %r34;
	mul.lo.s32 	%r45, %r1, %r34;
	sub.s32 	%r2, %r44, %r45;
	div.s32 	%r3, %r2, %r32;
	setp.ge.s32 	%p1, %r1, %r33;
	@%p1 bra 	$L__BB5_19;
	setp.ge.s32 	%p2, %r3, %r31;
	setp.lt.s32 	%p3, %r32, 0;
	or.pred  	%p4, %p3, %p2;
	@%p4 bra 	$L__BB5_19;
	mul.lo.s32 	%r46, %r1, 10;
	cvta.to.global.u64 	%rd24, %rd19;
	mul.wide.s32 	%rd25, %r46, 4;
	add.s64 	%rd26, %rd24, %rd25;
	ld.global.f32 	%f13, [%rd26];
	ld.global.f32 	%f14, [%rd26+4];
	neg.f32 	%f15, %f14;
	cvt.f64.f32 	%fd1, %f15;
	rem.s32 	%r47, %r2, %r32;
	mad.lo.s32 	%r48, %r3, %r32, %r47;
	cvta.to.global.u64 	%rd27, %rd20;
	mul.wide.s32 	%rd28, %r48, 8;
	add.s64 	%rd29, %rd27, %rd28;
	ld.global.f64 	%fd2, [%rd29];
	mul.f64 	%fd3, %fd2, %fd1;
	cvt.rn.f32.f64 	%f16, %fd3;
	fma.rn.f32 	%f17, %f16, 0f3BBB989D, 0f3F000000;
	cvt.sat.f32.f32 	%f18, %f17;
	mov.f32 	%f19, 0f4B400001;
	mov.f32 	%f20, 0f437C0000;
	fma.rm.f32 	%f21, %f18, %f20, %f19;
	add.f32 	%f22, %f21, 0fCB40007F;
	neg.f32 	%f23, %f22;
	fma.rn.f32 	%f24, %f16, 0f3FB8AA3B, %f23;
	fma.rn.f32 	%f25, %f16, 0f32A57060, %f24;
	mov.b32 	%r49, %f21;
	shl.b32 	%r50, %r49, 23;
	mov.b32 	%f26, %r50;
	ex2.approx.ftz.f32 	%f27, %f25;
	mul.f32 	%f28, %f27, %f26;
	ld.global.f32 	%f29, [%rd26+8];
	ld.global.f32 	%f30, [%rd26+12];
	neg.f32 	%f31, %f30;
	cvt.f64.f32 	%fd4, %f31;
	mul.f64 	%fd5, %fd2, %fd4;
	cvt.rn.f32.f64 	%f32, %fd5;
	fma.rn.f32 	%f33, %f32, 0f3BBB989D, 0f3F000000;
	cvt.sat.f32.f32 	%f34, %f33;
	fma.rm.f32 	%f35, %f34, %f20, %f19;
	add.f32 	%f36, %f35, 0fCB40007F;
	neg.f32 	%f37, %f36;
	fma.rn.f32 	%f38, %f32, 0f3FB8AA3B, %f37;
	fma.rn.f32 	%f39, %f32, 0f32A57060, %f38;
	mov.b32 	%r51, %f35;
	shl.b32 	%r52, %r51, 23;
	mov.b32 	%f40, %r52;
	ex2.approx.ftz.f32 	%f41, %f39;
	mul.f32 	%f42, %f41, %f40;
	mul.f32 	%f43, %f29, %f42;
	ld.global.f32 	%f44, [%rd26+16];
	ld.global.f32 	%f45, [%rd26+20];
	neg.f32 	%f46, %f45;
	cvt.f64.f32 	%fd6, %f46;
	mul.f64 	%fd7, %fd2, %fd6;
	cvt.rn.f32.f64 	%f47, %fd7;
	fma.rn.f32 	%f48, %f47, 0f3BBB989D, 0f3F000000;
	cvt.sat.f32.f32 	%f49, %f48;
	fma.rm.f32 	%f50, %f49, %f20, %f19;
	add.f32 	%f51, %f50, 0fCB40007F;
	neg.f32 	%f52, %f51;
	fma.rn.f32 	%f53, %f47, 0f3FB8AA3B, %f52;
	fma.rn.f32 	%f54, %f47, 0f32A57060, %f53;
	mov.b32 	%r53, %f50;
	shl.b32 	%r54, %r53, 23;
	mov.b32 	%f55, %r54;
	ex2.approx.ftz.f32 	%f56, %f54;
	mul.f32 	%f57, %f56, %f55;
	ld.global.f32 	%f58, [%rd26+24];
	ld.global.f32 	%f59, [%rd26+28];
	neg.f32 	%f60, %f59;
	cvt.f64.f32 	%fd8, %f60;
	mul.f64 	%fd9, %fd2, %fd8;
	cvt.rn.f32.f64 	%f61, %fd9;
	fma.rn.f32 	%f62, %f61, 0f3BBB989D, 0f3F000000;
	cvt.sat.f32.f32 	%f63, %f62;
	fma.rm.f32 	%f64, %f63, %f20, %f19;
	add.f32 	%f65, %f64, 0fCB40007F;
	neg.f32 	%f66, %f65;
	fma.rn.f32 	%f67, %f61, 0f3FB8AA3B, %f66;
	fma.rn.f32 	%f68, %f61, 0f32A57060, %f67;
	mov.b32 	%r55, %f64;
	shl.b32 	%r56, %r55, 23;
	mov.b32 	%f69, %r56;
	ex2.approx.ftz.f32 	%f70, %f68;
	mul.f32 	%f71, %f70, %f69;
	ld.global.f32 	%f72, [%rd26+32];
	ld.global.f32 	%f73, [%rd26+36];
	neg.f32 	%f74, %f73;
	cvt.f64.f32 	%fd10, %f74;
	mul.f64 	%fd11, %fd2, %fd10;
	cvt.rn.f32.f64 	%f75, %fd11;
	fma.rn.f32 	%f76, %f75, 0f3BBB989D, 0f3F000000;
	cvt.sat.f32.f32 	%f77, %f76;
	fma.rm.f32 	%f78, %f77, %f20, %f19;
	add.f32 	%f79, %f78, 0fCB40007F;
	neg.f32 	%f80, %f79;
	fma.rn.f32 	%f81, %f75, 0f3FB8AA3B, %f80;
	fma.rn.f32 	%f82, %f75, 0f32A57060, %f81;
	mov.b32 	%r57, %f78;
	shl.b32 	%r58, %r57, 23;
	mov.b32 	%f83, %r58;
	ex2.approx.ftz.f32 	%f84, %f82;
	mul.f32 	%f85, %f84, %f83;
	mul.lo.s32 	%r59, %r1, 26;
	cvta.to.global.u64 	%rd30, %rd18;
	mul.wide.s32 	%rd31, %r59, 4;
	add.s64 	%rd32, %rd30, %rd31;
	ld.global.f32 	%f86, [%rd32+8];
	fma.rn.f32 	%f87, %f13, %f28, %f43;
	fma.rn.f32 	%f88, %f44, %f57, %f87;
	fma.rn.f32 	%f89, %f58, %f71, %f88;
	fma.rn.f32 	%f90, %f72, %f85, %f89;
	mul.f32 	%f1, %f86, %f90;
	ld.global.f32 	%f91, [%rd32];
	cvt.f64.f32 	%fd12, %f91;
	cvta.to.global.u64 	%rd33, %rd21;
	add.s64 	%rd34, %rd33, %rd28;
	ld.global.f64 	%fd13, [%rd34];
	ld.global.f32 	%f92, [%rd32+4];
	cvt.f64.f32 	%fd14, %f92;
	cvta.to.global.u64 	%rd35, %rd22;
	add.s64 	%rd36, %rd35, %rd28;
	ld.global.f64 	%fd15, [%rd36];
	mul.f64 	%fd16, %fd15, %fd14;
	fma.rn.f64 	%fd17, %fd13, %fd12, %fd16;
	mul.f64 	%fd18, %fd17, 0dC000000000000000;
	mul.f64 	%fd19, %fd18, 0d400921FB53C8D4F1;
	cvt.rn.f32.f64 	%f2, %fd19;
	cvta.to.global.u64 	%rd37, %rd17;
	add.s64 	%rd2, %rd37, %rd28;
	ld.global.f32 	%f3, [%rd2];
	mul.f32 	%f93, %f2, 0f3F22F983;
	cvt.rni.s32.f32 	%r110, %f93;
	cvt.rn.f32.s32 	%f94, %r110;
	fma.rn.f32 	%f95, %f94, 0fBFC90FDA, %f2;
	fma.rn.f32 	%f96, %f94, 0fB3A22168, %f95;
	fma.rn.f32 	%f133, %f94, 0fA7C234C5, %f96;
	abs.f32 	%f5, %f2;
	setp.ltu.f32 	%p5, %f5, 0f47CE4780;
	mov.u32 	%r106, %r110;
	mov.f32 	%f132, %f133;
	@%p5 bra 	$L__BB5_10;
	setp.neu.f32 	%p6, %f5, 0f7F800000;
	@%p6 bra 	$L__BB5_5;
	mov.f32 	%f99, 0f00000000;
	mul.rn.f32 	%f132, %f2, %f99;
	mov.b32 	%r106, 0;
	bra.uni 	$L__BB5_10;
$L__BB5_5:
	mov.b32 	%r5, %f2;
	shl.b32 	%r61, %r5, 8;
	or.b32  	%r6, %r61, -2147483648;
	mov.b64 	%rd56, 0;
	mov.b32 	%r103, 0;
	mov.u64 	%rd54, __cudart_i2opi_f;
	mov.u64 	%rd55, %rd1;
$L__BB5_6:
	.pragma "nounroll";
	ld.global.nc.u32 	%r62, [%rd54];
	mad.wide.u32 	%rd40, %r62, %r6, %rd56;
	shr.u64 	%rd56, %rd40, 32;
	st.local.u32 	[%rd55], %rd40;
	add.s32 	%r103, %r103, 1;
	add.s64 	%rd55, %rd55, 4;
	add.s64 	%rd54, %rd54, 4;
	setp.ne.s32 	%p7, %r103, 6;
	@%p7 bra 	$L__BB5_6;
	shr.u32 	%r63, %r5, 23;
	st.local.u32 	[%rd1+24], %rd56;
	and.b32  	%r9, %r63, 31;
	and.b32  	%r64, %r63, 224;
	add.s32 	%r65, %r64, -128;
	shr.u32 	%r66, %r65, 5;
	mul.wide.u32 	%rd41, %r66, 4;
	sub.s64 	%rd9, %rd1, %rd41;
	ld.local.u32 	%r104, [%rd9+24];
	ld.local.u32 	%r105, [%rd9+20];
	setp.eq.s32 	%p8, %r9, 0;
	@%p8 bra 	$L__BB5_9;
	shf.l.wrap.b32 	%r104, %r105, %r104, %r9;
	ld.local.u32 	%r67, [%rd9+16];
	shf.l.wrap.b32 	%r105, %r67, %r105, %r9;
$L__BB5_9:
	shr.u32 	%r68, %r104, 30;
	shf.l.wrap.b32 	%r69, %r105, %r104, 2;
	shl.b32 	%r70, %r105, 2;
	shr.u32 	%r71, %r69, 31;
	add.s32 	%r72, %r71, %r68;
	neg.s32 	%r73, %r72;
	setp.lt.s32 	%p9, %r5, 0;
	selp.b32 	%r106, %r73, %r72, %p9;
	xor.b32  	%r74, %r69, %r5;
	shr.s32 	%r75, %r69, 31;
	xor.b32  	%r76, %r75, %r69;
	xor.b32  	%r77, %r75, %r70;
	cvt.u64.u32 	%rd42, %r76;
	shl.b64 	%rd43, %rd42, 32;
	cvt.u64.u32 	%rd44, %r77;
	or.b64  	%rd45, %rd43, %rd44;
	cvt.rn.f64.s64 	%fd20, %rd45;
	mul.f64 	%fd21, %fd20, 0d3BF921FB54442D19;
	cvt.rn.f32.f64 	%f97, %fd21;
	neg.f32 	%f98, %f97;
	setp.lt.s32 	%p10, %r74, 0;
	selp.f32 	%f132, %f98, %f97, %p10;
$L__BB5_10:
	setp.ltu.f32 	%p11, %f5, 0f47CE4780;
	mul.rn.f32 	%f100, %f132, %f132;
	and.b32  	%r79, %r106, 1;
	setp.eq.b32 	%p12, %r79, 1;
	selp.f32 	%f101, 0f3F800000, %f132, %p12;
	fma.rn.f32 	%f102, %f100, %f101, 0f00000000;
	fma.rn.f32 	%f103, %f100, 0f37CBAC00, 0fBAB607ED;
	selp.f32 	%f104, %f103, 0fB94D4153, %p12;
	selp.f32 	%f105, 0f3D2AAABB, 0f3C0885E4, %p12;
	fma.rn.f32 	%f106, %f104, %f100, %f105;
	selp.f32 	%f107, 0fBEFFFFFF, 0fBE2AAAA8, %p12;
	fma.rn.f32 	%f108, %f106, %f100, %f107;
	fma.rn.f32 	%f109, %f108, %f102, %f101;
	and.b32  	%r80, %r106, 2;
	setp.eq.s32 	%p13, %r80, 0;
	mov.f32 	%f110, 0f00000000;
	sub.f32 	%f111, %f110, %f109;
	selp.f32 	%f112, %f109, %f111, %p13;
	mul.f32 	%f113, %f1, %f112;
	sub.f32 	%f114, %f3, %f113;
	st.global.f32 	[%rd2], %f114;
	ld.global.f32 	%f9, [%rd2+4];
	@%p11 bra 	$L__BB5_18;
	setp.neu.f32 	%p14, %f5, 0f7F800000;
	@%p14 bra 	$L__BB5_13;
	mov.f32 	%f117, 0f00000000;
	mul.rn.f32 	%f133, %f2, %f117;
	mov.b32 	%r110, 0;
	bra.uni 	$L__BB5_18;
$L__BB5_13:
	mov.b32 	%r18, %f2;
	shl.b32 	%r82, %r18, 8;
	or.b32  	%r19, %r82, -2147483648;
	mov.b64 	%rd59, 0;
	mov.b32 	%r107, 0;
	mov.u64 	%rd57, __cudart_i2opi_f;
	mov.u64 	%rd58, %rd1;
$L__BB5_14:
	.pragma "nounroll";
	ld.global.nc.u32 	%r83, [%rd57];
	mad.wide.u32 	%rd48, %r83, %r19, %rd59;
	shr.u64 	%rd59, %rd48, 32;
	st.local.u32 	[%rd58], %rd48;
	add.s32 	%r107, %r107, 1;
	add.s64 	%rd58, %rd58, 4;
	add.s64 	%rd57, %rd57, 4;
	setp.ne.s32 	%p15, %r107, 6;
	@%p15 bra 	$L__BB5_14;
	shr.u32 	%r84, %r18, 23;
	st.local.u32 	[%rd1+24], %rd59;
	and.b32  	%r22, %r84, 31;
	and.b32  	%r85, %r84, 224;
	add.s32 	%r86, %r85, -128;
	shr.u32 	%r87, %r86, 5;
	mul.wide.u32 	%rd49, %r87, 4;
	sub.s64 	%rd16, %rd1, %rd49;
	ld.local.u32 	%r108, [%rd16+24];
	ld.local.u32 	%r109, [%rd16+20];
	setp.eq.s32 	%p16, %r22, 0;
	@%p16 bra 	$L__BB5_17;
	shf.l.wrap.b32 	%r108, %r109, %r108, %r22;
	ld.local.u32 	%r88, [%rd16+16];
	shf.l.wrap.b32 	%r109, %r88, %r109, %r22;
$L__BB5_17:
	shr.u32 	%r89, %r108, 30;
	shf.l.wrap.b32 	%r90, %r109, %r108, 2;
	shl.b32 	%r91, %r109, 2;
	shr.u32 	%r92, %r90, 31;
	add.s32 	%r93, %r92, %r89;
	neg.s32 	%r94, %r93;
	setp.lt.s32 	%p17, %r18, 0;
	selp.b32 	%r110, %r94, %r93, %p17;
	xor.b32  	%r95, %r90, %r18;
	shr.s32 	%r96, %r90, 31;
	xor.b32  	%r97, %r96, %r90;
	xor.b32  	%r98, %r96, %r91;
	cvt.u64.u32 	%rd50, %r97;
	shl.b64 	%rd51, %rd50, 32;
	cvt.u64.u32 	%rd52, %r98;
	or.b64  	%rd53, %rd51, %rd52;
	cvt.rn.f64.s64 	%fd22, %rd53;
	mul.f64 	%fd23, %fd22, 0d3BF921FB54442D19;
	cvt.rn.f32.f64 	%f115, %fd23;
	neg.f32 	%f116, %f115;
	setp.lt.s32 	%p18, %r95, 0;
	selp.f32 	%f133, %f116, %f115, %p18;
$L__BB5_18:
	add.s32 	%r100, %r110, 1;
	mul.rn.f32 	%f118, %f133, %f133;
	and.b32  	%r101, %r110, 1;
	setp.eq.b32 	%p19, %r101, 1;
	selp.f32 	%f119, %f133, 0f3F800000, %p19;
	fma.rn.f32 	%f120, %f118, %f119, 0f00000000;
	fma.rn.f32 	%f121, %f118, 0f37CBAC00, 0fBAB607ED;
	selp.f32 	%f122, 0fB94D4153, %f121, %p19;
	selp.f32 	%f123, 0f3C0885E4, 0f3D2AAABB, %p19;
	fma.rn.f32 	%f124, %f122, %f118, %f123;
	selp.f32 	%f125, 0fBE2AAAA8, 0fBEFFFFFF, %p19;
	fma.rn.f32 	%f126, %f124, %f118, %f125;
	fma.rn.f32 	%f127, %f126, %f120, %f119;
	and.b32  	%r102, %r100, 2;
	setp.eq.s32 	%p20, %r102, 0;
	mov.f32 	%f128, 0f00000000;
	sub.f32 	%f129, %f128, %f127;
	selp.f32 	%f130, %f127, %f129, %p20;
	fma.rn.f32 	%f131, %f1, %f130, %f9;
	st.global.f32 	[%rd2+4], %f131;
$L__BB5_19:
	ret;

}
	// .globl	_Z16copy_result_to_pP6float2S0_iif
.visible .entry _Z16copy_result_to_pP6float2S0_iif(
	.param .u64 .ptr .align 1 _Z16copy_result_to_pP6float2S0_iif_param_0,
	.param .u64 .ptr .align 1 _Z16copy_result_to_pP6float2S0_iif_param_1,
	.param .u32 _Z16copy_result_to_pP6float2S0_iif_param_2,
	.param .u32 _Z16copy_result_to_pP6float2S0_iif_param_3,
	.param .f32 _Z16copy_result_to_pP6float2S0_iif_param_4
)
{
	.reg .pred 	%p<4>;
	.reg .b32 	%r<12>;
	.reg .b32 	%f<6>;
	.reg .b64 	%rd<8>;

	ld.param.u64 	%rd1, [_Z16copy_result_to_pP6float2S0_iif_param_0];
	ld.param.u64 	%rd2, [_Z16copy_result_to_pP6float2S0_iif_param_1];
	ld.param.u32 	%r4, [_Z16copy_result_to_pP6float2S0_iif_param_2];
	ld.param.u32 	%r3, [_Z16copy_result_to_pP6float2S0_iif_param_3];
	ld.param.f32 	%f1, [_Z16copy_result_to_pP6float2S0_iif_param_4];
	mov.u32 	%r5, %ctaid.y;
	mov.u32 	%r6, %ntid.y;
	mov.u32 	%r7, %tid.y;
	mad.lo.s32 	%r1, %r5, %r6, %r7;
	mov.u32 	%r8, %ctaid.x;
	mov.u32 	%r9, %ntid.x;
	mov.u32 	%r10, %tid.x;
	mad.lo.s32 	%r2, %r8, %r9, %r10;
	setp.ge.s32 	%p1, %r1, %r4;
	setp.ge.s32 	%p2, %r2, %r3;
	or.pred  	%p3, %p1, %p2;
	@%p3 bra 	$L__BB6_2;
	cvta.to.global.u64 	%rd3, %rd1;
	cvta.to.global.u64 	%rd4, %rd2;
	mad.lo.s32 	%r11, %r3, %r1, %r2;
	mul.wide.s32 	%rd5, %r11, 8;
	add.s64 	%rd6, %rd3, %rd5;
	ld.global.v2.f32 	{%f2, %f3}, [%rd6];
	mul.f32 	%f4, %f1, %f2;
	add.s64 	%rd7, %rd4, %rd5;
	mul.f32 	%f5, %f1, %f3;
	st.global.v2.f32 	[%rd7], {%f4, %f5};
$L__BB6_2:
	ret;

}
	// .globl	_Z9ifftShiftP6float2miiii
.visible .entry _Z9ifftShiftP6float2miiii(
	.param .u64 .ptr .align 1 _Z9ifftShiftP6float2miiii_param_0,
	.param .u64 _Z9ifftShiftP6float2miiii_param_1,
	.param .u32 _Z9ifftShiftP6float2miiii_param_2,
	.param .u32 _Z9ifftShiftP6float2miiii_param_3,
	.param .u32 _Z9ifftShiftP6float2miiii_param_4,
	.param .u32 _Z9ifftShiftP6float2miiii_param_5
)
{
	.reg .pred 	%p<4>;
	.reg .b32 	%r<57>;
	.reg .b32 	%f<5>;
	.reg .b64 	%rd<10>;

	ld.param.u64 	%rd1, [_Z9ifftShiftP6float2miiii_param_0];
	ld.param.u64 	%rd2, [_Z9ifftShiftP6float2miiii_param_1];
	ld.param.u32 	%r14, [_Z9ifftShiftP6float2miiii_param_2];
	ld.param.u32 	%r15, [_Z9ifftShiftP6float2miiii_param_3];
	ld.param.u32 	%r16, [_Z9ifftShiftP6float2miiii_param_4];
	ld.param.u32 	%r17, [_Z9ifftShiftP6float2miiii_param_5];
	mov.u32 	%r18, %ctaid.y;
	mov.u32 	%r19, %nctaid.x;
	mov.u32 	%r20, %ctaid.x;
	mad.lo.s32 	%r21, %r18, %r19, %r20;
	mov.u32 	%r22, %ntid.x;
	mov.u32 	%r23, %ntid.y;
	mov.u32 	%r24, %tid.y;
	mov.u32 	%r25, %tid.x;
	mad.lo.s32 	%r26, %r21, %r23, %r24;
	mad.lo.s32 	%r27, %r26, %r22, %r25;
	shr.u32 	%r28, %r17, 31;
	add.s32 	%r29, %r17, %r28;
	shr.s32 	%r30, %r29, 1;
	div.s32 	%r1, %r27, %r30;
	mul.lo.s32 	%r31, %r1, %r30;
	sub.s32 	%r32, %r27, %r31;
	shr.s32 	%r33, %r17, 31;
	shr.u32 	%r34, %r33, 30;
	add.s32 	%r35, %r17, %r34;
	shr.s32 	%r36, %r35, 2;
	div.s32 	%r2, %r32, %r36;
	mul.lo.s32 	%r37, %r2, %r36;
	sub.s32 	%r38, %r32, %r37;
	shr.u32 	%r39, %r15, 31;
	add.s32 	%r40, %r15, %r39;
	shr.s32 	%r3, %r40, 1;
	div.s32 	%r4, %r38, %r3;
	mul.lo.s32 	%r41, %r4, %r3;
	sub.s32 	%r54, %r38, %r41;
	setp.ge.s32 	%p1, %r1, %r16;
	@%p1 bra 	$L__BB7_6;
	setp.eq.s32 	%p2, %r2, 1;
	@%p2 bra 	$L__BB7_4;
	setp.ne.s32 	%p3, %r2, 0;
	@%p3 bra 	$L__BB7_5;
	shr.u32 	%r49, %r14, 31;
	add.s32 	%r50, %r14, %r49;
	shr.s32 	%r51, %r50, 1;
	add.s32 	%r55, %r4, %r51;
	add.s32 	%r56, %r54, %r3;
	bra.uni 	$L__BB7_5;
$L__BB7_4:
	add.s32 	%r54, %r54, %r3;
	shr.u32 	%r43, %r14, 31;
	add.s32 	%r44, %r14, %r43;
	shr.s32 	%r45, %r44, 1;
	add.s32 	%r55, %r4, %r45;
	sub.s32 	%r56, %r54, %r3;
$L__BB7_5:
	cvt.s64.s32 	%rd3, %r1;
	cvta.to.global.u64 	%rd4, %rd1;
	mad.lo.s64 	%rd5, %rd2, %rd3, %rd4;
	mad.lo.s32 	%r52, %r4, %r15, %r54;
	mul.wide.s32 	%rd6, %r52, 8;
	add.s64 	%rd7, %rd5, %rd6;
	ld.global.v2.f32 	{%f1, %f2}, [%rd7];
	mad.lo.s32 	%r53, %r55, %r15, %r56;
	mul.wide.s32 	%rd8, %r53, 8;
	add.s64 	%rd9, %rd5, %rd8;
	ld.global.v2.f32 	{%f3, %f4}, [%rd9];
	st.global.v2.f32 	[%rd7], {%f3, %f4};
	st.global.v2.f32 	[%rd9], {%f1, %f2};
$L__BB7_6:
	ret;

}
	// .globl	_Z19p_aperTrue_pointMulP6float2mPdiiii
.visible .entry _Z19p_aperTrue_pointMulP6float2mPdiiii(
	.param .u64 .ptr .align 1 _Z19p_aperTrue_pointMulP6float2mPdiiii_param_0,
	.param .u64 _Z19p_aperTrue_pointMulP6float2mPdiiii_param_1,
	.param .u64 .ptr .align 1 _Z19p_aperTrue_pointMulP6float2mPdiiii_param_2,
	.param .u32 _Z19p_aperTrue_pointMulP6float2mPdiiii_param_3,
	.param .u32 _Z19p_aperTrue_pointMulP6float2mPdiiii_param_4,
	.param .u32 _Z19p_aperTrue_pointMulP6float2mPdiiii_param_5,
	.param .u32 _Z19p_aperTrue_pointMulP6float2mPdiiii_param_6
)
{
	.reg .pred 	%p<5>;
	.reg .b32 	%r<21>;
	.reg .b32 	%f<5>;
	.reg .b64 	%rd<11>;
	.reg .b64 	%fd<7>;

	ld.param.u64 	%rd2, [_Z19p_aperTrue_pointMulP6float2mPdiiii_param_0];
	ld.param.u64 	%rd3, [_Z19p_aperTrue_pointMulP6float2mPdiiii_param_1];
	ld.param.u64 	%rd4, [_Z19p_aperTrue_pointMulP6float2mPdiiii_param_2];
	ld.param.u32 	%r4, [_Z19p_aperTrue_pointMulP6float2mPdiiii_param_3];
	ld.param.u32 	%r5, [_Z19p_aperTrue_pointMulP6float2mPdiiii_param_4];
	ld.param.u32 	%r6, [_Z19p_aperTrue_pointMulP6float2mPdiiii_param_5];
	ld.param.u32 	%r7, [_Z19p_aperTrue_pointMulP6float2mPdiiii_param_6];
	mov.u32 	%r8, %ctaid.y;
	mov.u32 	%r9, %nctaid.x;
	mov.u32 	%r10, %ctaid.x;
	mad.lo.s32 	%r11, %r8, %r9, %r10;
	mov.u32 	%r12, %ntid.x;
	mov.u32 	%r13, %ntid.y;
	mov.u32 	%r14, %tid.y;
	mov.u32 	%r15, %tid.x;
	mad.lo.s32 	%r16, %r11, %r13, %r14;
	mad.lo.s32 	%r17, %r16, %r12, %r15;
	div.s32 	%r1, %r17, %r7;
	mul.lo.s32 	%r18, %r1, %r7;
	sub.s32 	%r2, %r17, %r18;
	div.s32 	%r3, %r2, %r5;
	setp.ge.s32 	%p1, %r1, %r6;
	@%p1 bra 	$L__BB8_3;
	cvta.to.global.u64 	%rd5, %rd2;
	cvt.s64.s32 	%rd6, %r1;
	mad.lo.s64 	%rd1, %rd3, %rd6, %rd5;
	setp.lt.s32 	%p2, %r5, 0;
	setp.ge.s32 	%p3, %r3, %r4;
	or.pred  	%p4, %p2, %p3;
	@%p4 bra 	$L__BB8_3;
	rem.s32 	%r19, %r2, %r5;
	mad.lo.s32 	%r20, %r3, %r5, %r19;
	mul.wide.s32 	%rd7, %r20, 8;
	add.s64 	%rd8, %rd1, %rd7;
	ld.global.v2.f32 	{%f1, %f2}, [%rd8];
	cvt.f64.f32 	%fd1, %f1;
	cvta.to.global.u64 	%rd9, %rd4;
	add.s64 	%rd10, %rd9, %rd7;
	ld.global.f64 	%fd2, [%rd10];
	mul.f64 	%fd3, %fd2, %fd1;
	cvt.rn.f32.f64 	%f3, %fd3;
	st.global.f32 	[%rd8], %f3;
	cvt.f64.f32 	%fd4, %f2;
	ld.global.f64 	%fd5, [%rd10];
	mul.f64 	%fd6, %fd5, %fd4;
	cvt.rn.f32.f64 	%f4, %fd6;
	st.global.f32 	[%rd8+4], %f4;
$L__BB8_3:
	ret;

}
	// .globl	_Z11p_exp_sigmaP6float2miiiif
.visible .entry _Z11p_exp_sigmaP6float2miiiif(
	.param .u64 .ptr .align 1 _Z11p_exp_sigmaP6float2miiiif_param_0,
	.param .u64 _Z11p_exp_sigmaP6float2miiiif_param_1,
	.param .u32 _Z11p_exp_sigmaP6float2miiiif_param_2,
	.param .u32 _Z11p_exp_sigmaP6float2miiiif_param_3,
	.param .u32 _Z11p_exp_sigmaP6float2miiiif_param_4,
	.param .u32 _Z11p_exp_sigmaP6float2miiiif_param_5,
	.param .f32 _Z11p_exp_sigmaP6float2miiiif_param_6
)
{
	.local .align 4 .b8 	__local_depot9[28];
	.reg .b64 	%SP;
	.reg .b64 	%SPL;
	.reg .pred 	%p<21>;
	.reg .b32 	%r<101>;
	.reg .b32 	%f<67>;
	.reg .b64 	%rd<47>;
	.reg .b64 	%fd<5>;

	mov.u64 	%SPL, __local_depot9;
	ld.param.u64 	%rd18, [_Z11p_exp_sigmaP6float2miiiif_param_0];
	ld.param.u64 	%rd19, [_Z11p_exp_sigmaP6float2miiiif_param_1];
	ld.param.u32 	%r31, [_Z11p_exp_sigmaP6float2miiiif_param_2];
	ld.param.u32 	%r32, [_Z11p_exp_sigmaP6float2miiiif_param_3];
	ld.param.u32 	%r33, [_Z11p_exp_sigmaP6float2miiiif_param_4];
	ld.param.u32 	%r34, [_Z11p_exp_sigmaP6float2miiiif_param_5];
	ld.param.f32 	%f11, [_Z11p_exp_sigmaP6float2miiiif_param_6];
	add.u64 	%rd1, %SPL, 0;
	mov.u32 	%r35, %ctaid.y;
	mov.u32 	%r36, %nctaid.x;
	mov.u32 	%r37, %ctaid.x;
	mad.lo.s32 	%r38, %r35, %r36, %r37;
	mov.u32 	%r39, %ntid.x;
	mov.u32 	%r40, %ntid.y;
	mov.u32 	%r41, %tid.y;
	mov.u32 	%r42, %tid.x;
	mad.lo.s32 	%r43, %r38, %r40, %r41;
	mad.lo.s32 	%r44, %r43, %r39, %r42;
	div.s32 	%r1, %r44, %r34;
	mul.lo.s32 	%r45, %r1, %r34;
	sub.s32 	%r2, %r44, %r45;
	div.s32 	%r3, %r2, %r32;
	setp.ge.s32 	%p1, %r1, %r33;
	@%p1 bra 	$L__BB9_19;
	cvta.to.global.u64 	%rd21, %rd18;
	cvt.s64.s32 	%rd22, %r1;
	mad.lo.s64 	%rd2, %rd19, %rd22, %rd21;
	setp.lt.s32 	%p2, %r32, 0;
	setp.ge.s32 	%p3, %r3, %r31;
	or.pred  	%p4, %p2, %p3;
	@%p4 bra 	$L__BB9_19;
	rem.s32 	%r46, %r2, %r32;
	mad.lo.s32 	%r47, %r3, %r32, %r46;
	mul.wide.s32 	%rd23, %r47, 8;
	add.s64 	%rd24, %rd2, %rd23;
	add.s64 	%rd3, %rd24, 4;
	ld.global.v2.f32 	{%f12, %f13}, [%rd24];
	neg.f32 	%f14, %f13;
	mul.f32 	%f15, %f11, %f14;
	mul.f32 	%f1, %f11, %f12;
	fma.rn.f32 	%f16, %f15, 0f3BBB989D, 0f3F000000;
	cvt.sat.f32.f32 	%f17, %f16;
	mov.f32 	%f18, 0f4B400001;
	mov.f32 	%f19, 0f437C0000;
	fma.rm.f32 	%f20, %f17, %f19, %f18;
	add.f32 	%f21, %f20, 0fCB40007F;
	neg.f32 	%f22, %f21;
	fma.rn.f32 	%f23, %f15, 0f3FB8AA3B, %f22;
	fma.rn.f32 	%f24, %f15, 0f32A57060, %f23;
	mov.b32 	%r48, %f20;
	shl.b32 	%r49, %r48, 23;
	mov.b32 	%f25, %r49;
	ex2.approx.ftz.f32 	%f26, %f24;
	mul.f32 	%f2, %f26, %f25;
	mul.f32 	%f27, %f1, 0f3F22F983;
	cvt.rni.s32.f32 	%r100, %f27;
	cvt.rn.f32.s32 	%f28, %r100;
	fma.rn.f32 	%f29, %f28, 0fBFC90FDA, %f1;
	fma.rn.f32 	%f30, %f28, 0fB3A22168, %f29;
	fma.rn.f32 	%f66, %f28, 0fA7C234C5, %f30;
	abs.f32 	%f4, %f1;
	setp.ltu.f32 	%p5, %f4, 0f47CE4780;
	mov.u32 	%r96, %r100;
	mov.f32 	%f65, %f66;
	@%p5 bra 	$L__BB9_10;
	setp.neu.f32 	%p6, %f4, 0f7F800000;
	@%p6 bra 	$L__BB9_5;
	mov.f32 	%f33, 0f00000000;
	mul.rn.f32 	%f65, %f1, %f33;
	mov.b32 	%r96, 0;
	bra.uni 	$L__BB9_10;
$L__BB9_5:
	mov.b32 	%r5, %f1;
	shl.b32 	%r51, %r5, 8;
	or.b32  	%r6, %r51, -2147483648;
	mov.b64 	%rd43, 0;
	mov.b32 	%r93, 0;
	mov.u64 	%rd41, __cudart_i2opi_f;
	mov.u64 	%rd42, %rd1;
$L__BB9_6:
	.pragma "nounroll";
	ld.global.nc.u32 	%r52, [%rd41];
	mad.wide.u32 	%rd27, %r52, %r6, %rd43;
	shr.u64 	%rd43, %rd27, 32;
	st.local.u32 	[%rd42], %rd27;
	add.s32 	%r93, %r93, 1;
	add.s64 	%rd42, %rd42, 4;
	add.s64 	%rd41, %rd41, 4;
	setp.ne.s32 	%p7, %r93, 6;
	@%p7 bra 	$L__BB9_6;
	shr.u32 	%r53, %r5, 23;
	st.local.u32 	[%rd1+24], %rd43;
	and.b32  	%r9, %r53, 31;
	and.b32  	%r54, %r53, 224;
	add.s32 	%r55, %r54, -128;
	shr.u32 	%r56, %r55, 5;
	mul.wide.u32 	%rd28, %r56, 4;
	sub.s64 	%rd10, %rd1, %rd28;
	ld.local.u32 	%r94, [%rd10+24];
	ld.local.u32 	%r95, [%rd10+20];
	setp.eq.s32 	%p8, %r9, 0;
	@%p8 bra 	$L__BB9_9;
	shf.l.wrap.b32 	%r94, %r95, %r94, %r9;
	ld.local.u32 	%r57, [%rd10+16];
	shf.l.wrap.b32 	%r95, %r57, %r95, %r9;
$L__BB9_9:
	shr.u32 	%r58, %r94, 30;
	shf.l.wrap.b32 	%r59, %r95, %r94, 2;
	shl.b32 	%r60, %r95, 2;
	shr.u32 	%r61, %r59, 31;
	add.s32 	%r62, %r61, %r58;
	neg.s32 	%r63, %r62;
	setp.lt.s32 	%p9, %r5, 0;
	selp.b32 	%r96, %r63, %r62, %p9;
	xor.b32  	%r64, %r59, %r5;
	shr.s32 	%r65, %r59, 31;
	xor.b32  	%r66, %r65, %r59;
	xor.b32  	%r67, %r65, %r60;
	cvt.u64.u32 	%rd29, %r66;
	shl.b64 	%rd30, %rd29, 32;
	cvt.u64.u32 	%rd31, %r67;
	or.b64  	%rd32, %rd30, %rd31;
	cvt.rn.f64.s64 	%fd1, %rd32;
	mul.f64 	%fd2, %fd1, 0d3BF921FB54442D19;
	cvt.rn.f32.f64 	%f31, %fd2;
	neg.f32 	%f32, %f31;
	setp.lt.s32 	%p10, %r64, 0;
	selp.f32 	%f65, %f32, %f31, %p10;
$L__BB9_10:
	setp.ltu.f32 	%p11, %f4, 0f47CE4780;
	add.s32 	%r69, %r96, 1;
	mul.rn.f32 	%f34, %f65, %f65;
	and.b32  	%r70, %r96, 1;
	setp.eq.b32 	%p12, %r70, 1;
	selp.f32 	%f35, %f65, 0f3F800000, %p12;
	fma.rn.f32 	%f36, %f34, %f35, 0f00000000;
	fma.rn.f32 	%f37, %f34, 0f37CBAC00, 0fBAB607ED;
	selp.f32 	%f38, 0fB94D4153, %f37, %p12;
	selp.f32 	%f39, 0f3C0885E4, 0f3D2AAABB, %p12;
	fma.rn.f32 	%f40, %f38, %f34, %f39;
	selp.f32 	%f41, 0fBE2AAAA8, 0fBEFFFFFF, %p12;
	fma.rn.f32 	%f42, %f40, %f34, %f41;
	fma.rn.f32 	%f43, %f42, %f36, %f35;
	and.b32  	%r71, %r69, 2;
	setp.eq.s32 	%p13, %r71, 0;
	mov.f32 	%f44, 0f00000000;
	sub.f32 	%f45, %f44, %f43;
	selp.f32 	%f46, %f43, %f45, %p13;
	mul.f32 	%f47, %f2, %f46;
	st.global.f32 	[%rd3+-4], %f47;
	@%p11 bra 	$L__BB9_18;
	setp.neu.f32 	%p14, %f4, 0f7F800000;
	@%p14 bra 	$L__BB9_13;
	mov.f32 	%f50, 0f00000000;
	mul.rn.f32 	%f66, %f1, %f50;
	mov.b32 	%r100, 0;
	bra.uni 	$L__BB9_18;
$L__BB9_13:
	mov.b32 	%r18, %f1;
	shl.b32 	%r73, %r18, 8;
	or.b32  	%r19, %r73, -2147483648;
	mov.b64 	%rd46, 0;
	mov.b32 	%r97, 0;
	mov.u64 	%rd44, __cudart_i2opi_f;
	mov.u64 	%rd45, %rd1;
$L__BB9_14:
	.pragma "nounroll";
	ld.global.nc.u32 	%r74, [%rd44];
	mad.wide.u32 	%rd35, %r74, %r19, %rd46;
	shr.u64 	%rd46, %rd35, 32;
	st.local.u32 	[%rd45], %rd35;
	add.s32 	%r97, %r97, 1;
	add.s64 	%rd45, %rd45, 4;
	add.s64 	%rd44, %rd44, 4;
	setp.ne.s32 	%p15, %r97, 6;
	@%p15 bra 	$L__BB9_14;
	shr.u32 	%r75, %r18, 23;
	st.local.u32 	[%rd1+24], %rd46;
	and.b32  	%r22, %r75, 31;
	and.b32  	%r76, %r75, 224;
	add.s32 	%r77, %r76, -128;
	shr.u32 	%r78, %r77, 5;
	mul.wide.u32 	%rd36, %r78, 4;
	sub.s64 	%rd17, %rd1, %rd36;
	ld.local.u32 	%r98, [%rd17+24];
	ld.local.u32 	%r99, [%rd17+20];
	setp.eq.s32 	%p16, %r22, 0;
	@%p16 bra 	$L__BB9_17;
	shf.l.wrap.b32 	%r98, %r99, %r98, %r22;
	ld.local.u32 	%r79, [%rd17+16];
	shf.l.wrap.b32 	%r99, %r79, %r99, %r22;
$L__BB9_17:
	shr.u32 	%r80, %r98, 30;
	shf.l.wrap.b32 	%r81, %r99, %r98, 2;
	shl.b32 	%r82, %r99, 2;
	shr.u32 	%r83, %r81, 31;
	add.s32 	%r84, %r83, %r80;
	neg.s32 	%r85, %r84;
	setp.lt.s32 	%p17, %r18, 0;
	selp.b32 	%r100, %r85, %r84, %p17;
	xor.b32  	%r86, %r81, %r18;
	shr.s32 	%r87, %r81, 31;
	xor.b32  	%r88, %r87, %r81;
	xor.b32  	%r89, %r87, %r82;
	cvt.u64.u32 	%rd37, %r88;
	shl.b64 	%rd38, %rd37, 32;
	cvt.u64.u32 	%rd39, %r89;
	or.b64  	%rd40, %rd38, %rd39;
	cvt.rn.f64.s64 	%fd3, %rd40;
	mul.f64 	%fd4, %fd3, 0d3BF921FB54442D19;
	cvt.rn.f32.f64 	%f48, %fd4;
	neg.f32 	%f49, %f48;
	setp.lt.s32 	%p18, %r86, 0;
	selp.f32 	%f66, %f49, %f48, %p18;
$L__BB9_18:
	mul.rn.f32 	%f51, %f66, %f66;
	and.b32  	%r91, %r100, 1;
	setp.eq.b32 	%p19, %r91, 1;
	selp.f32 	%f52, 0f3F800000, %f66, %p19;
	fma.rn.f32 	%f53, %f51, %f52, 0f00000000;
	fma.rn.f32 	%f54, %f51, 0f37CBAC00, 0fBAB607ED;
	selp.f32 	%f55, %f54, 0fB94D4153, %p19;
	selp.f32 	%f56, 0f3D2AAABB, 0f3C0885E4, %p19;
	fma.rn.f32 	%f57, %f55, %f51, %f56;
	selp.f32 	%f58, 0fBEFFFFFF, 0fBE2AAAA8, %p19;
	fma.rn.f32 	%f59, %f57, %f51, %f58;
	fma.rn.f32 	%f60, %f59, %f53, %f52;
	and.b32  	%r92, %r100, 2;
	setp.eq.s32 	%p20, %r92, 0;
	mov.f32 	%f61, 0f00000000;
	sub.f32 	%f62, %f61, %f60;
	selp.f32 	%f63, %f60, %f62, %p20;
	mul.f32 	%f64, %f2, %f63;
	st.global.f32 	[%rd3], %f64;
$L__BB9_19:
	ret;

}


// ===== COMPILED SASS (sm_100) =====

	.target	sm_100

	.elftype	@"ET_EXEC"


//--------------------- .note.nv.tkinfo           --------------------------
	.section	.note.nv.tkinfo,"",@"SHT_NOTE"
	.sectionflags	@"SHF_NOTE_NV_TKINFO"
	.tkinfo
        /*0018*/ 	.word	0x00000002
        /*0030*/ 	.string	""
        /*0030*/ 	.string	"ptxas"
        /*0030*/ 	.string	"Cuda compilation tools, release 13.0, V13.0.88"
        /*0030*/ 	.string	"Build cuda_13.0.r13.0/compiler.36424714_0"
        /*0030*/ 	.string	"-arch sm_100 -m 64 "



//--------------------- .note.nv.cuinfo           --------------------------
	.section	.note.nv.cuinfo,"",@"SHT_NOTE"
	.sectionflags	@"SHF_NOTE_NV_CUINFO"
        /*0018*/ 	.short	0x0002
        /*001a*/ 	.short	0x0064
        /*001c*/ 	.short	0x0082
	.zero		2


//--------------------- .nv.info                  --------------------------
	.section	.nv.info,"",@"SHT_CUDA_INFO"
	.align	4


	//----- nvinfo : EIATTR_REGCOUNT
	.align		4
        /*0000*/ 	.byte	0x04, 0x2f
        /*0002*/ 	.short	(.L_2 - .L_1)
	.align		4
.L_1:
        /*0004*/ 	.word	index@(_Z8set_ZeroP6float2ii)
        /*0008*/ 	.word	0x00000008


	//----- nvinfo : EIATTR_FRAME_SIZE
	.align		4
.L_2:
        /*000c*/ 	.byte	0x04, 0x11
        /*000e*/ 	.short	(.L_4 - .L_3)
	.align		4
.L_3:
        /*0010*/ 	.word	index@(_Z8set_ZeroP6float2ii)
        /*0014*/ 	.word	0x00000000


	//----- nvinfo : EIATTR_REGCOUNT
	.align		4
.L_4:
        /*0018*/ 	.byte	0x04, 0x2f
        /*001a*/ 	.short	(.L_6 - .L_5)
	.align		4
.L_5:
        /*001c*/ 	.word	index@(_Z17cal_atomORion_funP6float2PfPdiS2_S2_iii)
        /*0020*/ 	.word	0x0000001f


	//----- nvinfo : EIATTR_FRAME_SIZE
	.align		4
.L_6:
        /*0024*/ 	.byte	0x04, 0x11
        /*0026*/ 	.short	(.L_8 - .L_7)
	.align		4
.L_7:
        /*0028*/ 	.word	index@($__internal_1_$__cuda_sm20_div_rn_f64_full)
        /*002c*/ 	.word	0x00000000


	//----- nvinfo : EIATTR_FRAME_SIZE
	.align		4
.L_8:
        /*0030*/ 	.byte	0x04, 0x11
        /*0032*/ 	.short	(.L_10 - .L_9)
	.align		4
.L_9:
        /*0034*/ 	.word	index@(_Z17cal_atomORion_funP6float2PfPdiS2_S2_iii)
        /*0038*/ 	.word	0x00000000


	//----- nvinfo : EIATTR_REGCOUNT
	.align		4
.L_10:
        /*003c*/ 	.byte	0x04, 0x2f
        /*003e*/ 	.short	(.L_12 - .L_11)
	.align		4
.L_11:
        /*0040*/ 	.word	index@(_Z14cal_absorb_funP6float2PfS1_PdiS2_S2_iii)
        /*0044*/ 	.word	0x00000020


	//----- nvinfo : EIATTR_FRAME_SIZE
	.align		4
.L_12:
        /*0048*/ 	.byte	0x04, 0x11
        /*004a*/ 	.short	(.L_14 - .L_13)
	.align		4
.L_13:
        /*004c*/ 	.word	index@(_Z14cal_absorb_funP6float2PfS1_PdiS2_S2_iii)
        /*0050*/ 	.word	0x00000000


	//----- nvinfo : EIATTR_REGCOUNT
	.align		4
.L_14:
        /*0054*/ 	.byte	0x04, 0x2f
        /*0056*/ 	.short	(.L_16 - .L_15)
	.align		4
.L_15:
        /*0058*/ 	.word	index@(_Z13add_fun_absobP6float2S0_ii)
        /*005c*/ 	.word	0x0000000a


	//----- nvinfo : EIATTR_FRAME_SIZE
	.align		4
.L_16:
        /*0060*/ 	.byte	0x04, 0x11
        /*0062*/ 	.short	(.L_18 - .L_17)
	.align		4
.L_17:
        /*0064*/ 	.word	index@(_Z13add_fun_absobP6float2S0_ii)
        /*0068*/ 	.word	0x00000000


	//----- nvinfo : EIATTR_REGCOUNT
	.align		4
.L_18:
        /*006c*/ 	.byte	0x04, 0x2f
        /*006e*/ 	.short	(.L_20 - .L_19)
	.align		4
.L_19:
        /*0070*/ 	.word	index@(_Z18cal_atomAndion_funP6float2PfPdiS2_S2_iii)
        /*0074*/ 	.word	0x00000020


	//----- nvinfo : EIATTR_FRAME_SIZE
	.align		4
.L_20:
        /*0078*/ 	.byte	0x04, 0x11
        /*007a*/ 	.short	(.L_22 - .L_21)
	.align		4
.L_21:
        /*007c*/ 	.word	index@($__internal_0_$__cuda_sm20_div_rn_f64_full)
        /*0080*/ 	.word	0x00000000


	//----- nvinfo : EIATTR_FRAME_SIZE
	.align		4
.L_22:
        /*0084*/ 	.byte	0x04, 0x11
        /*0086*/ 	.short	(.L_24 - .L_23)
	.align		4
.L_23:
        /*0088*/ 	.word	index@(_Z18cal_atomAndion_funP6float2PfPdiS2_S2_iii)
        /*008c*/ 	.word	0x00000000


	//----- nvinfo : EIATTR_REGCOUNT
	.align		4
.L_24:
        /*0090*/ 	.byte	0x04, 0x2f
        /*0092*/ 	.short	(.L_26 - .L_25)
	.align		4
.L_25:
        /*0094*/ 	.word	index@(_Z15cal_absorb_fun2P6float2PfS1_PdiS2_S2_iii)
        /*0098*/ 	.word	0x00000020


	//----- nvinfo : EIATTR_FRAME_SIZE
	.align		4
.L_26:
        /*009c*/ 	.byte	0x04, 0x11
        /*009e*/ 	.short	(.L_28 - .L_27)
	.align		4
.L_27:
        /*00a0*/ 	.word	index@(_Z15cal_absorb_fun2P6float2PfS1_PdiS2_S2_iii)
        /*00a4*/ 	.word	0x00000000


	//----- nvinfo : EIATTR_REGCOUNT
	.align		4
.L_28:
        /*00a8*/ 	.byte	0x04, 0x2f
        /*00aa*/ 	.short	(.L_30 - .L_29)
	.align		4
.L_29:
        /*00ac*/ 	.word	index@(_Z16copy_result_to_pP6float2S0_iif)
        /*00b0*/ 	.word	0x0000000a


	//----- nvinfo : EIATTR_FRAME_SIZE
	.align		4
.L_30:
        /*00b4*/ 	.byte	0x04, 0x11
        /*00b6*/ 	.short	(.L_32 - .L_31)
	.align		4
.L_31:
        /*00b8*/ 	.word	index@(_Z16copy_result_to_pP6float2S0_iif)
        /*00bc*/ 	.word	0x00000000


	//----- nvinfo : EIATTR_REGCOUNT
	.align		4
.L_32:
        /*00c0*/ 	.byte	0x04, 0x2f
        /*00c2*/ 	.short	(.L_34 - .L_33)
	.align		4
.L_33:
        /*00c4*/ 	.word	index@(_Z9ifftShiftP6float2miiii)
        /*00c8*/ 	.word	0x00000010


	//----- nvinfo : EIATTR_FRAME_SIZE
	.align		4
.L_34:
        /*00cc*/ 	.byte	0x04, 0x11
        /*00ce*/ 	.short	(.L_36 - .L_35)
	.align		4
.L_35:
        /*00d0*/ 	.word	index@(_Z9ifftShiftP6float2miiii)
        /*00d4*/ 	.word	0x00000000


	//----- nvinfo : EIATTR_REGCOUNT
	.align		4
.L_36:
        /*00d8*/ 	.byte	0x04, 0x2f
        /*00da*/ 	.short	(.L_38 - .L_37)
	.align		4
.L_37:
        /*00dc*/ 	.word	index@(_Z19p_aperTrue_pointMulP6float2mPdiiii)
        /*00e0*/ 	.word	0x00000010


	//----- nvinfo : EIATTR_FRAME_SIZE
	.align		4
.L_38:
        /*00e4*/ 	.byte	0x04, 0x11
        /*00e6*/ 	.short	(.L_40 - .L_39)
	.align		4
.L_39:
        /*00e8*/ 	.word	index@(_Z19p_aperTrue_pointMulP6float2mPdiiii)
        /*00ec*/ 	.word	0x00000000


	//----- nvinfo : EIATTR_REGCOUNT
	.align		4
.L_40:
        /*00f0*/ 	.byte	0x04, 0x2f
        /*00f2*/ 	.short	(.L_42 - .L_41)
	.align		4
.L_41:
        /*00f4*/ 	.word	index@(_Z11p_exp_sigmaP6float2miiiif)
        /*00f8*/ 	.word	0x00000017


	//----- nvinfo : EIATTR_FRAME_SIZE
	.align		4
.L_42:
        /*00fc*/ 	.byte	0x04, 0x11
        /*00fe*/ 	.short	(.L_44 - .L_43)
	.align		4
.L_43:
        /*0100*/ 	.word	index@(_Z11p_exp_sigmaP6float2miiiif)
        /*0104*/ 	.word	0x00000000


	//----- nvinfo : EIATTR_MIN_STACK_SIZE
	.align		4
.L_44:
        /*0108*/ 	.byte	0x04, 0x12
        /*010a*/ 	.short	(.L_46 - .L_45)
	.align		4
.L_45:
        /*010c*/ 	.word	index@(_Z11p_exp_sigmaP6float2miiiif)
        /*0110*/ 	.word	0x00000000


	//----- nvinfo : EIATTR_MIN_STACK_SIZE
	.align		4
.L_46:
        /*0114*/ 	.byte	0x04, 0x12
        /*0116*/ 	.short	(.L_48 - .L_47)
	.align		4
.L_47:
        /*0118*/ 	.word	index@(_Z19p_aperTrue_pointMulP6float2mPdiiii)
        /*011c*/ 	.word	0x00000000


	//----- nvinfo : EIATTR_MIN_STACK_SIZE
	.align		4
.L_48:
        /*0120*/ 	.byte	0x04, 0x12
        /*0122*/ 	.short	(.L_50 - .L_49)
	.align		4
.L_49:
        /*0124*/ 	.word	index@(_Z9ifftShiftP6float2miiii)
        /*0128*/ 	.word	0x00000000


	//----- nvinfo : EIATTR_MIN_STACK_SIZE
	.align		4
.L_50:
        /*012c*/ 	.byte	0x04, 0x12
        /*012e*/ 	.short	(.L_52 - .L_51)
	.align		4
.L_51:
        /*0130*/ 	.word	index@(_Z16copy_result_to_pP6float2S0_iif)
        /*0134*/ 	.word	0x00000000


	//----- nvinfo : EIATTR_MIN_STACK_SIZE
	.align		4
.L_52:
        /*0138*/ 	.byte	0x04, 0x12
        /*013a*/ 	.short	(.L_54 - .L_53)
	.align		4
.L_53:
        /*013c*/ 	.word	index@(_Z15cal_absorb_fun2P6float2PfS1_PdiS2_S2_iii)
        /*0140*/ 	.word	0x00000000


	//----- nvinfo : EIATTR_MIN_STACK_SIZE
	.align		4
.L_54:
        /*0144*/ 	.byte	0x04, 0x12
        /*0146*/ 	.short	(.L_56 - .L_55)
	.align		4
.L_55:
        /*0148*/ 	.word	index@(_Z18cal_atomAndion_funP6float2PfPdiS2_S2_iii)
        /*014c*/ 	.word	0x00000000


	//----- nvinfo : EIATTR_MIN_STACK_SIZE
	.align		4
.L_56:
        /*0150*/ 	.byte	0x04, 0x12
        /*0152*/ 	.short	(.L_58 - .L_57)
	.align		4
.L_57:
        /*0154*/ 	.word	index@(_Z13add_fun_absobP6float2S0_ii)
        /*0158*/ 	.word	0x00000000


	//----- nvinfo : EIATTR_MIN_STACK_SIZE
	.align		4
.L_58:
        /*015c*/ 	.byte	0x04, 0x12
        /*015e*/ 	.short	(.L_60 - .L_59)
	.align		4
.L_59:
        /*0160*/ 	.word	index@(_Z14cal_absorb_funP6float2PfS1_PdiS2_S2_iii)
        /*0164*/ 	.word	0x00000000


	//----- nvinfo : EIATTR_MIN_STACK_SIZE
	.align		4
.L_60:
        /*0168*/ 	.byte	0x04, 0x12
        /*016a*/ 	.short	(.L_62 - .L_61)
	.align		4
.L_61:
        /*016c*/ 	.word	index@(_Z17cal_atomORion_funP6float2PfPdiS2_S2_iii)
        /*0170*/ 	.word	0x00000000


	//----- nvinfo : EIATTR_MIN_STACK_SIZE
	.align		4
.L_62:
        /*0174*/ 	.byte	0x04, 0x12
        /*0176*/ 	.short	(.L_64 - .L_63)
	.align		4
.L_63:
        /*0178*/ 	.word	index@(_Z8set_ZeroP6float2ii)
        /*017c*/ 	.word	0x00000000
.L_64:


//--------------------- .nv.compat                --------------------------
	.section	.nv.compat,"",@"SHT_CUDA_COMPAT_INFO"
	.align	4
        /*0000*/ 	.byte	0x02, 0x09, 0x00, 0x00, 0x02, 0x02, 0x01, 0x00, 0x02, 0x05, 0x05, 0x00, 0x03, 0x07, 0x01, 0x01
        /*0010*/ 	.byte	0x02, 0x03, 0x00, 0x00, 0x02, 0x06, 0x01, 0x00, 0x04, 0x0b, 0x08, 0x00, 0x01, 0x00, 0x00, 0x00
        /*0020*/ 	.byte	0x00, 0x00, 0x00, 0x00


//--------------------- .nv.info._Z11p_exp_sigmaP6float2miiiif --------------------------
	.section	.nv.info._Z11p_exp_sigmaP6float2miiiif,"",@"SHT_CUDA_INFO"
	.sectionflags	@""
	.align	4


	//----- nvinfo : EIATTR_CUDA_API_VERSION
	.align		4
        /*0000*/ 	.byte	0x04, 0x37
        /*0002*/ 	.short	(.L_66 - .L_65)
.L_65:
        /*0004*/ 	.word	0x00000082


	//----- nvinfo : EIATTR_KPARAM_INFO
	.align		4
.L_66:
        /*0008*/ 	.byte	0x04, 0x17
        /*000a*/ 	.short	(.L_68 - .L_67)
.L_67:
        /*000c*/ 	.word	0x00000000
        /*0010*/ 	.short	0x0006
        /*0012*/ 	.short	0x0020
        /*0014*/ 	.byte	0x00, 0xf0, 0x11, 0x00


	//----- nvinfo : EIATTR_KPARAM_INFO
	.align		4
.L_68:
        /*0018*/ 	.byte	0x04, 0x17
        /*001a*/ 	.short	(.L_70 - .L_69)
.L_69:
        /*001c*/ 	.word	0x00000000
        /*0020*/ 	.short	0x0005
        /*0022*/ 	.short	0x001c
        /*0024*/ 	.byte	0x00, 0xf0, 0x11, 0x00


	//----- nvinfo : EIATTR_KPARAM_INFO
	.align		4
.L_70:
        /*0028*/ 	.byte	0x04, 0x17
        /*002a*/ 	.short	(.L_72 - .L_71)
.L_71:
        /*002c*/ 	.word	0x00000000
        /*0030*/ 	.short	0x0004
        /*0032*/ 	.short	0x0018
        /*0034*/ 	.byte	0x00, 0xf0, 0x11, 0x00


	//----- nvinfo : EIATTR_KPARAM_INFO
	.align		4
.L_72:
        /*0038*/ 	.byte	0x04, 0x17
        /*003a*/ 	.short	(.L_74 - .L_73)
.L_73:
        /*003c*/ 	.word	0x00000000
        /*0040*/ 	.short	0x0003
        /*0042*/ 	.short	0x0014
        /*0044*/ 	.byte	0x00, 0xf0, 0x11, 0x00


	//----- nvinfo : EIATTR_KPARAM_INFO
	.align		4
.L_74:
        /*0048*/ 	.byte	0x04, 0x17
        /*004a*/ 	.short	(.L_76 - .L_75)
.L_75:
        /*004c*/ 	.word	0x00000000
        /*0050*/ 	.short	0x0002
        /*0052*/ 	.short	0x0010
        /*0054*/ 	.byte	0x00, 0xf0, 0x11, 0x00


	//----- nvinfo : EIATTR_KPARAM_INFO
	.align		4
.L_76:
        /*0058*/ 	.byte	0x04, 0x17
        /*005a*/ 	.short	(.L_78 - .L_77)
.L_77:
        /*005c*/ 	.word	0x00000000
        /*0060*/ 	.short	0x0001
        /*0062*/ 	.short	0x0008
        /*0064*/ 	.byte	0x00, 0xf0, 0x21, 0x00


	//----- nvinfo : EIATTR_KPARAM_INFO
	.align		4
.L_78:
        /*0068*/ 	.byte	0x04, 0x17
        /*006a*/ 	.short	(.L_80 - .L_79)
.L_79:
        /*006c*/ 	.word	0x00000000
        /*0070*/ 	.short	0x0000
        /*0072*/ 	.short	0x0000
        /*0074*/ 	.byte	0x00, 0xf5, 0x21, 0x00


	//----- nvinfo : EIATTR_SPARSE_MMA_MASK
	.align		4
.L_80:
        /*0078*/ 	.byte	0x03, 0x50
        /*007a*/ 	.short	0x0000


	//----- nvinfo : EIATTR_MAXREG_COUNT
	.align		4
        /*007c*/ 	.byte	0x03, 0x1b
        /*007e*/ 	.short	0x00ff


	//----- nvinfo : EIATTR_MERCURY_ISA_VERSION
	.align		4
        /*0080*/ 	.byte	0x03, 0x5f
        /*0082*/ 	.short	0x0101


	//----- nvinfo : EIATTR_VRC_CTA_INIT_COUNT
	.align		4
        /*0084*/ 	.byte	0x02, 0x4a
	.zero		1
	.zero		1


	//----- nvinfo : EIATTR_EXIT_INSTR_OFFSETS
	.align		4
        /*0088*/ 	.byte	0x04, 0x1c
        /*008a*/ 	.short	(.L_82 - .L_81)


	//   ....[0]....
.L_81:
        /*008c*/ 	.word	0x000003d0


	//   ....[1]....
        /*0090*/ 	.word	0x000004c0


	//   ....[2]....
        /*0094*/ 	.word	0x000015a0


	//----- nvinfo : EIATTR_CRS_STACK_SIZE
	.align		4
.L_82:
        /*0098*/ 	.byte	0x04, 0x1e
        /*009a*/ 	.short	(.L_84 - .L_83)
.L_83:
        /*009c*/ 	.word	0x00000000


	//----- nvinfo : EIATTR_CBANK_PARAM_SIZE
	.align		4
.L_84:
        /*00a0*/ 	.byte	0x03, 0x19
        /*00a2*/ 	.short	0x0024


	//----- nvinfo : EIATTR_PARAM_CBANK
	.align		4
        /*00a4*/ 	.byte	0x04, 0x0a
        /*00a6*/ 	.short	(.L_86 - .L_85)
	.align		4
.L_85:
        /*00a8*/ 	.word	index@(.nv.constant0._Z11p_exp_sigmaP6float2miiiif)
        /*00ac*/ 	.short	0x0380
        /*00ae*/ 	.short	0x0024


	//----- nvinfo : EIATTR_SW_WAR
	.align		4
.L_86:
        /*00b0*/ 	.byte	0x04, 0x36
        /*00b2*/ 	.short	(.L_88 - .L_87)
.L_87:
        /*00b4*/ 	.word	0x00000008
.L_88:


//--------------------- .nv.info._Z19p_aperTrue_pointMulP6float2mPdiiii --------------------------
	.section	.nv.info._Z19p_aperTrue_pointMulP6float2mPdiiii,"",@"SHT_CUDA_INFO"
	.sectionflags	@""
	.align	4


	//----- nvinfo : EIATTR_CUDA_API_VERSION
	.align		4
        /*0000*/ 	.byte	0x04, 0x37
        /*0002*/ 	.short	(.L_90 - .L_89)
.L_89:
        /*0004*/ 	.word	0x00000082


	//----- nvinfo : EIATTR_KPARAM_INFO
	.align		4
.L_90:
        /*0008*/ 	.byte	0x04, 0x17
        /*000a*/ 	.short	(.L_92 - .L_91)
.L_91:
        /*000c*/ 	.word	0x00000000
        /*0010*/ 	.short	0x0006
        /*0012*/ 	.short	0x0024
        /*0014*/ 	.byte	0x00, 0xf0, 0x11, 0x00


	//----- nvinfo : EIATTR_KPARAM_INFO
	.align		4
.L_92:
        /*0018*/ 	.byte	0x04, 0x17
        /*001a*/ 	.short	(.L_94 - .L_93)
.L_93:
        /*001c*/ 	.word	0x00000000
        /*0020*/ 	.short	0x0005
        /*0022*/ 	.short	0x0020
        /*0024*/ 	.byte	0x00, 0xf0, 0x11, 0x00


	//----- nvinfo : EIATTR_KPARAM_INFO
	.align		4
.L_94:
        /*0028*/ 	.byte	0x04, 0x17
        /*002a*/ 	.short	(.L_96 - .L_95)
.L_95:
        /*002c*/ 	.word	0x00000000
        /*0030*/ 	.short	0x0004
        /*0032*/ 	.short	0x001c
        /*0034*/ 	.byte	0x00, 0xf0, 0x11, 0x00


	//----- nvinfo : EIATTR_KPARAM_INFO
	.align		4
.L_96:
        /*0038*/ 	.byte	0x04, 0x17
        /*003a*/ 	.short	(.L_98 - .L_97)
.L_97:
        /*003c*/ 	.word	0x00000000
        /*0040*/ 	.short	0x0003
        /*0042*/ 	.short	0x0018
        /*0044*/ 	.byte	0x00, 0xf0, 0x11, 0x00


	//----- nvinfo : EIATTR_KPARAM_INFO
	.align		4
.L_98:
        /*0048*/ 	.byte	0x04, 0x17
        /*004a*/ 	.short	(.L_100 - .L_99)
.L_99:
        /*004c*/ 	.word	0x00000000
        /*0050*/ 	.short	0x0002
        /*0052*/ 	.short	0x0010
        /*0054*/ 	.byte	0x00, 0xf5, 0x21, 0x00


	//----- nvinfo : EIATTR_KPARAM_INFO
	.align		4
.L_100:
        /*0058*/ 	.byte	0x04, 0x17
        /*005a*/ 	.short	(.L_102 - .L_101)
.L_101:
        /*005c*/ 	.word	0x00000000
        /*0060*/ 	.short	0x0001
        /*0062*/ 	.short	0x0008
        /*0064*/ 	.byte	0x00, 0xf0, 0x21, 0x00


	//----- nvinfo : EIATTR_KPARAM_INFO
	.align		4
.L_102:
        /*0068*/ 	.byte	0x04, 0x17
        /*006a*/ 	.short	(.L_104 - .L_103)
.L_103:
        /*006c*/ 	.word	0x00000000
        /*0070*/ 	.short	0x0000
        /*0072*/ 	.short	0x0000
        /*0074*/ 	.byte	0x00, 0xf5, 0x21, 0x00


	//----- nvinfo : EIATTR_SPARSE_MMA_MASK
	.align		4
.L_104:
        /*0078*/ 	.byte	0x03, 0x50
        /*007a*/ 	.short	0x0000


	//----- nvinfo : EIATTR_MAXREG_COUNT
	.align		4
        /*007c*/ 	.byte	0x03, 0x1b
        /*007e*/ 	.short	0x00ff


	//----- nvinfo : EIATTR_MERCURY_ISA_VERSION
	.align		4
        /*0080*/ 	.byte	0x03, 0x5f
        /*0082*/ 	.short	0x0101


	//----- nvinfo : EIATTR_VRC_CTA_INIT_COUNT
	.align		4
        /*0084*/ 	.byte	0x02, 0x4a
	.zero		1
	.zero		1


	//----- nvinfo : EIATTR_EXIT_INSTR_OFFSETS
	.align		4
        /*0088*/ 	.byte	0x04, 0x1c
        /*008a*/ 	.short	(.L_106 - .L_105)


	//   ....[0]....
.L_105:
        /*008c*/ 	.word	0x000003d0


	//   ....[1]....
        /*0090*/ 	.word	0x000004c0


	//   ....[2]....
        /*0094*/ 	.word	0x00000640


	//----- nvinfo : EIATTR_CBANK_PARAM_SIZE
	.align		4
.L_106:
        /*0098*/ 	.byte	0x03, 0x19
        /*009a*/ 	.short	0x0028


	//----- nvinfo : EIATTR_PARAM_CBANK
	.align		4
        /*009c*/ 	.byte	0x04, 0x0a
        /*009e*/ 	.short	(.L_108 - .L_107)
	.align		4
.L_107:
        /*00a0*/ 	.word	index@(.nv.constant0._Z19p_aperTrue_pointMulP6float2mPdiiii)
        /*00a4*/ 	.short	0x0380
        /*00a6*/ 	.short	0x0028


	//----- nvinfo : EIATTR_SW_WAR
	.align		4
.L_108:
        /*00a8*/ 	.byte	0x04, 0x36
        /*00aa*/ 	.short	(.L_110 - .L_109)
.L_109:
        /*00ac*/ 	.word	0x00000008
.L_110:


//--------------------- .nv.info._Z9ifftShiftP6float2miiii --------------------------
	.section	.nv.info._Z9ifftShiftP6float2miiii,"",@"SHT_CUDA_INFO"
	.sectionflags	@""
	.align	4


	//----- nvinfo : EIATTR_CUDA_API_VERSION
	.align		4
        /*0000*/ 	.byte	0x04, 0x37
        /*0002*/ 	.short	(.L_112 - .L_111)
.L_111:
        /*0004*/ 	.word	0x00000082


	//----- nvinfo : EIATTR_KPARAM_INFO
	.align		4
.L_112:
        /*0008*/ 	.byte	0x04, 0x17
        /*000a*/ 	.short	(.L_114 - .L_113)
.L_113:
        /*000c*/ 	.word	0x00000000
        /*0010*/ 	.short	0x0005
        /*0012*/ 	.short	0x001c
        /*0014*/ 	.byte	0x00, 0xf0, 0x11, 0x00


	//----- nvinfo : EIATTR_KPARAM_INFO
	.align		4
.L_114:
        /*0018*/ 	.byte	0x04, 0x17
        /*001a*/ 	.short	(.L_116 - .L_115)
.L_115:
        /*001c*/ 	.word	0x00000000
        /*0020*/ 	.short	0x0004
        /*0022*/ 	.short	0x0018
        /*0024*/ 	.byte	0x00, 0xf0, 0x11, 0x00


	//----- nvinfo : EIATTR_KPARAM_INFO
	.align		4
.L_116:
        /*0028*/ 	.byte	0x04, 0x17
        /*002a*/ 	.short	(.L_118 - .L_117)
.L_117:
        /*002c*/ 	.word	0x00000000
        /*0030*/ 	.short	0x0003
        /*0032*/ 	.short	0x0014
        /*0034*/ 	.byte	0x00, 0xf0, 0x11, 0x00


	//----- nvinfo : EIATTR_KPARAM_INFO
	.align		4
.L_118:
        /*0038*/ 	.byte	0x04, 0x17
        /*003a*/ 	.short	(.L_120 - .L_119)
.L_119:
        /*003c*/ 	.word	0x00000000
        /*0040*/ 	.short	0x0002
        /*0042*/ 	.short	0x0010
        /*0044*/ 	.byte	0x00, 0xf0, 0x11, 0x00


	//----- nvinfo : EIATTR_KPARAM_INFO
	.align		4
.L_120:
        /*0048*/ 	.byte	0x04, 0x17
        /*004a*/ 	.short	(.L_122 - .L_121)
.L_121:
        /*004c*/ 	.word	0x00000000
        /*0050*/ 	.short	0x0001
        /*0052*/ 	.short	0x0008
        /*0054*/ 	.byte	0x00, 0xf0, 0x21, 0x00


	//----- nvinfo : EIATTR_KPARAM_INFO
	.align		4
.L_122:
        /*0058*/ 	.byte	0x04, 0x17
        /*005a*/ 	.short	(.L_124 - .L_123)
.L_123:
        /*005c*/ 	.word	0x00000000
        /*0060*/ 	.short	0x0000
        /*0062*/ 	.short	0x0000
        /*0064*/ 	.byte	0x00, 0xf5, 0x21, 0x00


	//----- nvinfo : EIATTR_SPARSE_MMA_MASK
	.align		4
.L_124:
        /*0068*/ 	.byte	0x03, 0x50
        /*006a*/ 	.short	0x0000


	//----- nvinfo : EIATTR_MAXREG_COUNT
	.align		4
        /*006c*/ 	.byte	0x03, 0x1b
        /*006e*/ 	.short	0x00ff


	//----- nvinfo : EIATTR_MERCURY_ISA_VERSION
	.align		4
        /*0070*/ 	.byte	0x03, 0x5f
        /*0072*/ 	.short	0x0101


	//----- nvinfo : EIATTR_VRC_CTA_INIT_COUNT
	.align		4
        /*0074*/ 	.byte	0x02, 0x4a
	.zero		1
	.zero		1


	//----- nvinfo : EIATTR_EXIT_INSTR_OFFSETS
	.align		4
        /*0078*/ 	.byte	0x04, 0x1c
        /*007a*/ 	.short	(.L_126 - .L_125)


	//   ....[0]....
.L_125:
        /*007c*/ 	.word	0x00000670


	//   ....[1]....
        /*0080*/ 	.word	0x000008c0


	//----- nvinfo : EIATTR_CRS_STACK_SIZE
	.align		4
.L_126:
        /*0084*/ 	.byte	0x04, 0x1e
        /*0086*/ 	.short	(.L_128 - .L_127)
.L_127:
        /*0088*/ 	.word	0x00000000


	//----- nvinfo : EIATTR_CBANK_PARAM_SIZE
	.align		4
.L_128:
        /*008c*/ 	.byte	0x03, 0x19
        /*008e*/ 	.short	0x0020


	//----- nvinfo : EIATTR_PARAM_CBANK
	.align		4
        /*0090*/ 	.byte	0x04, 0x0a
        /*0092*/ 	.short	(.L_130 - .L_129)
	.align		4
.L_129:
        /*0094*/ 	.word	index@(.nv.constant0._Z9ifftShiftP6float2miiii)
        /*0098*/ 	.short	0x0380
        /*009a*/ 	.short	0x0020


	//----- nvinfo : EIATTR_SW_WAR
	.align		4
.L_130:
        /*009c*/ 	.byte	0x04, 0x36
        /*009e*/ 	.short	(.L_132 - .L_131)
.L_131:
        /*00a0*/ 	.word	0x00000008
.L_132:


//--------------------- .nv.info._Z16copy_result_to_pP6float2S0_iif --------------------------
	.section	.nv.info._Z16copy_result_to_pP6float2S0_iif,"",@"SHT_CUDA_INFO"
	.sectionflags	@""
	.align	4


	//----- nvinfo : EIATTR_CUDA_API_VERSION
	.align		4
        /*0000*/ 	.byte	0x04, 0x37
        /*0002*/ 	.short	(.L_134 - .L_133)
.L_133:
        /*0004*/ 	.word	0x00000082


	//----- nvinfo : EIATTR_KPARAM_INFO
	.align		4
.L_134:
        /*0008*/ 	.byte	0x04, 0x17
        /*000a*/ 	.short	(.L_136 - .L_135)
.L_135:
        /*000c*/ 	.word	0x00000000
        /*0010*/ 	.short	0x0004
        /*0012*/ 	.short	0x0018
        /*0014*/ 	.byte	0x00, 0xf0, 0x11, 0x00


	//----- nvinfo : EIATTR_KPARAM_INFO
	.align		4
.L_136:
        /*0018*/ 	.byte	0x04, 0x17
        /*001a*/ 	.short	(.L_138 - .L_137)
.L_137:
        /*001c*/ 	.word	0x00000000
        /*0020*/ 	.short	0x0003
        /*0022*/ 	.short	0x0014
        /*0024*/ 	.byte	0x00, 0xf0, 0x11, 0x00


	//----- nvinfo : EIATTR_KPARAM_INFO
	.align		4
.L_138:
        /*0028*/ 	.byte	0x04, 0x17
        /*002a*/ 	.short	(.L_140 - .L_139)
.L_139:
        /*002c*/ 	.word	0x00000000
        /*0030*/ 	.short	0x0002
        /*0032*/ 	.short	0x0010
        /*0034*/ 	.byte	0x00, 0xf0, 0x11, 0x00


	//----- nvinfo : EIATTR_KPARAM_INFO
	.align		4
.L_140:
        /*0038*/ 	.byte	0x04, 0x17
        /*003a*/ 	.short	(.L_142 - .L_141)
.L_141:
        /*003c*/ 	.word	0x00000000
        /*0040*/ 	.short	0x0001
        /*0042*/ 	.short	0x0008
        /*0044*/ 	.byte	0x00, 0xf5, 0x21, 0x00


	//----- nvinfo : EIATTR_KPARAM_INFO
	.align		4
.L_142:
        /*0048*/ 	.byte	0x04, 0x17
        /*004a*/ 	.short	(.L_144 - .L_143)
.L_143:
        /*004c*/ 	.word	0x00000000
        /*0050*/ 	.short	0x0000
        /*0052*/ 	.short	0x0000
        /*0054*/ 	.byte	0x00, 0xf5, 0x21, 0x00


	//----- nvinfo : EIATTR_SPARSE_MMA_MASK
	.align		4
.L_144:
        /*0058*/ 	.byte	0x03, 0x50
        /*005a*/ 	.short	0x0000


	//----- nvinfo : EIATTR_MAXREG_COUNT
	.align		4
        /*005c*/ 	.byte	0x03, 0x1b
        /*005e*/ 	.short	0x00ff


	//----- nvinfo : EIATTR_MERCURY_ISA_VERSION
	.align		4
        /*0060*/ 	.byte	0x03, 0x5f
        /*0062*/ 	.short	0x0101


	//----- nvinfo : EIATTR_VRC_CTA_INIT_COUNT
	.align		4
        /*0064*/ 	.byte	0x02, 0x4a
	.zero		1
	.zero		1


	//----- nvinfo : EIATTR_EXIT_INSTR_OFFSETS
	.align		4
        /*0068*/ 	.byte	0x04, 0x1c
        /*006a*/ 	.short	(.L_146 - .L_145)


	//   ....[0]....
.L_145:
        /*006c*/ 	.word	0x000000c0


	//   ....[1]....
        /*0070*/ 	.word	0x00000180


	//----- nvinfo : EIATTR_CBANK_PARAM_SIZE
	.align		4
.L_146:
        /*0074*/ 	.byte	0x03, 0x19
        /*0076*/ 	.short	0x001c


	//----- nvinfo : EIATTR_PARAM_CBANK
	.align		4
        /*0078*/ 	.byte	0x04, 0x0a
        /*007a*/ 	.short	(.L_148 - .L_147)
	.align		4
.L_147:
        /*007c*/ 	.word	index@(.nv.constant0._Z16copy_result_to_pP6float2S0_iif)
        /*0080*/ 	.short	0x0380
        /*0082*/ 	.short	0x001c


	//----- nvinfo : EIATTR_SW_WAR
	.align		4
.L_148:
        /*0084*/ 	.byte	0x04, 0x36
        /*0086*/ 	.short	(.L_150 - .L_149)
.L_149:
        /*0088*/ 	.word	0x00000008
.L_150:


//--------------------- .nv.info._Z15cal_absorb_fun2P6float2PfS1_PdiS2_S2_iii --------------------------
	.section	.nv.info._Z15cal_absorb_fun2P6float2PfS1_PdiS2_S2_iii,"",@"SHT_CUDA_INFO"
	.sectionflags	@""
	.align	4


	//----- nvinfo : EIATTR_CUDA_API_VERSION
	.align		4
        /*0000*/ 	.byte	0x04, 0x37
        /*0002*/ 	.short	(.L_152 - .L_151)
.L_151:
        /*0004*/ 	.word	0x00000082


	//----- nvinfo : EIATTR_KPARAM_INFO
	.align		4
.L_152:
        /*0008*/ 	.byte	0x04, 0x17
        /*000a*/ 	.short	(.L_154 - .L_153)
.L_153:
        /*000c*/ 	.word	0x00000000
        /*0010*/ 	.short	0x0009
        /*0012*/ 	.short	0x0040
        /*0014*/ 	.byte	0x00, 0xf0, 0x11, 0x00


	//----- nvinfo : EIATTR_KPARAM_INFO
	.align		4
.L_154:
        /*0018*/ 	.byte	0x04, 0x17
        /*001a*/ 	.short	(.L_156 - .L_155)
.L_155:
        /*001c*/ 	.word	0x00000000
        /*0020*/ 	.short	0x0008
        /*0022*/ 	.short	0x003c
        /*0024*/ 	.byte	0x00, 0xf0, 0x11, 0x00


	//----- nvinfo : EIATTR_KPARAM_INFO
	.align		4
.L_156:
        /*0028*/ 	.byte	0x04, 0x17
        /*002a*/ 	.short	(.L_158 - .L_157)
.L_157:
        /*002c*/ 	.word	0x00000000
        /*0030*/ 	.short	0x0007
        /*0032*/ 	.short	0x0038
        /*0034*/ 	.byte	0x00, 0xf0, 0x11, 0x00


	//----- nvinfo : EIATTR_KPARAM_INFO
	.align		4
.L_158:
        /*0038*/ 	.byte	0x04, 0x17
        /*003a*/ 	.short	(.L_160 - .L_159)
.L_159:
        /*003c*/ 	.word	0x00000000
        /*0040*/ 	.short	0x0006
        /*0042*/ 	.short	0x0030
        /*0044*/ 	.byte	0x00, 0xf5, 0x21, 0x00


	//----- nvinfo : EIATTR_KPARAM_INFO
	.align		4
.L_160:
        /*0048*/ 	.byte	0x04, 0x17
        /*004a*/ 	.short	(.L_162 - .L_161)
.L_161:
        /*004c*/ 	.word	0x00000000
        /*0050*/ 	.short	0x0005
        /*0052*/ 	.short	0x0028
        /*0054*/ 	.byte	0x00, 0xf5, 0x21, 0x00


	//----- nvinfo : EIATTR_KPARAM_INFO
	.align		4
.L_162:
        /*0058*/ 	.byte	0x04, 0x17
        /*005a*/ 	.short	(.L_164 - .L_163)
.L_163:
        /*005c*/ 	.word	0x00000000
        /*0060*/ 	.short	0x0004
        /*0062*/ 	.short	0x0020
        /*0064*/ 	.byte	0x00, 0xf0, 0x11, 0x00


	//----- nvinfo : EIATTR_KPARAM_INFO
	.align		4
.L_164:
        /*0068*/ 	.byte	0x04, 0x17
        /*006a*/ 	.short	(.L_166 - .L_165)
.L_165:
        /*006c*/ 	.word	0x00000000
        /*0070*/ 	.short	0x0003
        /*0072*/ 	.short	0x0018
        /*0074*/ 	.byte	0x00, 0xf5, 0x21, 0x00


	//----- nvinfo : EIATTR_KPARAM_INFO
	.align		4
.L_166:
        /*0078*/ 	.byte	0x04, 0x17
        /*007a*/ 	.short	(.L_168 - .L_167)
.L_167:
        /*007c*/ 	.word	0x00000000
        /*0080*/ 	.short	0x0002
        /*0082*/ 	.short	0x0010
        /*0084*/ 	.byte	0x00, 0xf5, 0x21, 0x00


	//----- nvinfo : EIATTR_KPARAM_INFO
	.align		4
.L_168:
        /*0088*/ 	.byte	0x04, 0x17
        /*008a*/ 	.short	(.L_170 - .L_169)
.L_169:
        /*008c*/ 	.word	0x00000000
        /*0090*/ 	.short	0x0001
        /*0092*/ 	.short	0x0008
        /*0094*/ 	.byte	0x00, 0xf5, 0x21, 0x00


	//----- nvinfo : EIATTR_KPARAM_INFO
	.align		4
.L_170:
        /*0098*/ 	.byte	0x04, 0x17
        /*009a*/ 	.short	(.L_172 - .L_171)
.L_171:
        /*009c*/ 	.word	0x00000000
        /*00a0*/ 	.short	0x0000
        /*00a2*/ 	.short	0x0000
        /*00a4*/ 	.byte	0x00, 0xf5, 0x21, 0x00


	//----- nvinfo : EIATTR_SPARSE_MMA_MASK
	.align		4
.L_172:
        /*00a8*/ 	.byte	0x03, 0x50
        /*00aa*/ 	.short	0x0000


	//----- nvinfo : EIATTR_MAXREG_COUNT
	.align		4
        /*00ac*/ 	.byte	0x03, 0x1b
        /*00ae*/ 	.short	0x00ff


	//----- nvinfo : EIATTR_MERCURY_ISA_VERSION
	.align		4
        /*00b0*/ 	.byte	0x03, 0x5f
        /*00b2*/ 	.short	0x0101


	//----- nvinfo : EIATTR_VRC_CTA_INIT_COUNT
	.align		4
        /*00b4*/ 	.byte	0x02, 0x4a
	.zero		1
	.zero		1


	//----- nvinfo : EIATTR_EXIT_INSTR_OFFSETS
	.align		4
        /*00b8*/ 	.byte	0x04, 0x1c
        /*00ba*/ 	.short	(.L_174 - .L_173)


	//   ....[0]....
.L_173:
        /*00bc*/ 	.word	0x000003e0


	//   ....[1]....
        /*00c0*/ 	.word	0x00000470


	//   ....[2]....
        /*00c4*/ 	.word	0x00001ab0


	//----- nvinfo : EIATTR_CRS_STACK_SIZE
	.align		4
.L_174:
        /*00c8*/ 	.byte	0x04, 0x1e
        /*00ca*/ 	.short	(.L_176 - .L_175)
.L_175:
        /*00cc*/ 	.word	0x00000000


	//----- nvinfo : EIATTR_CBANK_PARAM_SIZE
	.align		4
.L_176:
        /*00d0*/ 	.byte	0x03, 0x19
        /*00d2*/ 	.short	0x0044


	//----- nvinfo : EIATTR_PARAM_CBANK
	.align		4
        /*00d4*/ 	.byte	0x04, 0x0a
        /*00d6*/ 	.short	(.L_178 - .L_177)
	.align		4
.L_177:
        /*00d8*/ 	.word	index@(.nv.constant0._Z15cal_absorb_fun2P6float2PfS1_PdiS2_S2_iii)
        /*00dc*/ 	.short	0x0380
        /*00de*/ 	.short	0x0044


	//----- nvinfo : EIATTR_SW_WAR
	.align		4
.L_178:
        /*00e0*/ 	.byte	0x04, 0x36
        /*00e2*/ 	.short	(.L_180 - .L_179)
.L_179:
        /*00e4*/ 	.word	0x00000008
.L_180:


//--------------------- .nv.info._Z18cal_atomAndion_funP6float2PfPdiS2_S2_iii --------------------------
	.section	.nv.info._Z18cal_atomAndion_funP6float2PfPdiS2_S2_iii,"",@"SHT_CUDA_INFO"
	.sectionflags	@""
	.align	4


	//----- nvinfo : EIATTR_CUDA_API_VERSION
	.align		4
        /*0000*/ 	.byte	0x04, 0x37
        /*0002*/ 	.short	(.L_182 - .L_181)
.L_181:
        /*0004*/ 	.word	0x00000082


	//----- nvinfo : EIATTR_KPARAM_INFO
	.align		4
.L_182:
        /*0008*/ 	.byte	0x04, 0x17
        /*000a*/ 	.short	(.L_184 - .L_183)
.L_183:
        /*000c*/ 	.word	0x00000000
        /*0010*/ 	.short	0x0008
        /*0012*/ 	.short	0x0038
        /*0014*/ 	.byte	0x00, 0xf0, 0x11, 0x00


	//----- nvinfo : EIATTR_KPARAM_INFO
	.align		4
.L_184:
        /*0018*/ 	.byte	0x04, 0x17
        /*001a*/ 	.short	(.L_186 - .L_185)
.L_185:
        /*001c*/ 	.word	0x00000000
        /*0020*/ 	.short	0x0007
        /*0022*/ 	.short	0x0034
        /*0024*/ 	.byte	0x00, 0xf0, 0x11, 0x00


	//----- nvinfo : EIATTR_KPARAM_INFO
	.align		4
.L_186:
        /*0028*/ 	.byte	0x04, 0x17
        /*002a*/ 	.short	(.L_188 - .L_187)
.L_187:
        /*002c*/ 	.word	0x00000000
        /*0030*/ 	.short	0x0006
        /*0032*/ 	.short	0x0030
        /*0034*/ 	.byte	0x00, 0xf0, 0x11, 0x00


	//----- nvinfo : EIATTR_KPARAM_INFO
	.align		4
.L_188:
        /*0038*/ 	.byte	0x04, 0x17
        /*003a*/ 	.short	(.L_190 - .L_189)
.L_189:
        /*003c*/ 	.word	0x00000000
        /*0040*/ 	.short	0x0005
        /*0042*/ 	.short	0x0028
        /*0044*/ 	.byte	0x00, 0xf5, 0x21, 0x00


	//----- nvinfo : EIATTR_KPARAM_INFO
	.align		4
.L_190:
        /*0048*/ 	.byte	0x04, 0x17
        /*004a*/ 	.short	(.L_192 - .L_191)
.L_191:
        /*004c*/ 	.word	0x00000000
        /*0050*/ 	.short	0x0004
        /*0052*/ 	.short	0x0020
        /*0054*/ 	.byte	0x00, 0xf5, 0x21, 0x00


	//----- nvinfo : EIATTR_KPARAM_INFO
	.align		4
.L_192:
        /*0058*/ 	.byte	0x04, 0x17
        /*005a*/ 	.short	(.L_194 - .L_193)
.L_193:
        /*005c*/ 	.word	0x00000000
        /*0060*/ 	.short	0x0003
        /*0062*/ 	.short	0x0018
        /*0064*/ 	.byte	0x00, 0xf0, 0x11, 0x00


	//----- nvinfo : EIATTR_KPARAM_INFO
	.align		4
.L_194:
        /*0068*/ 	.byte	0x04, 0x17
        /*006a*/ 	.short	(.L_196 - .L_195)
.L_195:
        /*006c*/ 	.word	0x00000000
        /*0070*/ 	.short	0x0002
        /*0072*/ 	.short	0x0010
        /*0074*/ 	.byte	0x00, 0xf5, 0x21, 0x00


	//----- nvinfo : EIATTR_KPARAM_INFO
	.align		4
.L_196:
        /*0078*/ 	.byte	0x04, 0x17
        /*007a*/ 	.short	(.L_198 - .L_197)
.L_197:
        /*007c*/ 	.word	0x00000000
        /*0080*/ 	.short	0x0001
        /*0082*/ 	.short	0x0008
        /*0084*/ 	.byte	0x00, 0xf5, 0x21, 0x00


	//----- nvinfo : EIATTR_KPARAM_INFO
	.align		4
.L_198:
        /*0088*/ 	.byte	0x04, 0x17
        /*008a*/ 	.short	(.L_200 - .L_199)
.L_199:
        /*008c*/ 	.word	0x00000000
        /*0090*/ 	.short	0x0000
        /*0092*/ 	.short	0x0000
        /*0094*/ 	.byte	0x00, 0xf5, 0x21, 0x00


	//----- nvinfo : EIATTR_SPARSE_MMA_MASK
	.align		4
.L_200:
        /*0098*/ 	.byte	0x03, 0x50
        /*009a*/ 	.short	0x0000


	//----- nvinfo : EIATTR_MAXREG_COUNT
	.align		4
        /*009c*/ 	.byte	0x03, 0x1b
        /*009e*/ 	.short	0x00ff


	//----- nvinfo : EIATTR_MERCURY_ISA_VERSION
	.align		4
        /*00a0*/ 	.byte	0x03, 0x5f
        /*00a2*/ 	.short	0x0101


	//----- nvinfo : EIATTR_VRC_CTA_INIT_COUNT
	.align		4
        /*00a4*/ 	.byte	0x02, 0x4a
	.zero		1
	.zero		1


	//----- nvinfo : EIATTR_EXIT_INSTR_OFFSETS
	.align		4
        /*00a8*/ 	.byte	0x04, 0x1c
        /*00aa*/ 	.short	(.L_202 - .L_201)


	//   ....[0]....
.L_201:
        /*00ac*/ 	.word	0x000003e0


	//   ....[1]....
        /*00b0*/ 	.word	0x00000470


	//   ....[2]....
        /*00b4*/ 	.word	0x000058b0


	//----- nvinfo : EIATTR_CRS_STACK_SIZE
	.align		4
.L_202:
        /*00b8*/ 	.byte	0x04, 0x1e
        /*00ba*/ 	.short	(.L_204 - .L_203)
.L_203:
        /*00bc*/ 	.word	0x00000000


	//----- nvinfo : EIATTR_CBANK_PARAM_SIZE
	.align		4
.L_204:
        /*00c0*/ 	.byte	0x03, 0x19
        /*00c2*/ 	.short	0x003c


	//----- nvinfo : EIATTR_PARAM_CBANK
	.align		4
        /*00c4*/ 	.byte	0x04, 0x0a
        /*00c6*/ 	.short	(.L_206 - .L_205)
	.align		4
.L_205:
        /*00c8*/ 	.word	index@(.nv.constant0._Z18cal_atomAndion_funP6float2PfPdiS2_S2_iii)
        /*00cc*/ 	.short	0x0380
        /*00ce*/ 	.short	0x003c


	//----- nvinfo : EIATTR_SW_WAR
	.align		4
.L_206:
        /*00d0*/ 	.byte	0x04, 0x36
        /*00d2*/ 	.short	(.L_208 - .L_207)
.L_207:
        /*00d4*/ 	.word	0x00000008
.L_208:


//--------------------- .nv.info._Z13add_fun_absobP6float2S0_ii --------------------------
	.section	.nv.info._Z13add_fun_absobP6float2S0_ii,"",@"SHT_CUDA_INFO"
	.sectionflags	@""
	.align	4


	//----- nvinfo : EIATTR_CUDA_API_VERSION
	.align		4
        /*0000*/ 	.byte	0x04, 0x37
        /*0002*/ 	.short	(.L_210 - .L_209)
.L_209:
        /*0004*/ 	.word	0x00000082


	//----- nvinfo : EIATTR_KPARAM_INFO
	.align		4
.L_210:
        /*0008*/ 	.byte	0x04, 0x17
        /*000a*/ 	.short	(.L_212 - .L_211)
.L_211:
        /*000c*/ 	.word	0x00000000
        /*0010*/ 	.short	0x0003
        /*0012*/ 	.short	0x0014
        /*0014*/ 	.byte	0x00, 0xf0, 0x11, 0x00


	//----- nvinfo : EIATTR_KPARAM_INFO
	.align		4
.L_212:
        /*0018*/ 	.byte	0x04, 0x17
        /*001a*/ 	.short	(.L_214 - .L_213)
.L_213:
        /*001c*/ 	.word	0x00000000
        /*0020*/ 	.short	0x0002
        /*0022*/ 	.short	0x0010
        /*0024*/ 	.byte	0x00, 0xf0, 0x11, 0x00


	//----- nvinfo : EIATTR_KPARAM_INFO
	.align		4
.L_214:
        /*0028*/ 	.byte	0x04, 0x17
        /*002a*/ 	.short	(.L_216 - .L_215)
.L_215:
        /*002c*/ 	.word	0x00000000
        /*0030*/ 	.short	0x0001
        /*0032*/ 	.short	0x0008
        /*0034*/ 	.byte	0x00, 0xf5, 0x21, 0x00


	//----- nvinfo : EIATTR_KPARAM_INFO
	.align		4
.L_216:
        /*0038*/ 	.byte	0x04, 0x17
        /*003a*/ 	.short	(.L_218 - .L_217)
.L_217:
        /*003c*/ 	.word	0x00000000
        /*0040*/ 	.short	0x0000
        /*0042*/ 	.short	0x0000
        /*0044*/ 	.byte	0x00, 0xf5, 0x21, 0x00


	//----- nvinfo : EIATTR_SPARSE_MMA_MASK
	.align		4
.L_218:
        /*0048*/ 	.byte	0x03, 0x50
        /*004a*/ 	.short	0x0000


	//----- nvinfo : EIATTR_MAXREG_COUNT
	.align		4
        /*004c*/ 	.byte	0x03, 0x1b
        /*004e*/ 	.short	0x00ff


	//----- nvinfo : EIATTR_MERCURY_ISA_VERSION
	.align		4
        /*0050*/ 	.byte	0x03, 0x5f
        /*0052*/ 	.short	0x0101


	//----- nvinfo : EIATTR_VRC_CTA_INIT_COUNT
	.align		4
        /*0054*/ 	.byte	0x02, 0x4a
	.zero		1
	.zero		1


	//----- nvinfo : EIATTR_EXIT_INSTR_OFFSETS
	.align		4
        /*0058*/ 	.byte	0x04, 0x1c
        /*005a*/ 	.short	(.L_220 - .L_219)


	//   ....[0]....
.L_219:
        /*005c*/ 	.word	0x000000c0


	//   ....[1]....
        /*0060*/ 	.word	0x00000180


	//----- nvinfo : EIATTR_CBANK_PARAM_SIZE
	.align		4
.L_220:
        /*0064*/ 	.byte	0x03, 0x19
        /*0066*/ 	.short	0x0018


	//----- nvinfo : EIATTR_PARAM_CBANK
	.align		4
        /*0068*/ 	.byte	0x04, 0x0a
        /*006a*/ 	.short	(.L_222 - .L_221)
	.align		4
.L_221:
        /*006c*/ 	.word	index@(.nv.constant0._Z13add_fun_absobP6float2S0_ii)
        /*0070*/ 	.short	0x0380
        /*0072*/ 	.short	0x0018


	//----- nvinfo : EIATTR_SW_WAR
	.align		4
.L_222:
        /*0074*/ 	.byte	0x04, 0x36
        /*0076*/ 	.short	(.L_224 - .L_223)
.L_223:
        /*0078*/ 	.word	0x00000008
.L_224:


//--------------------- .nv.info._Z14cal_absorb_funP6float2PfS1_PdiS2_S2_iii --------------------------
	.section	.nv.info._Z14cal_absorb_funP6float2PfS1_PdiS2_S2_iii,"",@"SHT_CUDA_INFO"
	.sectionflags	@""
	.align	4


	//----- nvinfo : EIATTR_CUDA_API_VERSION
	.align		4
        /*0000*/ 	.byte	0x04, 0x37
        /*0002*/ 	.short	(.L_226 - .L_225)
.L_225:
        /*0004*/ 	.word	0x00000082


	//----- nvinfo : EIATTR_KPARAM_INFO
	.align		4
.L_226:
        /*0008*/ 	.byte	0x04, 0x17
        /*000a*/ 	.short	(.L_228 - .L_227)
.L_227:
        /*000c*/ 	.word	0x00000000
        /*0010*/ 	.short	0x0009
        /*0012*/ 	.short	0x0040
        /*0014*/ 	.byte	0x00, 0xf0, 0x11, 0x00


	//----- nvinfo : EIATTR_KPARAM_INFO
	.align		4
.L_228:
        /*0018*/ 	.byte	0x04, 0x17
        /*001a*/ 	.short	(.L_230 - .L_229)
.L_229:
        /*001c*/ 	.word	0x00000000
        /*0020*/ 	.short	0x0008
        /*0022*/ 	.short	0x003c
        /*0024*/ 	.byte	0x00, 0xf0, 0x11, 0x00


	//----- nvinfo : EIATTR_KPARAM_INFO
	.align		4
.L_230:
        /*0028*/ 	.byte	0x04, 0x17
        /*002a*/ 	.short	(.L_232 - .L_231)
.L_231:
        /*002c*/ 	.word	0x00000000
        /*0030*/ 	.short	0x0007
        /*0032*/ 	.short	0x0038
        /*0034*/ 	.byte	0x00, 0xf0, 0x11, 0x00


	//----- nvinfo : EIATTR_KPARAM_INFO
	.align		4
.L_232:
        /*0038*/ 	.byte	0x04, 0x17
        /*003a*/ 	.short	(.L_234 - .L_233)
.L_233:
        /*003c*/ 	.word	0x00000000
        /*0040*/ 	.short	0x0006
        /*0042*/ 	.short	0x0030
        /*0044*/ 	.byte	0x00, 0xf5, 0x21, 0x00


	//----- nvinfo : EIATTR_KPARAM_INFO
	.align		4
.L_234:
        /*0048*/ 	.byte	0x04, 0x17
        /*004a*/ 	.short	(.L_236 - .L_235)
.L_235:
        /*004c*/ 	.word	0x00000000
        /*0050*/ 	.short	0x0005
        /*0052*/ 	.short	0x0028
        /*0054*/ 	.byte	0x00, 0xf5, 0x21, 0x00


	//----- nvinfo : EIATTR_KPARAM_INFO
	.align		4
.L_236:
        /*0058*/ 	.byte	0x04, 0x17
        /*005a*/ 	.short	(.L_238 - .L_237)
.L_237:
        /*005c*/ 	.word	0x00000000
        /*0060*/ 	.short	0x0004
        /*0062*/ 	.short	0x0020
        /*0064*/ 	.byte	0x00, 0xf0, 0x11, 0x00


	//----- nvinfo : EIATTR_KPARAM_INFO
	.align		4
.L_238:
        /*0068*/ 	.byte	0x04, 0x17
        /*006a*/ 	.short	(.L_240 - .L_239)
.L_239:
        /*006c*/ 	.word	0x00000000
        /*0070*/ 	.short	0x0003
        /*0072*/ 	.short	0x0018
        /*0074*/ 	.byte	0x00, 0xf5, 0x21, 0x00


	//----- nvinfo : EIATTR_KPARAM_INFO
	.align		4
.L_240:
        /*0078*/ 	.byte	0x04, 0x17
        /*007a*/ 	.short	(.L_242 - .L_241)
.L_241:
        /*007c*/ 	.word	0x00000000
        /*0080*/ 	.short	0x0002
        /*0082*/ 	.short	0x0010
        /*0084*/ 	.byte	0x00, 0xf5, 0x21, 0x00


	//----- nvinfo : EIATTR_KPARAM_INFO
	.align		4
.L_242:
        /*0088*/ 	.byte	0x04, 0x17
        /*008a*/ 	.short	(.L_244 - .L_243)
.L_243:
        /*008c*/ 	.word	0x00000000
        /*0090*/ 	.short	0x0001
        /*0092*/ 	.short	0x0008
        /*0094*/ 	.byte	0x00, 0xf5, 0x21, 0x00


	//----- nvinfo : EIATTR_KPARAM_INFO
	.align		4
.L_244:
        /*0098*/ 	.byte	0x04, 0x17
        /*009a*/ 	.short	(.L_246 - .L_245)
.L_245:
        /*009c*/ 	.word	0x00000000
        /*00a0*/ 	.short	0x0000
        /*00a2*/ 	.short	0x0000
        /*00a4*/ 	.byte	0x00, 0xf5, 0x21, 0x00


	//----- nvinfo : EIATTR_SPARSE_MMA_MASK
	.align		4
.L_246:
        /*00a8*/ 	.byte	0x03, 0x50
        /*00aa*/ 	.short	0x0000


	//----- nvinfo : EIATTR_MAXREG_COUNT
	.align		4
        /*00ac*/ 	.byte	0x03, 0x1b
        /*00ae*/ 	.short	0x00ff


	//----- nvinfo : EIATTR_MERCURY_ISA_VERSION
	.align		4
        /*00b0*/ 	.byte	0x03, 0x5f
        /*00b2*/ 	.short	0x0101


	//----- nvinfo : EIATTR_VRC_CTA_INIT_COUNT
	.align		4
        /*00b4*/ 	.byte	0x02, 0x4a
	.zero		1
	.zero		1


	//----- nvinfo : EIATTR_EXIT_INSTR_OFFSETS
	.align		4
        /*00b8*/ 	.byte	0x04, 0x1c
        /*00ba*/ 	.short	(.L_248 - .L_247)


	//   ....[0]....
.L_247:
        /*00bc*/ 	.word	0x000003e0


	//   ....[1]....
        /*00c0*/ 	.word	0x00000470


	//   ....[2]....
        /*00c4*/ 	.word	0x00001ab0


	//----- nvinfo : EIATTR_CRS_STACK_SIZE
	.align		4
.L_248:
        /*00c8*/ 	.byte	0x04, 0x1e
        /*00ca*/ 	.short	(.L_250 - .L_249)
.L_249:
        /*00cc*/ 	.word	0x00000000


	//----- nvinfo : EIATTR_CBANK_PARAM_SIZE
	.align		4
.L_250:
        /*00d0*/ 	.byte	0x03, 0x19
        /*00d2*/ 	.short	0x0044


	//----- nvinfo : EIATTR_PARAM_CBANK
	.align		4
        /*00d4*/ 	.byte	0x04, 0x0a
        /*00d6*/ 	.short	(.L_252 - .L_251)
	.align		4
.L_251:
        /*00d8*/ 	.word	index@(.nv.constant0._Z14cal_absorb_funP6float2PfS1_PdiS2_S2_iii)
        /*00dc*/ 	.short	0x0380
        /*00de*/ 	.short	0x0044


	//----- nvinfo : EIATTR_SW_WAR
	.align		4
.L_252:
        /*00e0*/ 	.byte	0x04, 0x36
        /*00e2*/ 	.short	(.L_254 - .L_253)
.L_253:
        /*00e4*/ 	.word	0x00000008
.L_254:


//--------------------- .nv.info._Z17cal_atomORion_funP6float2PfPdiS2_S2_iii --------------------------
	.section	.nv.info._Z17cal_atomORion_funP6float2PfPdiS2_S2_iii,"",@"SHT_CUDA_INFO"
	.sectionflags	@""
	.align	4


	//----- nvinfo : EIATTR_CUDA_API_VERSION
	.align		4
        /*0000*/ 	.byte	0x04, 0x37
        /*0002*/ 	.short	(.L_256 - .L_255)
.L_255:
        /*0004*/ 	.word	0x00000082


	//----- nvinfo : EIATTR_KPARAM_INFO
	.align		4
.L_256:
        /*0008*/ 	.byte	0x04, 0x17
        /*000a*/ 	.short	(.L_258 - .L_257)
.L_257:
        /*000c*/ 	.word	0x00000000
        /*0010*/ 	.short	0x0008
        /*0012*/ 	.short	0x0038
        /*0014*/ 	.byte	0x00, 0xf0, 0x11, 0x00


	//----- nvinfo : EIATTR_KPARAM_INFO
	.align		4
.L_258:
        /*0018*/ 	.byte	0x04, 0x17
        /*001a*/ 	.short	(.L_260 - .L_259)
.L_259:
        /*001c*/ 	.word	0x00000000
        /*0020*/ 	.short	0x0007
        /*0022*/ 	.short	0x0034
        /*0024*/ 	.byte	0x00, 0xf0, 0x11, 0x00


	//----- nvinfo : EIATTR_KPARAM_INFO
	.align		4
.L_260:
        /*0028*/ 	.byte	0x04, 0x17
        /*002a*/ 	.short	(.L_262 - .L_261)
.L_261:
        /*002c*/ 	.word	0x00000000
        /*0030*/ 	.short	0x0006
        /*0032*/ 	.short	0x0030
        /*0034*/ 	.byte	0x00, 0xf0, 0x11, 0x00


	//----- nvinfo : EIATTR_KPARAM_INFO
	.align		4
.L_262:
        /*0038*/ 	.byte	0x04, 0x17
        /*003a*/ 	.short	(.L_264 - .L_263)
.L_263:
        /*003c*/ 	.word	0x00000000
        /*0040*/ 	.short	0x0005
        /*0042*/ 	.short	0x0028
        /*0044*/ 	.byte	0x00, 0xf5, 0x21, 0x00


	//----- nvinfo : EIATTR_KPARAM_INFO
	.align		4
.L_264:
        /*0048*/ 	.byte	0x04, 0x17
        /*004a*/ 	.short	(.L_266 - .L_265)
.L_265:
        /*004c*/ 	.word	0x00000000
        /*0050*/ 	.short	0x0004
        /*0052*/ 	.short	0x0020
        /*0054*/ 	.byte	0x00, 0xf5, 0x21, 0x00


	//----- nvinfo : EIATTR_KPARAM_INFO
	.align		4
.L_266:
        /*0058*/ 	.byte	0x04, 0x17
        /*005a*/ 	.short	(.L_268 - .L_267)
.L_267:
        /*005c*/ 	.word	0x00000000
        /*0060*/ 	.short	0x0003
        /*0062*/ 	.short	0x0018
        /*0064*/ 	.byte	0x00, 0xf0, 0x11, 0x00


	//----- nvinfo : EIATTR_KPARAM_INFO
	.align		4
.L_268:
        /*0068*/ 	.byte	0x04, 0x17
        /*006a*/ 	.short	(.L_270 - .L_269)
.L_269:
        /*006c*/ 	.word	0x00000000
        /*0070*/ 	.short	0x0002
        /*0072*/ 	.short	0x0010
        /*0074*/ 	.byte	0x00, 0xf5, 0x21, 0x00


	//----- nvinfo : EIATTR_KPARAM_INFO
	.align		4
.L_270:
        /*0078*/ 	.byte	0x04, 0x17
        /*007a*/ 	.short	(.L_272 - .L_271)
.L_271:
        /*007c*/ 	.word	0x00000000
        /*0080*/ 	.short	0x0001
        /*0082*/ 	.short	0x0008
        /*0084*/ 	.byte	0x00, 0xf5, 0x21, 0x00


	//----- nvinfo : EIATTR_KPARAM_INFO
	.align		4
.L_272:
        /*0088*/ 	.byte	0x04, 0x17
        /*008a*/ 	.short	(.L_274 - .L_273)
.L_273:
        /*008c*/ 	.word	0x00000000
        /*0090*/ 	.short	0x0000
        /*0092*/ 	.short	0x0000
        /*0094*/ 	.byte	0x00, 0xf5, 0x21, 0x00


	//----- nvinfo : EIATTR_SPARSE_MMA_MASK
	.align		4
.L_274:
        /*0098*/ 	.byte	0x03, 0x50
        /*009a*/ 	.short	0x0000


	//----- nvinfo : EIATTR_MAXREG_COUNT
	.align		4
        /*009c*/ 	.byte	0x03, 0x1b
        /*009e*/ 	.short	0x00ff


	//----- nvinfo : EIATTR_MERCURY_ISA_VERSION
	.align		4
        /*00a0*/ 	.byte	0x03, 0x5f
        /*00a2*/ 	.short	0x0101


	//----- nvinfo : EIATTR_VRC_CTA_INIT_COUNT
	.align		4
        /*00a4*/ 	.byte	0x02, 0x4a
	.zero		1
	.zero		1


	//----- nvinfo : EIATTR_EXIT_INSTR_OFFSETS
	.align		4
        /*00a8*/ 	.byte	0x04, 0x1c
        /*00aa*/ 	.short	(.L_276 - .L_275)


	//   ....[0]....
.L_275:
        /*00ac*/ 	.word	0x000003e0


	//   ....[1]....
        /*00b0*/ 	.word	0x00000470


	//   ....[2]....
        /*00b4*/ 	.word	0x000037a0


	//----- nvinfo : EIATTR_CRS_STACK_SIZE
	.align		4
.L_276:
        /*00b8*/ 	.byte	0x04, 0x1e
        /*00ba*/ 	.short	(.L_278 - .L_277)
.L_277:
        /*00bc*/ 	.word	0x00000000


	//----- nvinfo : EIATTR_CBANK_PARAM_SIZE
	.align		4
.L_278:
        /*00c0*/ 	.byte	0x03, 0x19
        /*00c2*/ 	.short	0x003c


	//----- nvinfo : EIATTR_PARAM_CBANK
	.align		4
        /*00c4*/ 	.byte	0x04, 0x0a
        /*00c6*/ 	.short	(.L_280 - .L_279)
	.align		4
.L_279:
        /*00c8*/ 	.word	index@(.nv.constant0._Z17cal_atomORion_funP6float2PfPdiS2_S2_iii)
        /*00cc*/ 	.short	0x0380
        /*00ce*/ 	.short	0x003c


	//----- nvinfo : EIATTR_SW_WAR
	.align		4
.L_280:
        /*00d0*/ 	.byte	0x04, 0x36
        /*00d2*/ 	.short	(.L_282 - .L_281)
.L_281:
        /*00d4*/ 	.word	0x00000008
.L_282:


//--------------------- .nv.info._Z8set_ZeroP6float2ii --------------------------
	.section	.nv.info._Z8set_ZeroP6float2ii,"",@"SHT_CUDA_INFO"
	.sectionflags	@""
	.align	4


	//----- nvinfo : EIATTR_CUDA_API_VERSION
	.align		4
        /*0000*/ 	.byte	0x04, 0x37
        /*0002*/ 	.short	(.L_284 - .L_283)
.L_283:
        /*0004*/ 	.word	0x00000082


	//----- nvinfo : EIATTR_KPARAM_INFO
	.align		4
.L_284:
        /*0008*/ 	.byte	0x04, 0x17
        /*000a*/ 	.short	(.L_286 - .L_285)
.L_285:
        /*000c*/ 	.word	0x00000000
        /*0010*/ 	.short	0x0002
        /*0012*/ 	.short	0x000c
        /*0014*/ 	.byte	0x00, 0xf0, 0x11, 0x00


	//----- nvinfo : EIATTR_KPARAM_INFO
	.align		4
.L_286:
        /*0018*/ 	.byte	0x04, 0x17
        /*001a*/ 	.short	(.L_288 - .L_287)
.L_287:
        /*001c*/ 	.word	0x00000000
        /*0020*/ 	.short	0x0001
        /*0022*/ 	.short	0x0008
        /*0024*/ 	.byte	0x00, 0xf0, 0x11, 0x00


	//----- nvinfo : EIATTR_KPARAM_INFO
	.align		4
.L_288:
        /*0028*/ 	.byte	0x04, 0x17
        /*002a*/ 	.short	(.L_290 - .L_289)
.L_289:
        /*002c*/ 	.word	0x00000000
        /*0030*/ 	.short	0x0000
        /*0032*/ 	.short	0x0000
        /*0034*/ 	.byte	0x00, 0xf5, 0x21, 0x00


	//----- nvinfo : EIATTR_SPARSE_MMA_MASK
	.align		4
.L_290:
        /*0038*/ 	.byte	0x03, 0x50
        /*003a*/ 	.short	0x0000


	//----- nvinfo : EIATTR_MAXREG_COUNT
	.align		4
        /*003c*/ 	.byte	0x03, 0x1b
        /*003e*/ 	.short	0x00ff


	//----- nvinfo : EIATTR_MERCURY_ISA_VERSION
	.align		4
        /*0040*/ 	.byte	0x03, 0x5f
        /*0042*/ 	.short	0x0101


	//----- nvinfo : EIATTR_VRC_CTA_INIT_COUNT
	.align		4
        /*0044*/ 	.byte	0x02, 0x4a
	.zero		1
	.zero		1


	//----- nvinfo : EIATTR_EXIT_INSTR_OFFSETS
	.align		4
        /*0048*/ 	.byte	0x04, 0x1c
        /*004a*/ 	.short	(.L_292 - .L_291)


	//   ....[0]....
.L_291:
        /*004c*/ 	.word	0x000000c0


	//   ....[1]....
        /*0050*/ 	.word	0x00000120


	//----- nvinfo : EIATTR_CBANK_PARAM_SIZE
	.align		4
.L_292:
        /*0054*/ 	.byte	0x03, 0x19
        /*0056*/ 	.short	0x0010


	//----- nvinfo : EIATTR_PARAM_CBANK
	.align		4
        /*0058*/ 	.byte	0x04, 0x0a
        /*005a*/ 	.short	(.L_294 - .L_293)
	.align		4
.L_293:
        /*005c*/ 	.word	index@(.nv.constant0._Z8set_ZeroP6float2ii)
        /*0060*/ 	.short	0x0380
        /*0062*/ 	.short	0x0010


	//----- nvinfo : EIATTR_SW_WAR
	.align		4
.L_294:
        /*0064*/ 	.byte	0x04, 0x36
        /*0066*/ 	.short	(.L_296 - .L_295)
.L_295:
        /*0068*/ 	.word	0x00000008
.L_296:


//--------------------- .nv.callgraph             --------------------------
	.section	.nv.callgraph,"",@"SHT_CUDA_CALLGRAPH"
	.align	4
	.sectionentsize	8
	.align		4
        /*0000*/ 	.word	0x00000000
	.align		4
        /*0004*/ 	.word	0xffffffff
	.align		4
        /*0008*/ 	.word	0x00000000
	.align		4
        /*000c*/ 	.word	0xfffffffe
	.align		4
        /*0010*/ 	.word	0x00000000
	.align		4
        /*0014*/ 	.word	0xfffffffd
	.align		4
        /*0018*/ 	.word	0x00000000
	.align		4
        /*001c*/ 	.word	0xfffffffc


//--------------------- .nv.constant4             --------------------------
	.section	.nv.constant4,"a",@progbits
	.align	8
	.align		8
.nv.constant4:
        /*0000*/ 	.dword	__cudart_i2opi_f


//--------------------- .text._Z11p_exp_sigmaP6float2miiiif --------------------------
	.section	.text._Z11p_exp_sigmaP6float2miiiif,"ax",@progbits
	.align	128
        .global         _Z11p_exp_sigmaP6float2miiiif
        .type           _Z11p_exp_sigmaP6float2miiiif,@function
        .size           _Z11p_exp_sigmaP6float2miiiif,(.L_x_135 - _Z11p_exp_sigmaP6float2miiiif)
        .other          _Z11p_exp_sigmaP6float2miiiif,@"STO_CUDA_ENTRY STV_DEFAULT"
_Z11p_exp_sigmaP6float2miiiif:
.text._Z11p_exp_sigmaP6float2miiiif:
[----:B------:R-:W-:Y:S08]  /*0000*/  LDC R1, c[0x0][0x37c] ;  /* 0x0000df00ff017b82 */ /* 0x000ff00000000800 */
[----:B------:R-:W0:Y:S01]  /*0010*/  LDC R3, c[0x0][0x39c] ;  /* 0x0000e700ff037b82 */ /* 0x000e220000000800 */
[----:B------:R-:W1:Y:S01]  /*0020*/  S2R R7, SR_TID.Y ;  /* 0x0000000000077919 */ /* 0x000e620000002200 */
[----:B------:R-:W2:Y:S01]  /*0030*/  LDCU UR5, c[0x0][0x370] ;  /* 0x00006e00ff0577ac */ /* 0x000ea20008000800 */
[----:B------:R-:W3:Y:S01]  /*0040*/  S2R R9, SR_TID.X ;  /* 0x0000000000097919 */ /* 0x000ee20000002100 */
[----:B------:R-:W3:Y:S04]  /*0050*/  LDCU UR7, c[0x0][0x360] ;  /* 0x00006c00ff0777ac */ /* 0x000ee80008000800 */
[----:B------:R-:W-:Y:S08]  /*0060*/  S2UR UR4, SR_CTAID.Y ;  /* 0x00000000000479c3 */ /* 0x000ff00000002600 */
[----:B------:R-:W2:Y:S01]  /*0070*/  S2UR UR6, SR_CTAID.X ;  /* 0x00000000000679c3 */ /* 0x000ea20000002500 */
[----:B0-----:R-:W-:-:S07]  /*0080*/  IABS R8, R3 ;  /* 0x0000000300087213 */ /* 0x001fce0000000000 */
[----:B------:R-:W1:Y:S01]  /*0090*/  LDC R6, c[0x0][0x364] ;  /* 0x0000d900ff067b82 */ /* 0x000e620000000800 */
[----:B------:R-:W0:Y:S07]  /*00a0*/  I2F.RP R2, R8 ;  /* 0x0000000800027306 */ /* 0x000e2e0000209400 */
[----:B------:R-:W4:Y:S01]  /*00b0*/  LDC R0, c[0x0][0x394] ;  /* 0x0000e500ff007b82 */ /* 0x000f220000000800 */
[----:B--2---:R-:W-:Y:S01]  /*00c0*/  UIMAD UR4, UR4, UR5, UR6 ;  /* 0x00000005040472a4 */ /* 0x004fe2000f8e0206 */
[----:B0-----:R-:W0:Y:S02]  /*00d0*/  MUFU.RCP R2, R2 ;  /* 0x0000000200027308 */ /* 0x001e240000001000 */
[----:B0-----:R-:W-:-:S03]  /*00e0*/  VIADD R4, R2, 0xffffffe ;  /* 0x0ffffffe02047836 */ /* 0x001fc60000000000 */
[----:B-1----:R-:W-:-:S05]  /*00f0*/  IMAD R2, R6, UR4, R7 ;  /* 0x0000000406027c24 */ /* 0x002fca000f8e0207 */
[----:B------:R-:W0:Y:S01]  /*0100*/  LDCU UR4, c[0x0][0x398] ;  /* 0x00007300ff0477ac */ /* 0x000e220008000800 */
[----:B------:R1:W2:Y:S01]  /*0110*/  F2I.FTZ.U32.TRUNC.NTZ R5, R4 ;  /* 0x0000000400057305 */ /* 0x0002a2000021f000 */
[----:B---3--:R-:W-:Y:S01]  /*0120*/  IMAD R6, R2, UR7, R9 ;  /* 0x0000000702067c24 */ /* 0x008fe2000f8e0209 */
[----:B----4-:R-:W-:-:S04]  /*0130*/  IABS R2, R0 ;  /* 0x0000000000027213 */ /* 0x010fc80000000000 */
[----:B------:R-:W-:Y:S01]  /*0140*/  IABS R9, R6 ;  /* 0x0000000600097213 */ /* 0x000fe20000000000 */
[----:B-1----:R-:W-:Y:S02]  /*0150*/  IMAD.MOV.U32 R4, RZ, RZ, RZ ;  /* 0x000000ffff047224 */ /* 0x002fe400078e00ff */
[----:B--2---:R-:W-:-:S04]  /*0160*/  IMAD.MOV R10, RZ, RZ, -R5 ;  /* 0x000000ffff0a7224 */ /* 0x004fc800078e0a05 */
[----:B------:R-:W-:-:S04]  /*0170*/  IMAD.MOV.U32 R7, RZ, RZ, R10 ;  /* 0x000000ffff077224 */ /* 0x000fc800078e000a */
[----:B------:R-:W-:-:S04]  /*0180*/  IMAD R7, R7, R8, RZ ;  /* 0x0000000807077224 */ /* 0x000fc800078e02ff */
[----:B------:R-:W-:Y:S02]  /*0190*/  IMAD.HI.U32 R5, R5, R7, R4 ;  /* 0x0000000705057227 */ /* 0x000fe400078e0004 */
[----:B------:R-:W1:Y:S04]  /*01a0*/  I2F.RP R7, R2 ;  /* 0x0000000200077306 */ /* 0x000e680000209400 */
[----:B------:R-:W-:-:S05]  /*01b0*/  IMAD.HI.U32 R4, R5, R9, RZ ;  /* 0x0000000905047227 */ /* 0x000fca00078e00ff */
[----:B------:R-:W-:-:S05]  /*01c0*/  IADD3 R5, PT, PT, -R4, RZ, RZ ;  /* 0x000000ff04057210 */ /* 0x000fca0007ffe1ff */
[C---:B------:R-:W-:Y:S01]  /*01d0*/  IMAD R5, R8.reuse, R5, R9 ;  /* 0x0000000508057224 */ /* 0x040fe200078e0209 */
[----:B-1----:R-:W1:Y:S04]  /*01e0*/  MUFU.RCP R7, R7 ;  /* 0x0000000700077308 */ /* 0x002e680000001000 */
[----:B------:R-:W-:-:S13]  /*01f0*/  ISETP.GT.U32.AND P1, PT, R8, R5, PT ;  /* 0x000000050800720c */ /* 0x000fda0003f24070 */
[----:B------:R-:W-:Y:S02]  /*0200*/  @!P1 IMAD.IADD R5, R5, 0x1, -R8 ;  /* 0x0000000105059824 */ /* 0x000fe400078e0a08 */
[----:B------:R-:W-:Y:S01]  /*0210*/  @!P1 VIADD R4, R4, 0x1 ;  /* 0x0000000104049836 */ /* 0x000fe20000000000 */
[----:B------:R-:W-:Y:S02]  /*0220*/  ISETP.NE.AND P1, PT, R3, RZ, PT ;  /* 0x000000ff0300720c */ /* 0x000fe40003f25270 */
[----:B------:R-:W-:Y:S01]  /*0230*/  ISETP.GE.U32.AND P0, PT, R5, R8, PT ;  /* 0x000000080500720c */ /* 0x000fe20003f06070 */
[----:B-1----:R-:W-:Y:S01]  /*0240*/  VIADD R8, R7, 0xffffffe ;  /* 0x0ffffffe07087836 */ /* 0x002fe20000000000 */
[----:B------:R-:W-:-:S04]  /*0250*/  LOP3.LUT R5, R6, R3, RZ, 0x3c, !PT ;  /* 0x0000000306057212 */ /* 0x000fc800078e3cff */
[----:B------:R-:W-:Y:S02]  /*0260*/  ISETP.GE.AND P2, PT, R5, RZ, PT ;  /* 0x000000ff0500720c */ /* 0x000fe40003f46270 */
[----:B------:R-:W1:Y:S05]  /*0270*/  F2I.FTZ.U32.TRUNC.NTZ R5, R8 ;  /* 0x0000000800057305 */ /* 0x000e6a000021f000 */
[----:B------:R-:W-:-:S05]  /*0280*/  @P0 VIADD R4, R4, 0x1 ;  /* 0x0000000104040836 */ /* 0x000fca0000000000 */
[----:B------:R-:W-:-:S05]  /*0290*/  MOV R9, R4 ;  /* 0x0000000400097202 */ /* 0x000fca0000000f00 */
[----:B------:R-:W-:Y:S01]  /*02a0*/  @!P2 IMAD.MOV R9, RZ, RZ, -R9 ;  /* 0x000000ffff09a224 */ /* 0x000fe200078e0a09 */
[----:B------:R-:W-:Y:S01]  /*02b0*/  @!P1 LOP3.LUT R9, RZ, R3, RZ, 0x33, !PT ;  /* 0x00000003ff099212 */ /* 0x000fe200078e33ff */
[----:B-1----:R-:W-:-:S03]  /*02c0*/  IMAD.MOV R7, RZ, RZ, -R5 ;  /* 0x000000ffff077224 */ /* 0x002fc600078e0a05 */
[----:B0-----:R-:W-:Y:S01]  /*02d0*/  ISETP.GE.AND P3, PT, R9, UR4, PT ;  /* 0x0000000409007c0c */ /* 0x001fe2000bf66270 */
[----:B------:R-:W-:-:S04]  /*02e0*/  IMAD.MOV R4, RZ, RZ, -R9 ;  /* 0x000000ffff047224 */ /* 0x000fc800078e0a09 */
[----:B------:R-:W-:Y:S02]  /*02f0*/  IMAD R11, R3, R4, R6 ;  /* 0x00000004030b7224 */ /* 0x000fe400078e0206 */
[----:B------:R-:W-:Y:S02]  /*0300*/  IMAD R3, R7, R2, RZ ;  /* 0x0000000207037224 */ /* 0x000fe400078e02ff */
[----:B------:R-:W-:Y:S01]  /*0310*/  IMAD.MOV.U32 R4, RZ, RZ, RZ ;  /* 0x000000ffff047224 */ /* 0x000fe200078e00ff */
[----:B------:R-:W-:-:S03]  /*0320*/  IABS R7, R11 ;  /* 0x0000000b00077213 */ /* 0x000fc60000000000 */
[----:B------:R-:W-:-:S06]  /*0330*/  IMAD.HI.U32 R4, R5, R3, R4 ;  /* 0x0000000305047227 */ /* 0x000fcc00078e0004 */
[----:B------:R-:W-:-:S05]  /*0340*/  IMAD.HI.U32 R3, R4, R7, RZ ;  /* 0x0000000704037227 */ /* 0x000fca00078e00ff */
[----:B------:R-:W-:-:S05]  /*0350*/  IADD3 R4, PT, PT, -R3, RZ, RZ ;  /* 0x000000ff03047210 */ /* 0x000fca0007ffe1ff */
[----:B------:R-:W-:Y:S01]  /*0360*/  IMAD R7, R2, R4, R7 ;  /* 0x0000000402077224 */ /* 0x000fe200078e0207 */
[----:B------:R-:W-:-:S04]  /*0370*/  LOP3.LUT R4, R11, R0, RZ, 0x3c, !PT ;  /* 0x000000000b047212 */ /* 0x000fc800078e3cff */
[----:B------:R-:W-:Y:S02]  /*0380*/  ISETP.GT.U32.AND P1, PT, R2, R7, PT ;  /* 0x000000070200720c */ /* 0x000fe40003f24070 */
[----:B------:R-:W-:-:S11]  /*0390*/  ISETP.GE.AND P2, PT, R4, RZ, PT ;  /* 0x000000ff0400720c */ /* 0x000fd60003f46270 */
[----:B------:R-:W-:Y:S02]  /*03a0*/  @!P1 IMAD.IADD R7, R7, 0x1, -R2 ;  /* 0x0000000107079824 */ /* 0x000fe400078e0a02 */
[----:B------:R-:W-:-:S03]  /*03b0*/  @!P1 VIADD R3, R3, 0x1 ;  /* 0x0000000103039836 */ /* 0x000fc60000000000 */
[----:B------:R-:W-:Y:S01]  /*03c0*/  ISETP.GE.U32.AND P0, PT, R7, R2, PT ;  /* 0x000000020700720c */ /* 0x000fe20003f06070 */
[----:B------:R-:W-:-:S12]  /*03d0*/  @P3 EXIT ;  /* 0x000000000000394d */ /* 0x000fd80003800000 */
[----:B------:R-:W0:Y:S01]  /*03e0*/  LDCU UR6, c[0x0][0x390] ;  /* 0x00007200ff0677ac */ /* 0x000e220008000800 */
[----:B------:R-:W-:Y:S01]  /*03f0*/  @P0 VIADD R3, R3, 0x1 ;  /* 0x0000000103030836 */ /* 0x000fe20000000000 */
[----:B------:R-:W1:Y:S01]  /*0400*/  LDC.64 R4, c[0x0][0x380] ;  /* 0x0000e000ff047b82 */ /* 0x000e620000000a00 */
[----:B------:R-:W-:Y:S01]  /*0410*/  ISETP.NE.AND P1, PT, R0, RZ, PT ;  /* 0x000000ff0000720c */ /* 0x000fe20003f25270 */
[----:B------:R-:W2:Y:S01]  /*0420*/  LDCU.64 UR4, c[0x0][0x388] ;  /* 0x00007100ff0477ac */ /* 0x000ea20008000a00 */
[----:B------:R-:W-:Y:S01]  /*0430*/  @!P2 IMAD.MOV R3, RZ, RZ, -R3 ;  /* 0x000000ffff03a224 */ /* 0x000fe200078e0a03 */
[----:B------:R-:W-:-:S04]  /*0440*/  LOP3.LUT R6, RZ, R0, RZ, 0x33, !PT ;  /* 0x00000000ff067212 */ /* 0x000fc800078e33ff */
[----:B------:R-:W-:Y:S02]  /*0450*/  SEL R8, R6, R3, !P1 ;  /* 0x0000000306087207 */ /* 0x000fe40004800000 */
[----:B------:R-:W-:Y:S02]  /*0460*/  SHF.R.S32.HI R3, RZ, 0x1f, R9 ;  /* 0x0000001fff037819 */ /* 0x000fe40000011409 */
[----:B0-----:R-:W-:-:S04]  /*0470*/  ISETP.GE.AND P0, PT, R8, UR6, PT ;  /* 0x0000000608007c0c */ /* 0x001fc8000bf06270 */
[----:B------:R-:W-:Y:S01]  /*0480*/  ISETP.LT.OR P0, PT, R0, RZ, P0 ;  /* 0x000000ff0000720c */ /* 0x000fe20000701670 */
[----:B--2---:R-:W-:Y:S02]  /*0490*/  IMAD R3, R3, UR4, RZ ;  /* 0x0000000403037c24 */ /* 0x004fe4000f8e02ff */
[----:B-1----:R-:W-:-:S04]  /*04a0*/  IMAD.WIDE.U32 R4, R9, UR4, R4 ;  /* 0x0000000409047c25 */ /* 0x002fc8000f8e0004 */
[----:B------:R-:W-:-:S06]  /*04b0*/  IMAD R3, R9, UR5, R3 ;  /* 0x0000000509037c24 */ /* 0x000fcc000f8e0203 */
[----:B------:R-:W-:Y:S05]  /*04c0*/  @P0 EXIT ;  /* 0x000000000000094d */ /* 0x000fea0003800000 */
[----:B------:R-:W-:Y:S01]  /*04d0*/  ISETP.GE.AND P2, PT, R11, RZ, PT ;  /* 0x000000ff0b00720c */ /* 0x000fe20003f46270 */
[----:B------:R-:W0:Y:S01]  /*04e0*/  LDCU.64 UR6, c[0x0][0x358] ;  /* 0x00006b00ff0677ac */ /* 0x000e220008000a00 */
[-C--:B------:R-:W-:Y:S01]  /*04f0*/  ISETP.GT.U32.AND P0, PT, R2, R7.reuse, PT ;  /* 0x000000070200720c */ /* 0x080fe20003f04070 */
[----:B------:R-:W-:Y:S01]  /*0500*/  IMAD.IADD R3, R5, 0x1, R3 ;  /* 0x0000000105037824 */ /* 0x000fe200078e0203 */
[----:B------:R-:W-:Y:S01]  /*0510*/  IADD3 R2, PT, PT, R7, -R2, RZ ;  /* 0x8000000207027210 */ /* 0x000fe20007ffe0ff */
[----:B------:R-:W1:Y:S03]  /*0520*/  LDCU UR4, c[0x0][0x3a0] ;  /* 0x00007400ff0477ac */ /* 0x000e660008000800 */
[----:B------:R-:W-:Y:S01]  /*0530*/  SEL R7, R2, R7, !P0 ;  /* 0x0000000702077207 */ /* 0x000fe20004000000 */
[----:B------:R-:W-:-:S04]  /*0540*/  IMAD.MOV.U32 R2, RZ, RZ, R4 ;  /* 0x000000ffff027224 */ /* 0x000fc800078e0004 */
[----:B------:R-:W-:-:S05]  /*0550*/  @!P2 IMAD.MOV R7, RZ, RZ, -R7 ;  /* 0x000000ffff07a224 */ /* 0x000fca00078e0a07 */
[----:B------:R-:W-:-:S05]  /*0560*/  SEL R7, R6, R7, !P1 ;  /* 0x0000000706077207 */ /* 0x000fca0004800000 */
[----:B------:R-:W-:-:S04]  /*0570*/  IMAD R7, R8, R0, R7 ;  /* 0x0000000008077224 */ /* 0x000fc800078e0207 */
[----:B------:R-:W-:-:S05]  /*0580*/  IMAD.WIDE R2, R7, 0x8, R2 ;  /* 0x0000000807027825 */ /* 0x000fca00078e0202 */
[----:B0-----:R-:W1:Y:S01]  /*0590*/  LDG.E.64 R4, desc[UR6][R2.64] ;  /* 0x0000000602047981 */ /* 0x001e62000c1e1b00 */
[----:B------:R-:W-:Y:S02]  /*05a0*/  HFMA2 R7, -RZ, RZ, 3.7421875, 0 ;  /* 0x437c0000ff077431 */ /* 0x000fe400000001ff */
[----:B------:R-:W-:Y:S01]  /*05b0*/  IMAD.MOV.U32 R0, RZ, RZ, 0x3bbb989d ;  /* 0x3bbb989dff007424 */ /* 0x000fe200078e00ff */
[----:B------:R-:W-:Y:S01]  /*05c0*/  BSSY.RECONVERGENT B0, `(.L_x_0) ;  /* 0x0000074000007945 */ /* 0x000fe20003800200 */
[----:B-1----:R-:W-:Y:S01]  /*05d0*/  FMUL R5, R5, -UR4 ;  /* 0x8000000405057c20 */ /* 0x002fe20008400000 */
[----:B------:R-:W-:-:S03]  /*05e0*/  FMUL R4, R4, UR4 ;  /* 0x0000000404047c20 */ /* 0x000fc60008400000 */
[----:B------:R-:W-:Y:S01]  /*05f0*/  FFMA.SAT R0, R5, R0, 0.5 ;  /* 0x3f00000005007423 */ /* 0x000fe20000002000 */
[C---:B------:R-:W-:Y:S01]  /*0600*/  FMUL R10, R4.reuse, 0.63661974668502807617 ;  /* 0x3f22f983040a7820 */ /* 0x040fe20000400000 */
[----:B------:R-:W-:Y:S02]  /*0610*/  FSETP.GE.AND P0, PT, |R4|, 105615, PT ;  /* 0x47ce47800400780b */ /* 0x000fe40003f06200 */
[----:B------:R-:W-:Y:S02]  /*0620*/  FFMA.RM R6, R0, R7, 12582913 ;  /* 0x4b40000100067423 */ /* 0x000fe40000004007 */
[----:B------:R-:W0:Y:S02]  /*0630*/  F2I.NTZ R0, R10 ;  /* 0x0000000a00007305 */ /* 0x000e240000203100 */
[----:B------:R-:W-:-:S04]  /*0640*/  FADD R8, R6, -12583039 ;  /* 0xcb40007f06087421 */ /* 0x000fc80000000000 */
[----:B------:R-:W-:-:S04]  /*0650*/  FFMA R8, R5, 1.4426950216293334961, -R8 ;  /* 0x3fb8aa3b05087823 */ /* 0x000fc80000000808 */
[----:B------:R-:W-:Y:S01]  /*0660*/  FFMA R9, R5, 1.925963033500011079e-08, R8 ;  /* 0x32a5706005097823 */ /* 0x000fe20000000008 */
[----:B------:R-:W-:-:S03]  /*0670*/  IMAD.SHL.U32 R5, R6, 0x800000, RZ ;  /* 0x0080000006057824 */ /* 0x000fc600078e00ff */
[----:B------:R-:W1:Y:S01]  /*0680*/  MUFU.EX2 R8, R9 ;  /* 0x0000000900087308 */ /* 0x000e620000000800 */
[----:B0-----:R-:W-:-:S05]  /*0690*/  I2FP.F32.S32 R7, R0 ;  /* 0x0000000000077245 */ /* 0x001fca0000201400 */
[----:B------:R-:W-:-:S04]  /*06a0*/  FFMA R12, R7, -1.5707962512969970703, R4 ;  /* 0xbfc90fda070c7823 */ /* 0x000fc80000000004 */
[----:B------:R-:W-:-:S04]  /*06b0*/  FFMA R12, R7, -7.5497894158615963534e-08, R12 ;  /* 0xb3a22168070c7823 */ /* 0x000fc8000000000c */
[----:B------:R-:W-:Y:S01]  /*06c0*/  FFMA R7, R7, -5.3903029534742383927e-15, R12 ;  /* 0xa7c234c507077823 */ /* 0x000fe2000000000c */
[----:B-1----:R-:W-:Y:S01]  /*06d0*/  FMUL R5, R5, R8 ;  /* 0x0000000805057220 */ /* 0x002fe20000400000 */
[----:B------:R-:W-:Y:S02]  /*06e0*/  IMAD.MOV.U32 R8, RZ, RZ, R0 ;  /* 0x000000ffff087224 */ /* 0x000fe400078e0000 */
[----:B------:R-:W-:Y:S01]  /*06f0*/  IMAD.MOV.U32 R10, RZ, RZ, R7 ;  /* 0x000000ffff0a7224 */ /* 0x000fe200078e0007 */
[----:B------:R-:W-:Y:S06]  /*0700*/  @!P0 BRA `(.L_x_1) ;  /* 0x00000004007c8947 */ /* 0x000fec0003800000 */
[----:B------:R-:W-:-:S13]  /*0710*/  FSETP.NEU.AND P0, PT, |R4|, +INF , PT ;  /* 0x7f8000000400780b */ /* 0x000fda0003f0d200 */
[----:B------:R-:W-:Y:S01]  /*0720*/  @!P0 FMUL R10, RZ, R4 ;  /* 0x00000004ff0a8220 */ /* 0x000fe20000400000 */
[----:B------:R-:W-:Y:S01]  /*0730*/  @!P0 IMAD.MOV.U32 R0, RZ, RZ, RZ ;  /* 0x000000ffff008224 */ /* 0x000fe200078e00ff */
[----:B------:R-:W-:Y:S06]  /*0740*/  @!P0 BRA `(.L_x_1) ;  /* 0x00000004006c8947 */ /* 0x000fec0003800000 */
[----:B------:R-:W-:Y:S01]  /*0750*/  SHF.L.U32 R6, R4, 0x8, RZ ;  /* 0x0000000804067819 */ /* 0x000fe200000006ff */
[----:B------:R-:W-:Y:S01]  /*0760*/  IMAD.MOV.U32 R0, RZ, RZ, RZ ;  /* 0x000000ffff007224 */ /* 0x000fe200078e00ff */
[----:B------:R-:W0:Y:S01]  /*0770*/  LDCU.64 UR8, c[0x4][URZ] ;  /* 0x01000000ff0877ac */ /* 0x000e220008000a00 */
[----:B------:R-:W-:Y:S01]  /*0780*/  IMAD.MOV.U32 R20, RZ, RZ, RZ ;  /* 0x000000ffff147224 */ /* 0x000fe200078e00ff */
[----:B------:R-:W-:Y:S01]  /*0790*/  LOP3.LUT R19, R6, 0x80000000, RZ, 0xfc, !PT ;  /* 0x8000000006137812 */ /* 0x000fe200078efcff */
[----:B------:R-:W-:Y:S01]  /*07a0*/  UMOV UR5, URZ ;  /* 0x000000ff00057c82 */ /* 0x000fe20008000000 */
[----:B------:R-:W-:-:S05]  /*07b0*/  UMOV UR4, URZ ;  /* 0x000000ff00047c82 */ /* 0x000fca0008000000 */
.L_x_2:
[----:B0-----:R-:W-:Y:S02]  /*07c0*/  IMAD.U32 R12, RZ, RZ, UR8 ;  /* 0x00000008ff0c7e24 */ /* 0x001fe4000f8e00ff */
[----:B------:R-:W-:-:S05]  /*07d0*/  IMAD.U32 R13, RZ, RZ, UR9 ;  /* 0x00000009ff0d7e24 */ /* 0x000fca000f8e00ff */
[----:B------:R-:W2:Y:S01]  /*07e0*/  LDG.E.CONSTANT R10, desc[UR6][R12.64] ;  /* 0x000000060c0a7981 */ /* 0x000ea2000c1e9900 */
[----:B------:R-:W-:Y:S01]  /*07f0*/  UIADD3 UR4, UPT, UPT, UR4, 0x1, URZ ;  /* 0x0000000104047890 */ /* 0x000fe2000fffe0ff */
[C---:B------:R-:W-:Y:S01]  /*0800*/  ISETP.EQ.AND P0, PT, R20.reuse, RZ, PT ;  /* 0x000000ff1400720c */ /* 0x040fe20003f02270 */
[----:B------:R-:W-:Y:S01]  /*0810*/  UIADD3 UR8, UP1, UPT, UR8, 0x4, URZ ;  /* 0x0000000408087890 */ /* 0x000fe2000ff3e0ff */
[C---:B------:R-:W-:Y:S01]  /*0820*/  ISETP.EQ.AND P1, PT, R20.reuse, 0x4, PT ;  /* 0x000000041400780c */ /* 0x040fe20003f22270 */
[----:B------:R-:W-:Y:S01]  /*0830*/  UISETP.NE.AND UP0, UPT, UR4, 0x6, UPT ;  /* 0x000000060400788c */ /* 0x000fe2000bf05270 */
[C---:B------:R-:W-:Y:S01]  /*0840*/  ISETP.EQ.AND P2, PT, R20.reuse, 0x8, PT ;  /* 0x000000081400780c */ /* 0x040fe20003f42270 */
[----:B------:R-:W-:Y:S01]  /*0850*/  UIADD3.X UR9, UPT, UPT, URZ, UR9, URZ, UP1, !UPT ;  /* 0x00000009ff097290 */ /* 0x000fe20008ffe4ff */
[C---:B------:R-:W-:Y:S02]  /*0860*/  ISETP.EQ.AND P3, PT, R20.reuse, 0xc, PT ;  /* 0x0000000c1400780c */ /* 0x040fe40003f62270 */
[----:B------:R-:W-:-:S02]  /*0870*/  ISETP.EQ.AND P4, PT, R20, 0x10, PT ;  /* 0x000000101400780c */ /* 0x000fc40003f82270 */
[C---:B------:R-:W-:Y:S01]  /*0880*/  ISETP.EQ.AND P5, PT, R20.reuse, 0x14, PT ;  /* 0x000000141400780c */ /* 0x040fe20003fa2270 */
[----:B------:R-:W-:Y:S02]  /*0890*/  VIADD R20, R20, 0x4 ;  /* 0x0000000414147836 */ /* 0x000fe40000000000 */
[----:B--2---:R-:W-:-:S03]  /*08a0*/  IMAD.WIDE.U32 R10, R10, R19, RZ ;  /* 0x000000130a0a7225 */ /* 0x004fc600078e00ff */
[----:B------:R-:W-:-:S04]  /*08b0*/  IADD3 R9, P6, PT, R10, R0, RZ ;  /* 0x000000000a097210 */ /* 0x000fc80007fde0ff */
[----:B------:R-:W-:Y:S01]  /*08c0*/  IADD3.X R0, PT, PT, R11, UR5, RZ, P6, !PT ;  /* 0x000000050b007c10 */ /* 0x000fe2000b7fe4ff */
[--C-:B------:R-:W-:Y:S01]  /*08d0*/  @P1 IMAD.MOV.U32 R15, RZ, RZ, R9.reuse ;  /* 0x000000ffff0f1224 */ /* 0x100fe200078e0009 */
[-C--:B------:R-:W-:Y:S01]  /*08e0*/  @P0 MOV R6, R9.reuse ;  /* 0x0000000900060202 */ /* 0x080fe20000000f00 */
[--C-:B------:R-:W-:Y:S01]  /*08f0*/  @P2 IMAD.MOV.U32 R16, RZ, RZ, R9.reuse ;  /* 0x000000ffff102224 */ /* 0x100fe200078e0009 */
[----:B------:R-:W-:Y:S01]  /*0900*/  @P5 MOV R14, R9 ;  /* 0x00000009000e5202 */ /* 0x000fe20000000f00 */
[--C-:B------:R-:W-:Y:S02]  /*0910*/  @P3 IMAD.MOV.U32 R17, RZ, RZ, R9.reuse ;  /* 0x000000ffff113224 */ /* 0x100fe400078e0009 */
[----:B------:R-:W-:Y:S01]  /*0920*/  @P4 IMAD.MOV.U32 R18, RZ, RZ, R9 ;  /* 0x000000ffff124224 */ /* 0x000fe200078e0009 */
[----:B------:R-:W-:Y:S06]  /*0930*/  BRA.U UP0, `(.L_x_2) ;  /* 0xfffffffd00a07547 */ /* 0x000fec000b83ffff */
[----:B------:R-:W-:Y:S01]  /*0940*/  SHF.R.U32.HI R10, RZ, 0x17, R4 ;  /* 0x00000017ff0a7819 */ /* 0x000fe20000011604 */
[----:B------:R-:W-:Y:S03]  /*0950*/  BSSY.RECONVERGENT B1, `(.L_x_3) ;  /* 0x0000028000017945 */ /* 0x000fe60003800200 */
[C---:B------:R-:W-:Y:S02]  /*0960*/  LOP3.LUT R9, R10.reuse, 0xe0, RZ, 0xc0, !PT ;  /* 0x000000e00a097812 */ /* 0x040fe400078ec0ff */
[----:B------:R-:W-:-:S03]  /*0970*/  LOP3.LUT P6, RZ, R10, 0x1f, RZ, 0xc0, !PT ;  /* 0x0000001f0aff7812 */ /* 0x000fc600078cc0ff */
[----:B------:R-:W-:-:S05]  /*0980*/  VIADD R9, R9, 0xffffff80 ;  /* 0xffffff8009097836 */ /* 0x000fca0000000000 */
[----:B------:R-:W-:-:S05]  /*0990*/  SHF.R.U32.HI R9, RZ, 0x5, R9 ;  /* 0x00000005ff097819 */ /* 0x000fca0000011609 */
[----:B------:R-:W-:-:S05]  /*09a0*/  IMAD.U32 R13, R9, -0x4, RZ ;  /* 0xfffffffc090d7824 */ /* 0x000fca00078e00ff */
[C---:B------:R-:W-:Y:S02]  /*09b0*/  ISETP.EQ.AND P3, PT, R13.reuse, -0x18, PT ;  /* 0xffffffe80d00780c */ /* 0x040fe40003f62270 */
[C---:B------:R-:W-:Y:S02]  /*09c0*/  ISETP.EQ.AND P4, PT, R13.reuse, -0x14, PT ;  /* 0xffffffec0d00780c */ /* 0x040fe40003f82270 */
[C---:B------:R-:W-:Y:S02]  /*09d0*/  ISETP.EQ.AND P2, PT, R13.reuse, -0x10, PT ;  /* 0xfffffff00d00780c */ /* 0x040fe40003f42270 */
[C---:B------:R-:W-:Y:S02]  /*09e0*/  ISETP.EQ.AND P1, PT, R13.reuse, -0xc, PT ;  /* 0xfffffff40d00780c */ /* 0x040fe40003f22270 */
[C---:B------:R-:W-:Y:S02]  /*09f0*/  ISETP.EQ.AND P0, PT, R13.reuse, -0x8, PT ;  /* 0xfffffff80d00780c */ /* 0x040fe40003f02270 */
[----:B------:R-:W-:-:S03]  /*0a00*/  ISETP.EQ.AND P5, PT, R13, RZ, PT ;  /* 0x000000ff0d00720c */ /* 0x000fc60003fa2270 */
[----:B------:R-:W-:Y:S01]  /*0a10*/  @P3 IMAD.MOV.U32 R9, RZ, RZ, R6 ;  /* 0x000000ffff093224 */ /* 0x000fe200078e0006 */
[C---:B------:R-:W-:Y:S01]  /*0a20*/  ISETP.EQ.AND P3, PT, R13.reuse, -0x4, PT ;  /* 0xfffffffc0d00780c */ /* 0x040fe20003f62270 */
[--C-:B------:R-:W-:Y:S01]  /*0a30*/  @P4 IMAD.MOV.U32 R9, RZ, RZ, R15.reuse ;  /* 0x000000ffff094224 */ /* 0x100fe200078e000f */
[----:B------:R-:W-:Y:S01]  /*0a40*/  @P4 MOV R11, R6 ;  /* 0x00000006000b4202 */ /* 0x000fe20000000f00 */
[----:B------:R-:W-:Y:S01]  /*0a50*/  @P2 IMAD.MOV.U32 R11, RZ, RZ, R15 ;  /* 0x000000ffff0b2224 */ /* 0x000fe200078e000f */
[----:B------:R-:W-:Y:S01]  /*0a60*/  ISETP.EQ.AND P4, PT, R13, 0x4, PT ;  /* 0x000000040d00780c */ /* 0x000fe20003f82270 */
[--C-:B------:R-:W-:Y:S01]  /*0a70*/  @P2 IMAD.MOV.U32 R9, RZ, RZ, R16.reuse ;  /* 0x000000ffff092224 */ /* 0x100fe200078e0010 */
[----:B------:R-:W-:Y:S01]  /*0a80*/  @P1 MOV R9, R17 ;  /* 0x0000001100091202 */ /* 0x000fe20000000f00 */
[----:B------:R-:W-:Y:S02]  /*0a90*/  @P1 IMAD.MOV.U32 R11, RZ, RZ, R16 ;  /* 0x000000ffff0b1224 */ /* 0x000fe400078e0010 */
[----:B------:R-:W-:-:S02]  /*0aa0*/  @P0 IMAD.MOV.U32 R11, RZ, RZ, R17 ;  /* 0x000000ffff0b0224 */ /* 0x000fc400078e0011 */
[--C-:B------:R-:W-:Y:S02]  /*0ab0*/  @P0 IMAD.MOV.U32 R9, RZ, RZ, R18.reuse ;  /* 0x000000ffff090224 */ /* 0x100fe400078e0012 */
[----:B------:R-:W-:Y:S01]  /*0ac0*/  @P3 IMAD.MOV.U32 R11, RZ, RZ, R18 ;  /* 0x000000ffff0b3224 */ /* 0x000fe200078e0012 */
[----:B------:R-:W-:Y:S01]  /*0ad0*/  @P5 MOV R11, R14 ;  /* 0x0000000e000b5202 */ /* 0x000fe20000000f00 */
[----:B------:R-:W-:Y:S02]  /*0ae0*/  @P3 IMAD.MOV.U32 R9, RZ, RZ, R14 ;  /* 0x000000ffff093224 */ /* 0x000fe400078e000e */
[--C-:B------:R-:W-:Y:S02]  /*0af0*/  @P5 IMAD.MOV.U32 R9, RZ, RZ, R0.reuse ;  /* 0x000000ffff095224 */ /* 0x100fe400078e0000 */
[----:B------:R-:W-:Y:S01]  /*0b00*/  @P4 IMAD.MOV.U32 R11, RZ, RZ, R0 ;  /* 0x000000ffff0b4224 */ /* 0x000fe200078e0000 */
[----:B------:R-:W-:Y:S06]  /*0b10*/  @!P6 BRA `(.L_x_4) ;  /* 0x00000000002ce947 */ /* 0x000fec0003800000 */
[----:B------:R-:W-:Y:S01]  /*0b20*/  @P2 IMAD.MOV.U32 R12, RZ, RZ, R6 ;  /* 0x000000ffff0c2224 */ /* 0x000fe200078e0006 */
[----:B------:R-:W-:Y:S01]  /*0b30*/  LOP3.LUT R10, R10, 0x1f, RZ, 0xc0, !PT ;  /* 0x0000001f0a0a7812 */ /* 0x000fe200078ec0ff */
[----:B------:R-:W-:Y:S01]  /*0b40*/  @P1 IMAD.MOV.U32 R12, RZ, RZ, R15 ;  /* 0x000000ffff0c1224 */ /* 0x000fe200078e000f */
[----:B------:R-:W-:Y:S01]  /*0b50*/  @P0 MOV R12, R16 ;  /* 0x00000010000c0202 */ /* 0x000fe20000000f00 */
[----:B------:R-:W-:Y:S01]  /*0b60*/  @P3 IMAD.MOV.U32 R12, RZ, RZ, R17 ;  /* 0x000000ffff0c3224 */ /* 0x000fe200078e0011 */
[----:B------:R-:W-:Y:S01]  /*0b70*/  ISETP.EQ.AND P0, PT, R13, 0x8, PT ;  /* 0x000000080d00780c */ /* 0x000fe20003f02270 */
[----:B------:R-:W-:Y:S01]  /*0b80*/  @P5 IMAD.MOV.U32 R12, RZ, RZ, R18 ;  /* 0x000000ffff0c5224 */ /* 0x000fe200078e0012 */
[----:B------:R-:W-:Y:S01]  /*0b90*/  SHF.L.W.U32.HI R9, R11, R10, R9 ;  /* 0x0000000a0b097219 */ /* 0x000fe20000010e09 */
[----:B------:R-:W-:-:S10]  /*0ba0*/  @P4 IMAD.MOV.U32 R12, RZ, RZ, R14 ;  /* 0x000000ffff0c4224 */ /* 0x000fd400078e000e */
[----:B------:R-:W-:-:S05]  /*0bb0*/  @P0 IMAD.MOV.U32 R12, RZ, RZ, R0 ;  /* 0x000000ffff0c0224 */ /* 0x000fca00078e0000 */
[----:B------:R-:W-:-:S07]  /*0bc0*/  SHF.L.W.U32.HI R11, R12, R10, R11 ;  /* 0x0000000a0c0b7219 */ /* 0x000fce0000010e0b */
.L_x_4:
[----:B------:R-:W-:Y:S05]  /*0bd0*/  BSYNC.RECONVERGENT B1 ;  /* 0x0000000000017941 */ /* 0x000fea0003800200 */
.L_x_3:
[C---:B------:R-:W-:Y:S01]  /*0be0*/  SHF.L.W.U32.HI R19, R11.reuse, 0x2, R9 ;  /* 0x000000020b137819 */ /* 0x040fe20000010e09 */
[----:B------:R-:W-:Y:S01]  /*0bf0*/  UMOV UR4, 0x54442d19 ;  /* 0x54442d1900047882 */ /* 0x000fe20000000000 */
[----:B------:R-:W-:Y:S01]  /*0c00*/  SHF.L.U32 R11, R11, 0x2, RZ ;  /* 0x000000020b0b7819 */ /* 0x000fe200000006ff */
[----:B------:R-:W-:Y:S01]  /*0c10*/  UMOV UR5, 0x3bf921fb ;  /* 0x3bf921fb00057882 */ /* 0x000fe20000000000 */
[----:B------:R-:W-:Y:S02]  /*0c20*/  SHF.R.S32.HI R0, RZ, 0x1f, R19 ;  /* 0x0000001fff007819 */ /* 0x000fe40000011413 */
[----:B------:R-:W-:Y:S02]  /*0c30*/  ISETP.GE.AND P0, PT, R4, RZ, PT ;  /* 0x000000ff0400720c */ /* 0x000fe40003f06270 */
[C---:B------:R-:W-:Y:S02]  /*0c40*/  LOP3.LUT R10, R0.reuse, R11, RZ, 0x3c, !PT ;  /* 0x0000000b000a7212 */ /* 0x040fe400078e3cff */
[----:B------:R-:W-:-:S02]  /*0c50*/  LOP3.LUT R11, R0, R19, RZ, 0x3c, !PT ;  /* 0x00000013000b7212 */ /* 0x000fc400078e3cff */
[----:B------:R-:W-:Y:S02]  /*0c60*/  SHF.R.U32.HI R0, RZ, 0x1e, R9 ;  /* 0x0000001eff007819 */ /* 0x000fe40000011609 */
[C---:B------:R-:W-:Y:S02]  /*0c70*/  LOP3.LUT R9, R19.reuse, R4, RZ, 0x3c, !PT ;  /* 0x0000000413097212 */ /* 0x040fe400078e3cff */
[----:B------:R-:W0:Y:S01]  /*0c80*/  I2F.F64.S64 R10, R10 ;  /* 0x0000000a000a7312 */ /* 0x000e220000301c00 */
[----:B------:R-:W-:Y:S02]  /*0c90*/  LEA.HI R0, R19, R0, RZ, 0x1 ;  /* 0x0000000013007211 */ /* 0x000fe400078f08ff */
[----:B------:R-:W-:-:S03]  /*0ca0*/  ISETP.GE.AND P1, PT, R9, RZ, PT ;  /* 0x000000ff0900720c */ /* 0x000fc60003f26270 */
[----:B------:R-:W-:-:S04]  /*0cb0*/  IMAD.MOV R9, RZ, RZ, -R0 ;  /* 0x000000ffff097224 */ /* 0x000fc800078e0a00 */
[----:B------:R-:W-:Y:S01]  /*0cc0*/  @!P0 IMAD.MOV.U32 R0, RZ, RZ, R9 ;  /* 0x000000ffff008224 */ /* 0x000fe200078e0009 */
[----:B0-----:R-:W-:-:S10]  /*0cd0*/  DMUL R12, R10, UR4 ;  /* 0x000000040a0c7c28 */ /* 0x001fd40008000000 */
[----:B------:R-:W0:Y:S02]  /*0ce0*/  F2F.F32.F64 R12, R12 ;  /* 0x0000000c000c7310 */ /* 0x000e240000301000 */
[----:B0-----:R-:W-:-:S07]  /*0cf0*/  FSEL R10, -R12, R12, !P1 ;  /* 0x0000000c0c0a7208 */ /* 0x001fce0004800100 */
.L_x_1:
[----:B------:R-:W-:Y:S05]  /*0d00*/  BSYNC.RECONVERGENT B0 ;  /* 0x0000000000007941 */ /* 0x000fea0003800200 */
.L_x_0:
[----:B------:R-:W-:Y:S02]  /*0d10*/  IMAD.MOV.U32 R9, RZ, RZ, 0x37cbac00 ;  /* 0x37cbac00ff097424 */ /* 0x000fe400078e00ff */
[----:B------:R-:W-:Y:S01]  /*0d20*/  FMUL R11, R10, R10 ;  /* 0x0000000a0a0b7220 */ /* 0x000fe20000400000 */
[C---:B------:R-:W-:Y:S01]  /*0d30*/  LOP3.LUT R13, R0.reuse, 0x1, RZ, 0xc0, !PT ;  /* 0x00000001000d7812 */ /* 0x040fe200078ec0ff */
[----:B------:R-:W-:Y:S01]  /*0d40*/  IMAD.MOV.U32 R20, RZ, RZ, 0x3c0885e4 ;  /* 0x3c0885e4ff147424 */ /* 0x000fe200078e00ff */
[----:B------:R-:W-:Y:S01]  /*0d50*/  IADD3 R0, PT, PT, R0, 0x1, RZ ;  /* 0x0000000100007810 */ /* 0x000fe20007ffe0ff */
[----:B------:R-:W-:Y:S01]  /*0d60*/  FFMA R12, R11, R9, -0.0013887860113754868507 ;  /* 0xbab607ed0b0c7423 */ /* 0x000fe20000000009 */
[----:B------:R-:W-:Y:S01]  /*0d70*/  ISETP.NE.U32.AND P0, PT, R13, 0x1, PT ;  /* 0x000000010d00780c */ /* 0x000fe20003f05070 */
[----:B------:R-:W-:Y:S01]  /*0d80*/  IMAD.MOV.U32 R19, RZ, RZ, 0x3e2aaaa8 ;  /* 0x3e2aaaa8ff137424 */ /* 0x000fe200078e00ff */
[----:B------:R-:W-:Y:S01]  /*0d90*/  LOP3.LUT P1, RZ, R0, 0x2, RZ, 0xc0, !PT ;  /* 0x0000000200ff7812 */ /* 0x000fe2000782c0ff */
[----:B------:R-:W-:Y:S01]  /*0da0*/  BSSY.RECONVERGENT B0, `(.L_x_5) ;  /* 0x000006d000007945 */ /* 0x000fe20003800200 */
[----:B------:R-:W-:-:S02]  /*0db0*/  FSEL R12, R12, -0.00019574658654164522886, P0 ;  /* 0xb94d41530c0c7808 */ /* 0x000fc40000000000 */
[----:B------:R-:W-:Y:S02]  /*0dc0*/  FSEL R20, R20, 0.041666727513074874878, !P0 ;  /* 0x3d2aaabb14147808 */ /* 0x000fe40004000000 */
[----:B------:R-:W-:Y:S02]  /*0dd0*/  FSEL R0, R10, 1, !P0 ;  /* 0x3f8000000a007808 */ /* 0x000fe40004000000 */
[----:B------:R-:W-:Y:S01]  /*0de0*/  FSEL R19, -R19, -0.4999999701976776123, !P0 ;  /* 0xbeffffff13137808 */ /* 0x000fe20004000100 */
[C---:B------:R-:W-:Y:S01]  /*0df0*/  FFMA R12, R11.reuse, R12, R20 ;  /* 0x0000000c0b0c7223 */ /* 0x040fe20000000014 */
[----:B------:R-:W-:Y:S01]  /*0e00*/  FSETP.GE.AND P0, PT, |R4|, 105615, PT ;  /* 0x47ce47800400780b */ /* 0x000fe20003f06200 */
[C---:B------:R-:W-:Y:S02]  /*0e10*/  FFMA R13, R11.reuse, R0, RZ ;  /* 0x000000000b0d7223 */ /* 0x040fe400000000ff */
[----:B------:R-:W-:-:S04]  /*0e20*/  FFMA R12, R11, R12, R19 ;  /* 0x0000000c0b0c7223 */ /* 0x000fc80000000013 */
[----:B------:R-:W-:-:S04]  /*0e30*/  FFMA R0, R13, R12, R0 ;  /* 0x0000000c0d007223 */ /* 0x000fc80000000000 */
[----:B------:R-:W-:-:S04]  /*0e40*/  @P1 FADD R0, RZ, -R0 ;  /* 0x80000000ff001221 */ /* 0x000fc80000000000 */
[----:B------:R-:W-:-:S05]  /*0e50*/  FMUL R11, R5, R0 ;  /* 0x00000000050b7220 */ /* 0x000fca0000400000 */
[----:B------:R0:W-:Y:S01]  /*0e60*/  STG.E desc[UR6][R2.64], R11 ;  /* 0x0000000b02007986 */ /* 0x0001e2000c101906 */
[----:B------:R-:W-:Y:S05]  /*0e70*/  @!P0 BRA `(.L_x_6) ;  /* 0x00000004007c8947 */ /* 0x000fea0003800000 */
[----:B------:R-:W-:-:S13]  /*0e80*/  FSETP.NEU.AND P0, PT, |R4|, +INF , PT ;  /* 0x7f8000000400780b */ /* 0x000fda0003f0d200 */
[----:B------:R-:W-:Y:S01]  /*0e90*/  @!P0 FMUL R7, RZ, R4 ;  /* 0x00000004ff078220 */ /* 0x000fe20000400000 */
[----:B------:R-:W-:Y:S01]  /*0ea0*/  @!P0 IMAD.MOV.U32 R8, RZ, RZ, RZ ;  /* 0x000000ffff088224 */ /* 0x000fe200078e00ff */
[----:B------:R-:W-:Y:S06]  /*0eb0*/  @!P0 BRA `(.L_x_6) ;  /* 0x00000004006c8947 */ /* 0x000fec0003800000 */
[----:B------:R-:W-:Y:S01]  /*0ec0*/  IMAD.SHL.U32 R7, R4, 0x100, RZ ;  /* 0x0000010004077824 */ /* 0x000fe200078e00ff */
[----:B------:R-:W-:Y:S01]  /*0ed0*/  MOV R0, RZ ;  /* 0x000000ff00007202 */ /* 0x000fe20000000f00 */
[----:B------:R-:W-:Y:S01]  /*0ee0*/  IMAD.MOV.U32 R8, RZ, RZ, RZ ;  /* 0x000000ffff087224 */ /* 0x000fe200078e00ff */
[----:B------:R-:W1:Y:S02]  /*0ef0*/  LDCU.64 UR8, c[0x4][URZ] ;  /* 0x01000000ff0877ac */ /* 0x000e640008000a00 */
[----:B------:R-:W-:Y:S01]  /*0f00*/  LOP3.LUT R19, R7, 0x80000000, RZ, 0xfc, !PT ;  /* 0x8000000007137812 */ /* 0x000fe200078efcff */
[----:B------:R-:W-:Y:S01]  /*0f10*/  UMOV UR5, URZ ;  /* 0x000000ff00057c82 */ /* 0x000fe20008000000 */
[----:B------:R-:W-:-:S05]  /*0f20*/  UMOV UR4, URZ ;  /* 0x000000ff00047c82 */ /* 0x000fca0008000000 */
.L_x_7:
[----:B-1----:R-:W-:Y:S02]  /*0f30*/  IMAD.U32 R12, RZ, RZ, UR8 ;  /* 0x00000008ff0c7e24 */ /* 0x002fe4000f8e00ff */
[----:B------:R-:W-:-:S05]  /*0f40*/  IMAD.U32 R13, RZ, RZ, UR9 ;  /* 0x00000009ff0d7e24 */ /* 0x000fca000f8e00ff */
[----:B------:R-:W0:Y:S01]  /*0f50*/  LDG.E.CONSTANT R10, desc[UR6][R12.64] ;  /* 0x000000060c0a7981 */ /* 0x000e22000c1e9900 */
        /* <DEDUP_REMOVED lines=11> */
[----:B0-----:R-:W-:-:S03]  /*1010*/  IMAD.WIDE.U32 R10, R10, R19, RZ ;  /* 0x000000130a0a7225 */ /* 0x001fc600078e00ff */
        /* <DEDUP_REMOVED lines=14> */
[----:B------:R-:W-:-:S04]  /*1100*/  SHF.R.U32.HI R7, RZ, 0x5, R7 ;  /* 0x00000005ff077819 */ /* 0x000fc80000011607 */
[----:B------:R-:W-:-:S04]  /*1110*/  LEA R11, -R7, RZ, 0x2 ;  /* 0x000000ff070b7211 */ /* 0x000fc800078e11ff */
[C---:B------:R-:W-:Y:S02]  /*1120*/  ISETP.EQ.AND P3, PT, R11.reuse, -0x18, PT ;  /* 0xffffffe80b00780c */ /* 0x040fe40003f62270 */
[C---:B------:R-:W-:Y:S02]  /*1130*/  ISETP.EQ.AND P4, PT, R11.reuse, -0x14, PT ;  /* 0xffffffec0b00780c */ /* 0x040fe40003f82270 */
[C---:B------:R-:W-:Y:S02]  /*1140*/  ISETP.EQ.AND P2, PT, R11.reuse, -0x10, PT ;  /* 0xfffffff00b00780c */ /* 0x040fe40003f42270 */
[C---:B------:R-:W-:Y:S02]  /*1150*/  ISETP.EQ.AND P1, PT, R11.reuse, -0xc, PT ;  /* 0xfffffff40b00780c */ /* 0x040fe40003f22270 */
[C---:B------:R-:W-:Y:S02]  /*1160*/  ISETP.EQ.AND P0, PT, R11.reuse, -0x8, PT ;  /* 0xfffffff80b00780c */ /* 0x040fe40003f02270 */
[----:B------:R-:W-:-:S03]  /*1170*/  ISETP.EQ.AND P5, PT, R11, 0x4, PT ;  /* 0x000000040b00780c */ /* 0x000fc60003fa2270 */
[--C-:B------:R-:W-:Y:S01]  /*1180*/  @P3 IMAD.MOV.U32 R7, RZ, RZ, R6.reuse ;  /* 0x000000ffff073224 */ /* 0x100fe200078e0006 */
[C---:B------:R-:W-:Y:S01]  /*1190*/  ISETP.EQ.AND P3, PT, R11.reuse, -0x4, PT ;  /* 0xfffffffc0b00780c */ /* 0x040fe20003f62270 */
[----:B------:R-:W-:Y:S02]  /*11a0*/  @P4 IMAD.MOV.U32 R8, RZ, RZ, R6 ;  /* 0x000000ffff084224 */ /* 0x000fe400078e0006 */
[----:B------:R-:W-:Y:S01]  /*11b0*/  @P4 IMAD.MOV.U32 R7, RZ, RZ, R15 ;  /* 0x000000ffff074224 */ /* 0x000fe200078e000f */
[----:B------:R-:W-:Y:S01]  /*11c0*/  ISETP.EQ.AND P4, PT, R11, RZ, PT ;  /* 0x000000ff0b00720c */ /* 0x000fe20003f82270 */
[----:B------:R-:W-:Y:S01]  /*11d0*/  @P2 IMAD.MOV.U32 R7, RZ, RZ, R16 ;  /* 0x000000ffff072224 */ /* 0x000fe200078e0010 */
[----:B------:R-:W-:Y:S01]  /*11e0*/  @P2 MOV R8, R15 ;  /* 0x0000000f00082202 */ /* 0x000fe20000000f00 */
[----:B------:R-:W-:Y:S02]  /*11f0*/  @P1 IMAD.MOV.U32 R7, RZ, RZ, R17 ;  /* 0x000000ffff071224 */ /* 0x000fe400078e0011 */
[----:B------:R-:W-:-:S02]  /*1200*/  @P0 IMAD.MOV.U32 R7, RZ, RZ, R18 ;  /* 0x000000ffff070224 */ /* 0x000fc400078e0012 */
[----:B------:R-:W-:Y:S01]  /*1210*/  @P1 IMAD.MOV.U32 R8, RZ, RZ, R16 ;  /* 0x000000ffff081224 */ /* 0x000fe200078e0010 */
[----:B------:R-:W-:Y:S01]  /*1220*/  @P0 MOV R8, R17 ;  /* 0x0000001100080202 */ /* 0x000fe20000000f00 */
[----:B------:R-:W-:Y:S02]  /*1230*/  @P3 IMAD.MOV.U32 R7, RZ, RZ, R14 ;  /* 0x000000ffff073224 */ /* 0x000fe400078e000e */
[----:B------:R-:W-:Y:S02]  /*1240*/  @P3 IMAD.MOV.U32 R8, RZ, RZ, R18 ;  /* 0x000000ffff083224 */ /* 0x000fe400078e0012 */
[--C-:B------:R-:W-:Y:S01]  /*1250*/  @P4 IMAD.MOV.U32 R7, RZ, RZ, R0.reuse ;  /* 0x000000ffff074224 */ /* 0x100fe200078e0000 */
[----:B------:R-:W-:Y:S01]  /*1260*/  @P4 MOV R8, R14 ;  /* 0x0000000e00084202 */ /* 0x000fe20000000f00 */
[----:B------:R-:W-:Y:S02]  /*1270*/  @P5 IMAD.MOV.U32 R8, RZ, RZ, R0 ;  /* 0x000000ffff085224 */ /* 0x000fe400078e0000 */
[----:B------:R-:W-:Y:S01]  /*1280*/  IMAD.MOV.U32 R12, RZ, RZ, R7 ;  /* 0x000000ffff0c7224 */ /* 0x000fe200078e0007 */
[----:B------:R-:W-:Y:S06]  /*1290*/  @!P6 BRA `(.L_x_9) ;  /* 0x000000000028e947 */ /* 0x000fec0003800000 */
[----:B------:R-:W-:Y:S01]  /*12a0*/  @P1 MOV R6, R15 ;  /* 0x0000000f00061202 */ /* 0x000fe20000000f00 */
[----:B------:R-:W-:Y:S01]  /*12b0*/  @P0 IMAD.MOV.U32 R6, RZ, RZ, R16 ;  /* 0x000000ffff060224 */ /* 0x000fe200078e0010 */
[----:B------:R-:W-:Y:S01]  /*12c0*/  ISETP.EQ.AND P0, PT, R11, 0x8, PT ;  /* 0x000000080b00780c */ /* 0x000fe20003f02270 */
[----:B------:R-:W-:Y:S01]  /*12d0*/  @P3 IMAD.MOV.U32 R6, RZ, RZ, R17 ;  /* 0x000000ffff063224 */ /* 0x000fe200078e0011 */
[----:B------:R-:W-:Y:S01]  /*12e0*/  LOP3.LUT R7, R10, 0x1f, RZ, 0xc0, !PT ;  /* 0x0000001f0a077812 */ /* 0x000fe200078ec0ff */
[----:B------:R-:W-:Y:S01]  /*12f0*/  @P4 IMAD.MOV.U32 R6, RZ, RZ, R18 ;  /* 0x000000ffff064224 */ /* 0x000fe200078e0012 */
[----:B------:R-:W-:Y:S02]  /*1300*/  @P5 MOV R6, R14 ;  /* 0x0000000e00065202 */ /* 0x000fe40000000f00 */
[----:B------:R-:W-:-:S07]  /*1310*/  SHF.L.W.U32.HI R12, R8, R7, R12 ;  /* 0x00000007080c7219 */ /* 0x000fce0000010e0c */
[----:B------:R-:W-:-:S05]  /*1320*/  @P0 IMAD.MOV.U32 R6, RZ, RZ, R0 ;  /* 0x000000ffff060224 */ /* 0x000fca00078e0000 */
[----:B------:R-:W-:-:S07]  /*1330*/  SHF.L.W.U32.HI R8, R6, R7, R8 ;  /* 0x0000000706087219 */ /* 0x000fce0000010e08 */
.L_x_9:
[----:B------:R-:W-:Y:S05]  /*1340*/  BSYNC.RECONVERGENT B1 ;  /* 0x0000000000017941 */ /* 0x000fea0003800200 */
.L_x_8:
[C-C-:B------:R-:W-:Y:S01]  /*1350*/  SHF.L.W.U32.HI R13, R8.reuse, 0x2, R12.reuse ;  /* 0x00000002080d7819 */ /* 0x140fe20000010e0c */
[----:B------:R-:W-:Y:S01]  /*1360*/  IMAD.SHL.U32 R6, R8, 0x4, RZ ;  /* 0x0000000408067824 */ /* 0x000fe200078e00ff */
[----:B------:R-:W-:Y:S01]  /*1370*/  UMOV UR4, 0x54442d19 ;  /* 0x54442d1900047882 */ /* 0x000fe20000000000 */
[----:B------:R-:W-:Y:S01]  /*1380*/  UMOV UR5, 0x3bf921fb ;  /* 0x3bf921fb00057882 */ /* 0x000fe20000000000 */
[----:B------:R-:W-:Y:S02]  /*1390*/  SHF.R.S32.HI R0, RZ, 0x1f, R13 ;  /* 0x0000001fff007819 */ /* 0x000fe4000001140d */
[----:B------:R-:W-:Y:S02]  /*13a0*/  SHF.R.U32.HI R8, RZ, 0x1e, R12 ;  /* 0x0000001eff087819 */ /* 0x000fe4000001160c */
[C---:B------:R-:W-:Y:S02]  /*13b0*/  LOP3.LUT R6, R0.reuse, R6, RZ, 0x3c, !PT ;  /* 0x0000000600067212 */ /* 0x040fe400078e3cff */
[----:B------:R-:W-:-:S02]  /*13c0*/  LOP3.LUT R7, R0, R13, RZ, 0x3c, !PT ;  /* 0x0000000d00077212 */ /* 0x000fc400078e3cff */
[----:B------:R-:W-:Y:S02]  /*13d0*/  ISETP.GE.AND P1, PT, R4, RZ, PT ;  /* 0x000000ff0400720c */ /* 0x000fe40003f26270 */
[C---:B------:R-:W-:Y:S02]  /*13e0*/  LEA.HI R8, R13.reuse, R8, RZ, 0x1 ;  /* 0x000000080d087211 */ /* 0x040fe400078f08ff */
[----:B------:R-:W0:Y:S01]  /*13f0*/  I2F.F64.S64 R6, R6 ;  /* 0x0000000600067312 */ /* 0x000e220000301c00 */
[----:B------:R-:W-:Y:S02]  /*1400*/  LOP3.LUT R4, R13, R4, RZ, 0x3c, !PT ;  /* 0x000000040d047212 */ /* 0x000fe400078e3cff */
[----:B------:R-:W-:Y:S02]  /*1410*/  IMAD.MOV R0, RZ, RZ, -R8 ;  /* 0x000000ffff007224 */ /* 0x000fe400078e0a08 */
[----:B------:R-:W-:-:S04]  /*1420*/  ISETP.GE.AND P0, PT, R4, RZ, PT ;  /* 0x000000ff0400720c */ /* 0x000fc80003f06270 */
[----:B------:R-:W-:Y:S01]  /*1430*/  @!P1 MOV R8, R0 ;  /* 0x0000000000089202 */ /* 0x000fe20000000f00 */
[----:B0-----:R-:W-:-:S10]  /*1440*/  DMUL R10, R6, UR4 ;  /* 0x00000004060a7c28 */ /* 0x001fd40008000000 */
[----:B------:R-:W0:Y:S02]  /*1450*/  F2F.F32.F64 R10, R10 ;  /* 0x0000000a000a7310 */ /* 0x000e240000301000 */
[----:B0-----:R-:W-:-:S07]  /*1460*/  FSEL R7, -R10, R10, !P0 ;  /* 0x0000000a0a077208 */ /* 0x001fce0004000100 */
.L_x_6:
[----:B------:R-:W-:Y:S05]  /*1470*/  BSYNC.RECONVERGENT B0 ;  /* 0x0000000000007941 */ /* 0x000fea0003800200 */
.L_x_5:
[----:B------:R-:W-:Y:S01]  /*1480*/  FMUL R4, R7, R7 ;  /* 0x0000000707047220 */ /* 0x000fe20000400000 */
[C---:B------:R-:W-:Y:S01]  /*1490*/  LOP3.LUT R0, R8.reuse, 0x1, RZ, 0xc0, !PT ;  /* 0x0000000108007812 */ /* 0x040fe200078ec0ff */
[----:B0-----:R-:W-:Y:S01]  /*14a0*/  IMAD.MOV.U32 R11, RZ, RZ, 0x3d2aaabb ;  /* 0x3d2aaabbff0b7424 */ /* 0x001fe200078e00ff */
[----:B------:R-:W-:Y:S01]  /*14b0*/  LOP3.LUT P1, RZ, R8, 0x2, RZ, 0xc0, !PT ;  /* 0x0000000208ff7812 */ /* 0x000fe2000782c0ff */
[----:B------:R-:W-:Y:S01]  /*14c0*/  FFMA R9, R4, R9, -0.0013887860113754868507 ;  /* 0xbab607ed04097423 */ /* 0x000fe20000000009 */
[----:B------:R-:W-:Y:S01]  /*14d0*/  ISETP.NE.U32.AND P0, PT, R0, 0x1, PT ;  /* 0x000000010000780c */ /* 0x000fe20003f05070 */
[----:B------:R-:W-:-:S03]  /*14e0*/  IMAD.MOV.U32 R6, RZ, RZ, 0x3effffff ;  /* 0x3effffffff067424 */ /* 0x000fc600078e00ff */
[----:B------:R-:W-:Y:S02]  /*14f0*/  FSEL R9, R9, -0.00019574658654164522886, !P0 ;  /* 0xb94d415309097808 */ /* 0x000fe40004000000 */
[----:B------:R-:W-:Y:S02]  /*1500*/  FSEL R11, R11, 0.0083327032625675201416, !P0 ;  /* 0x3c0885e40b0b7808 */ /* 0x000fe40004000000 */
[----:B------:R-:W-:Y:S02]  /*1510*/  FSEL R0, R7, 1, P0 ;  /* 0x3f80000007007808 */ /* 0x000fe40000000000 */
[----:B------:R-:W-:Y:S01]  /*1520*/  FSEL R6, -R6, -0.16666662693023681641, !P0 ;  /* 0xbe2aaaa806067808 */ /* 0x000fe20004000100 */
[C---:B------:R-:W-:Y:S02]  /*1530*/  FFMA R9, R4.reuse, R9, R11 ;  /* 0x0000000904097223 */ /* 0x040fe4000000000b */
[C---:B------:R-:W-:Y:S02]  /*1540*/  FFMA R7, R4.reuse, R0, RZ ;  /* 0x0000000004077223 */ /* 0x040fe400000000ff */
[----:B------:R-:W-:-:S04]  /*1550*/  FFMA R6, R4, R9, R6 ;  /* 0x0000000904067223 */ /* 0x000fc80000000006 */
[----:B------:R-:W-:-:S04]  /*1560*/  FFMA R0, R7, R6, R0 ;  /* 0x0000000607007223 */ /* 0x000fc80000000000 */
[----:B------:R-:W-:-:S04]  /*1570*/  @P1 FADD R0, RZ, -R0 ;  /* 0x80000000ff001221 */ /* 0x000fc80000000000 */
[----:B------:R-:W-:-:S05]  /*1580*/  FMUL R5, R5, R0 ;  /* 0x0000000005057220 */ /* 0x000fca0000400000 */
[----:B------:R-:W-:Y:S01]  /*1590*/  STG.E desc[UR6][R2.64+0x4], R5 ;  /* 0x0000040502007986 */ /* 0x000fe2000c101906 */
[----:B------:R-:W-:Y:S05]  /*15a0*/  EXIT ;  /* 0x000000000000794d */ /* 0x000fea0003800000 */
.L_x_10:
[----:B------:R-:W-:-:S00]  /*15b0*/  BRA `(.L_x_10) ;  /* 0xfffffffc00fc7947 */ /* 0x000fc0000383ffff */
[----:B------:R-:W-:-:S00]  /*15c0*/  NOP ;  /* 0x0000000000007918 */ /* 0x000fc00000000000 */
        /* <DEDUP_REMOVED lines=11> */
.L_x_135:


//--------------------- .text._Z19p_aperTrue_pointMulP6float2mPdiiii --------------------------
	.section	.text._Z19p_aperTrue_pointMulP6float2mPdiiii,"ax",@progbits
	.align	128
        .global         _Z19p_aperTrue_pointMulP6float2mPdiiii
        .type           _Z19p_aperTrue_pointMulP6float2mPdiiii,@function
        .size           _Z19p_aperTrue_pointMulP6float2mPdiiii,(.L_x_136 - _Z19p_aperTrue_pointMulP6float2mPdiiii)
        .other          _Z19p_aperTrue_pointMulP6float2mPdiiii,@"STO_CUDA_ENTRY STV_DEFAULT"
_Z19p_aperTrue_pointMulP6float2mPdiiii:
.text._Z19p_aperTrue_pointMulP6float2mPdiiii:
        /* <DEDUP_REMOVED lines=22> */
[----:B--2---:R-:W-:-:S05]  /*0160*/  IMAD.MOV R10, RZ, RZ, -R5 ;  /* 0x000000ffff0a7224 */ /* 0x004fca00078e0a05 */
[----:B------:R-:W-:-:S05]  /*0170*/  MOV R7, R10 ;  /* 0x0000000a00077202 */ /* 0x000fca0000000f00 */
[----:B------:R-:W-:-:S04]  /*0180*/  IMAD R7, R7, R8, RZ ;  /* 0x0000000807077224 */ /* 0x000fc800078e02ff */
[----:B------:R-:W-:Y:S02]  /*0190*/  IMAD.HI.U32 R5, R5, R7, R4 ;  /* 0x0000000705057227 */ /* 0x000fe400078e0004 */
[----:B------:R-:W1:Y:S04]  /*01a0*/  I2F.RP R7, R2 ;  /* 0x0000000200077306 */ /* 0x000e680000209400 */
[----:B------:R-:W-:-:S04]  /*01b0*/  IMAD.HI.U32 R4, R5, R9, RZ ;  /* 0x0000000905047227 */ /* 0x000fc800078e00ff */
[----:B------:R-:W-:-:S04]  /*01c0*/  IMAD.MOV R5, RZ, RZ, -R4 ;  /* 0x000000ffff057224 */ /* 0x000fc800078e0a04 */
[C---:B------:R-:W-:Y:S01]  /*01d0*/  IMAD R5, R8.reuse, R5, R9 ;  /* 0x0000000508057224 */ /* 0x040fe200078e0209 */
[----:B-1----:R-:W1:Y:S04]  /*01e0*/  MUFU.RCP R7, R7 ;  /* 0x0000000700077308 */ /* 0x002e680000001000 */
[----:B------:R-:W-:-:S13]  /*01f0*/  ISETP.GT.U32.AND P1, PT, R8, R5, PT ;  /* 0x000000050800720c */ /* 0x000fda0003f24070 */
[-C--:B------:R-:W-:Y:S01]  /*0200*/  @!P1 IADD3 R5, PT, PT, R5, -R8.reuse, RZ ;  /* 0x8000000805059210 */ /* 0x080fe20007ffe0ff */
[----:B------:R-:W-:Y:S01]  /*0210*/  @!P1 VIADD R4, R4, 0x1 ;  /* 0x0000000104049836 */ /* 0x000fe20000000000 */
[----:B------:R-:W-:Y:S02]  /*0220*/  ISETP.NE.AND P1, PT, R3, RZ, PT ;  /* 0x000000ff0300720c */ /* 0x000fe40003f25270 */
[----:B------:R-:W-:Y:S01]  /*0230*/  ISETP.GE.U32.AND P0, PT, R5, R8, PT ;  /* 0x000000080500720c */ /* 0x000fe20003f06070 */
[----:B-1----:R-:W-:Y:S01]  /*0240*/  VIADD R8, R7, 0xffffffe ;  /* 0x0ffffffe07087836 */ /* 0x002fe20000000000 */
[----:B------:R-:W-:-:S04]  /*0250*/  LOP3.LUT R5, R6, R3, RZ, 0x3c, !PT ;  /* 0x0000000306057212 */ /* 0x000fc800078e3cff */
[----:B------:R-:W-:Y:S02]  /*0260*/  ISETP.GE.AND P2, PT, R5, RZ, PT ;  /* 0x000000ff0500720c */ /* 0x000fe40003f46270 */
[----:B------:R-:W1:Y:S05]  /*0270*/  F2I.FTZ.U32.TRUNC.NTZ R5, R8 ;  /* 0x0000000800057305 */ /* 0x000e6a000021f000 */
[----:B------:R-:W-:-:S05]  /*0280*/  @P0 IADD3 R4, PT, PT, R4, 0x1, RZ ;  /* 0x0000000104040810 */ /* 0x000fca0007ffe0ff */
[----:B------:R-:W-:-:S04]  /*0290*/  IMAD.MOV.U32 R9, RZ, RZ, R4 ;  /* 0x000000ffff097224 */ /* 0x000fc800078e0004 */
[----:B------:R-:W-:Y:S01]  /*02a0*/  @!P2 IMAD.MOV R9, RZ, RZ, -R9 ;  /* 0x000000ffff09a224 */ /* 0x000fe200078e0a09 */
[----:B------:R-:W-:Y:S02]  /*02b0*/  @!P1 LOP3.LUT R9, RZ, R3, RZ, 0x33, !PT ;  /* 0x00000003ff099212 */ /* 0x000fe400078e33ff */
[----:B-1----:R-:W-:Y:S02]  /*02c0*/  IADD3 R7, PT, PT, RZ, -R5, RZ ;  /* 0x80000005ff077210 */ /* 0x002fe40007ffe0ff */
        /* <DEDUP_REMOVED lines=18> */
[----:B------:R-:W-:Y:S01]  /*03f0*/  @P1 IADD3 R3, PT, PT, R3, 0x1, RZ ;  /* 0x0000000103031810 */ /* 0x000fe20007ffe0ff */
[----:B------:R-:W1:Y:S01]  /*0400*/  LDC.64 R4, c[0x0][0x380] ;  /* 0x0000e000ff047b82 */ /* 0x000e620000000a00 */
[----:B------:R-:W-:Y:S01]  /*0410*/  ISETP.NE.AND P1, PT, R0, RZ, PT ;  /* 0x000000ff0000720c */ /* 0x000fe20003f25270 */
[----:B------:R-:W2:Y:S01]  /*0420*/  LDCU.64 UR4, c[0x0][0x388] ;  /* 0x00007100ff0477ac */ /* 0x000ea20008000a00 */
[----:B------:R-:W-:Y:S01]  /*0430*/  LOP3.LUT R8, RZ, R0, RZ, 0x33, !PT ;  /* 0x00000000ff087212 */ /* 0x000fe200078e33ff */
[----:B------:R-:W-:-:S05]  /*0440*/  @!P0 IMAD.MOV R3, RZ, RZ, -R3 ;  /* 0x000000ffff038224 */ /* 0x000fca00078e0a03 */
        /* <DEDUP_REMOVED lines=10> */
[----:B------:R-:W-:Y:S02]  /*04f0*/  ISETP.GT.U32.AND P0, PT, R2, R7, PT ;  /* 0x000000070200720c */ /* 0x000fe40003f04070 */
[----:B------:R-:W-:Y:S02]  /*0500*/  IADD3 R2, PT, PT, R7, -R2, RZ ;  /* 0x8000000207027210 */ /* 0x000fe40007ffe0ff */
[----:B------:R-:W-:Y:S02]  /*0510*/  IADD3 R5, PT, PT, R5, R9, RZ ;  /* 0x0000000905057210 */ /* 0x000fe40007ffe0ff */
[----:B------:R-:W-:Y:S02]  /*0520*/  SEL R3, R2, R7, !P0 ;  /* 0x0000000702037207 */ /* 0x000fe40004000000 */
[----:B------:R-:W1:Y:S03]  /*0530*/  LDC.64 R6, c[0x0][0x390] ;  /* 0x0000e400ff067b82 */ /* 0x000e660000000a00 */
[----:B------:R-:W-:-:S05]  /*0540*/  @!P2 IMAD.MOV R3, RZ, RZ, -R3 ;  /* 0x000000ffff03a224 */ /* 0x000fca00078e0a03 */
[----:B------:R-:W-:-:S05]  /*0550*/  SEL R3, R8, R3, !P1 ;  /* 0x0000000308037207 */ /* 0x000fca0004800000 */
[----:B------:R-:W-:-:S04]  /*0560*/  IMAD R9, R10, R0, R3 ;  /* 0x000000000a097224 */ /* 0x000fc800078e0203 */
[----:B------:R-:W-:-:S05]  /*0570*/  IMAD.WIDE R2, R9, 0x8, R4 ;  /* 0x0000000809027825 */ /* 0x000fca00078e0204 */
[----:B0-----:R-:W2:Y:S01]  /*0580*/  LDG.E.64 R12, desc[UR4][R2.64] ;  /* 0x00000004020c7981 */ /* 0x001ea2000c1e1b00 */
[----:B-1----:R-:W-:-:S05]  /*0590*/  IMAD.WIDE R6, R9, 0x8, R6 ;  /* 0x0000000809067825 */ /* 0x002fca00078e0206 */
[----:B------:R-:W3:Y:S01]  /*05a0*/  LDG.E.64 R8, desc[UR4][R6.64] ;  /* 0x0000000406087981 */ /* 0x000ee2000c1e1b00 */
[----:B--2---:R-:W3:Y:S02]  /*05b0*/  F2F.F64.F32 R4, R12 ;  /* 0x0000000c00047310 */ /* 0x004ee40000201800 */
[----:B---3--:R-:W-:-:S10]  /*05c0*/  DMUL R4, R4, R8 ;  /* 0x0000000804047228 */ /* 0x008fd40000000000 */
[----:B------:R-:W0:Y:S02]  /*05d0*/  F2F.F32.F64 R5, R4 ;  /* 0x0000000400057310 */ /* 0x000e240000301000 */
[----:B0-----:R-:W-:Y:S04]  /*05e0*/  STG.E desc[UR4][R2.64], R5 ;  /* 0x0000000502007986 */ /* 0x001fe8000c101904 */
[----:B------:R-:W2:Y:S02]  /*05f0*/  LDG.E.64 R10, desc[UR4][R6.64] ;  /* 0x00000004060a7981 */ /* 0x000ea4000c1e1b00 */
[----:B------:R-:W2:Y:S02]  /*0600*/  F2F.F64.F32 R8, R13 ;  /* 0x0000000d00087310 */ /* 0x000ea40000201800 */
[----:B--2---:R-:W-:-:S10]  /*0610*/  DMUL R8, R8, R10 ;  /* 0x0000000a08087228 */ /* 0x004fd40000000000 */
[----:B------:R-:W0:Y:S02]  /*0620*/  F2F.F32.F64 R9, R8 ;  /* 0x0000000800097310 */ /* 0x000e240000301000 */
[----:B0-----:R-:W-:Y:S01]  /*0630*/  STG.E desc[UR4][R2.64+0x4], R9 ;  /* 0x0000040902007986 */ /* 0x001fe2000c101904 */
[----:B------:R-:W-:Y:S05]  /*0640*/  EXIT ;  /* 0x000000000000794d */ /* 0x000fea0003800000 */
.L_x_11:
        /* <DEDUP_REMOVED lines=11> */
.L_x_136:


//--------------------- .text._Z9ifftShiftP6float2miiii --------------------------
	.section	.text._Z9ifftShiftP6float2miiii,"ax",@progbits
	.align	128
        .global         _Z9ifftShiftP6float2miiii
        .type           _Z9ifftShiftP6float2miiii,@function
        .size           _Z9ifftShiftP6float2miiii,(.L_x_137 - _Z9ifftShiftP6float2miiii)
        .other          _Z9ifftShiftP6float2miiii,@"STO_CUDA_ENTRY STV_DEFAULT"
_Z9ifftShiftP6float2miiii:
.text._Z9ifftShiftP6float2miiii:
        /* <DEDUP_REMOVED lines=8> */
[----:B0-----:R-:W-:-:S07]  /*0080*/  LEA.HI R4, R3, R3, RZ, 0x1 ;  /* 0x0000000303047211 */ /* 0x001fce00078f08ff */
[----:B------:R-:W1:Y:S01]  /*0090*/  LDC R9, c[0x0][0x364] ;  /* 0x0000d900ff097b82 */ /* 0x000e620000000800 */
[----:B------:R-:W-:-:S04]  /*00a0*/  SHF.R.S32.HI R4, RZ, 0x1, R4 ;  /* 0x00000001ff047819 */ /* 0x000fc80000011404 */
[----:B------:R-:W-:-:S04]  /*00b0*/  IABS R0, R4 ;  /* 0x0000000400007213 */ /* 0x000fc80000000000 */
[----:B------:R-:W0:Y:S01]  /*00c0*/  I2F.RP R2, R0 ;  /* 0x0000000000027306 */ /* 0x000e220000209400 */
[----:B--2---:R-:W-:-:S06]  /*00d0*/  UIMAD UR4, UR4, UR5, UR6 ;  /* 0x00000005040472a4 */ /* 0x004fcc000f8e0206 */
[----:B-1----:R-:W-:Y:S01]  /*00e0*/  IMAD R9, R9, UR4, R8 ;  /* 0x0000000409097c24 */ /* 0x002fe2000f8e0208 */
[----:B------:R-:W-:Y:S01]  /*00f0*/  IABS R8, R4 ;  /* 0x0000000400087213 */ /* 0x000fe20000000000 */
[----:B0-----:R-:W0:Y:S03]  /*0100*/  MUFU.RCP R2, R2 ;  /* 0x0000000200027308 */ /* 0x001e260000001000 */
[----:B------:R-:W1:Y:S01]  /*0110*/  LDCU UR4, c[0x0][0x398] ;  /* 0x00007300ff0477ac */ /* 0x000e620008000800 */
[----:B---3--:R-:W-:Y:S02]  /*0120*/  IMAD R9, R9, UR7, R10 ;  /* 0x0000000709097c24 */ /* 0x008fe4000f8e020a */
[----:B------:R-:W-:Y:S02]  /*0130*/  IMAD.MOV R10, RZ, RZ, -R8 ;  /* 0x000000ffff0a7224 */ /* 0x000fe400078e0a08 */
[----:B0-----:R-:W-:Y:S01]  /*0140*/  VIADD R6, R2, 0xffffffe ;  /* 0x0ffffffe02067836 */ /* 0x001fe20000000000 */
[----:B------:R-:W-:-:S03]  /*0150*/  SHF.R.S32.HI R2, RZ, 0x1f, R3 ;  /* 0x0000001fff027819 */ /* 0x000fc60000011403 */
[----:B------:R0:W2:Y:S01]  /*0160*/  F2I.FTZ.U32.TRUNC.NTZ R7, R6 ;  /* 0x0000000600077305 */ /* 0x0000a2000021f000 */
[----:B------:R-:W-:-:S04]  /*0170*/  LEA.HI R2, R2, R3, RZ, 0x2 ;  /* 0x0000000302027211 */ /* 0x000fc800078f10ff */
[----:B------:R-:W-:Y:S01]  /*0180*/  SHF.R.S32.HI R2, RZ, 0x2, R2 ;  /* 0x00000002ff027819 */ /* 0x000fe20000011402 */
[----:B0-----:R-:W-:Y:S02]  /*0190*/  HFMA2 R6, -RZ, RZ, 0, 0 ;  /* 0x00000000ff067431 */ /* 0x001fe400000001ff */
[----:B--2---:R-:W-:-:S04]  /*01a0*/  IMAD.MOV R5, RZ, RZ, -R7 ;  /* 0x000000ffff057224 */ /* 0x004fc800078e0a07 */
[----:B------:R-:W-:Y:S01]  /*01b0*/  IMAD.MOV.U32 R3, RZ, RZ, R5 ;  /* 0x000000ffff037224 */ /* 0x000fe200078e0005 */
[----:B------:R-:W-:-:S03]  /*01c0*/  IABS R5, R9 ;  /* 0x0000000900057213 */ /* 0x000fc60000000000 */
[----:B------:R-:W-:-:S04]  /*01d0*/  IMAD R3, R3, R0, RZ ;  /* 0x0000000003037224 */ /* 0x000fc800078e02ff */
[----:B------:R-:W-:Y:S01]  /*01e0*/  IMAD.HI.U32 R6, R7, R3, R6 ;  /* 0x0000000307067227 */ /* 0x000fe200078e0006 */
[----:B------:R-:W-:-:S03]  /*01f0*/  IABS R3, R2 ;  /* 0x0000000200037213 */ /* 0x000fc60000000000 */
[----:B------:R-:W-:Y:S02]  /*0200*/  IMAD.MOV.U32 R7, RZ, RZ, R5 ;  /* 0x000000ffff077224 */ /* 0x000fe400078e0005 */
[----:B------:R-:W-:Y:S02]  /*0210*/  IMAD.MOV.U32 R5, RZ, RZ, R3 ;  /* 0x000000ffff057224 */ /* 0x000fe400078e0003 */
[----:B------:R-:W-:Y:S01]  /*0220*/  IMAD.HI.U32 R3, R6, R7, RZ ;  /* 0x0000000706037227 */ /* 0x000fe200078e00ff */
[----:B------:R-:W-:Y:S01]  /*0230*/  LOP3.LUT R6, R9, R4, RZ, 0x3c, !PT ;  /* 0x0000000409067212 */ /* 0x000fe200078e3cff */
[----:B------:R-:W0:Y:S02]  /*0240*/  I2F.RP R8, R5 ;  /* 0x0000000500087306 */ /* 0x000e240000209400 */
[----:B------:R-:W-:Y:S01]  /*0250*/  IMAD R7, R3, R10, R7 ;  /* 0x0000000a03077224 */ /* 0x000fe200078e0207 */
[----:B------:R-:W-:-:S04]  /*0260*/  ISETP.GE.AND P1, PT, R6, RZ, PT ;  /* 0x000000ff0600720c */ /* 0x000fc80003f26270 */
[----:B------:R-:W-:Y:S01]  /*0270*/  ISETP.GT.U32.AND P2, PT, R0, R7, PT ;  /* 0x000000070000720c */ /* 0x000fe20003f44070 */
[----:B0-----:R-:W0:-:S12]  /*0280*/  MUFU.RCP R8, R8 ;  /* 0x0000000800087308 */ /* 0x001e180000001000 */
[-C--:B------:R-:W-:Y:S01]  /*0290*/  @!P2 IADD3 R7, PT, PT, R7, -R0.reuse, RZ ;  /* 0x800000000707a210 */ /* 0x080fe20007ffe0ff */
[----:B------:R-:W-:Y:S01]  /*02a0*/  @!P2 VIADD R3, R3, 0x1 ;  /* 0x000000010303a836 */ /* 0x000fe20000000000 */
[----:B------:R-:W-:Y:S02]  /*02b0*/  ISETP.NE.AND P2, PT, R4, RZ, PT ;  /* 0x000000ff0400720c */ /* 0x000fe40003f45270 */
[----:B------:R-:W-:Y:S02]  /*02c0*/  ISETP.GE.U32.AND P0, PT, R7, R0, PT ;  /* 0x000000000700720c */ /* 0x000fe40003f06070 */
[----:B------:R-:W2:Y:S01]  /*02d0*/  LDC R0, c[0x0][0x394] ;  /* 0x0000e500ff007b82 */ /* 0x000ea20000000800 */
[----:B0-----:R-:W-:-:S04]  /*02e0*/  VIADD R6, R8, 0xffffffe ;  /* 0x0ffffffe08067836 */ /* 0x001fc80000000000 */
[----:B------:R0:W3:Y:S06]  /*02f0*/  F2I.FTZ.U32.TRUNC.NTZ R7, R6 ;  /* 0x0000000600077305 */ /* 0x0000ec000021f000 */
[----:B------:R-:W-:-:S05]  /*0300*/  @P0 VIADD R3, R3, 0x1 ;  /* 0x0000000103030836 */ /* 0x000fca0000000000 */
[----:B------:R-:W-:Y:S02]  /*0310*/  @!P1 IADD3 R3, PT, PT, -R3, RZ, RZ ;  /* 0x000000ff03039210 */ /* 0x000fe40007ffe1ff */
[----:B------:R-:W-:Y:S01]  /*0320*/  @!P2 LOP3.LUT R3, RZ, R4, RZ, 0x33, !PT ;  /* 0x00000004ff03a212 */ /* 0x000fe200078e33ff */
[----:B0-----:R-:W-:-:S04]  /*0330*/  IMAD.MOV.U32 R6, RZ, RZ, RZ ;  /* 0x000000ffff067224 */ /* 0x001fc800078e00ff */
[----:B------:R-:W-:Y:S01]  /*0340*/  IMAD.MOV R10, RZ, RZ, -R3 ;  /* 0x000000ffff0a7224 */ /* 0x000fe200078e0a03 */
[----:B--2---:R-:W-:Y:S01]  /*0350*/  LEA.HI R8, R0, R0, RZ, 0x1 ;  /* 0x0000000000087211 */ /* 0x004fe200078f08ff */
[----:B---3--:R-:W-:Y:S02]  /*0360*/  IMAD.MOV R12, RZ, RZ, -R7 ;  /* 0x000000ffff0c7224 */ /* 0x008fe400078e0a07 */
[----:B------:R-:W-:Y:S01]  /*0370*/  IMAD R9, R4, R10, R9 ;  /* 0x0000000a04097224 */ /* 0x000fe200078e0209 */
[----:B------:R-:W-:Y:S01]  /*0380*/  SHF.R.S32.HI R4, RZ, 0x1, R8 ;  /* 0x00000001ff047819 */ /* 0x000fe20000011408 */
[----:B------:R-:W-:Y:S01]  /*0390*/  IMAD R11, R12, R5, RZ ;  /* 0x000000050c0b7224 */ /* 0x000fe200078e02ff */
[----:B------:R-:W-:Y:S02]  /*03a0*/  IABS R10, R2 ;  /* 0x00000002000a7213 */ /* 0x000fe40000000000 */
[----:B------:R-:W-:Y:S01]  /*03b0*/  IABS R8, R9 ;  /* 0x0000000900087213 */ /* 0x000fe20000000000 */
[----:B------:R-:W-:Y:S01]  /*03c0*/  IMAD.HI.U32 R7, R7, R11, R6 ;  /* 0x0000000b07077227 */ /* 0x000fe200078e0006 */
[----:B------:R-:W-:-:S02]  /*03d0*/  IABS R6, R4 ;  /* 0x0000000400067213 */ /* 0x000fc40000000000 */
[----:B------:R-:W-:Y:S02]  /*03e0*/  IADD3 R10, PT, PT, RZ, -R10, RZ ;  /* 0x8000000aff0a7210 */ /* 0x000fe40007ffe0ff */
[----:B------:R-:W0:Y:S01]  /*03f0*/  I2F.RP R12, R6 ;  /* 0x00000006000c7306 */ /* 0x000e220000209400 */
[----:B------:R-:W-:-:S04]  /*0400*/  IMAD.HI.U32 R7, R7, R8, RZ ;  /* 0x0000000807077227 */ /* 0x000fc800078e00ff */
[----:B------:R-:W-:-:S05]  /*0410*/  IMAD R8, R7, R10, R8 ;  /* 0x0000000a07087224 */ /* 0x000fca00078e0208 */
[----:B------:R-:W-:Y:S01]  /*0420*/  ISETP.GT.U32.AND P2, PT, R5, R8, PT ;  /* 0x000000080500720c */ /* 0x000fe20003f44070 */
[----:B0-----:R-:W0:-:S12]  /*0430*/  MUFU.RCP R12, R12 ;  /* 0x0000000c000c7308 */ /* 0x001e180000001000 */
[----:B------:R-:W-:Y:S01]  /*0440*/  @!P2 IMAD.IADD R8, R8, 0x1, -R5 ;  /* 0x000000010808a824 */ /* 0x000fe200078e0a05 */
[----:B------:R-:W-:Y:S02]  /*0450*/  @!P2 IADD3 R7, PT, PT, R7, 0x1, RZ ;  /* 0x000000010707a810 */ /* 0x000fe40007ffe0ff */
[----:B------:R-:W-:Y:S02]  /*0460*/  ISETP.NE.AND P2, PT, R2, RZ, PT ;  /* 0x000000ff0200720c */ /* 0x000fe40003f45270 */
[----:B------:R-:W-:Y:S02]  /*0470*/  ISETP.GE.U32.AND P0, PT, R8, R5, PT ;  /* 0x000000050800720c */ /* 0x000fe40003f06070 */
[----:B------:R-:W-:Y:S01]  /*0480*/  LOP3.LUT R5, R9, R2, RZ, 0x3c, !PT ;  /* 0x0000000209057212 */ /* 0x000fe200078e3cff */
[----:B0-----:R-:W-:Y:S01]  /*0490*/  VIADD R10, R12, 0xffffffe ;  /* 0x0ffffffe0c0a7836 */ /* 0x001fe20000000000 */
[----:B------:R-:W-:Y:S02]  /*04a0*/  IABS R8, R4 ;  /* 0x0000000400087213 */ /* 0x000fe40000000000 */
[----:B------:R-:W-:Y:S01]  /*04b0*/  ISETP.GE.AND P1, PT, R5, RZ, PT ;  /* 0x000000ff0500720c */ /* 0x000fe20003f26270 */
[----:B------:R0:W2:Y:S02]  /*04c0*/  F2I.FTZ.U32.TRUNC.NTZ R11, R10 ;  /* 0x0000000a000b7305 */ /* 0x0000a4000021f000 */
[----:B------:R-:W-:-:S04]  /*04d0*/  IMAD.MOV R8, RZ, RZ, -R8 ;  /* 0x000000ffff087224 */ /* 0x000fc800078e0a08 */
[----:B------:R-:W-:Y:S01]  /*04e0*/  @P0 VIADD R7, R7, 0x1 ;  /* 0x0000000107070836 */ /* 0x000fe20000000000 */
[----:B0-----:R-:W-:-:S05]  /*04f0*/  MOV R10, RZ ;  /* 0x000000ff000a7202 */ /* 0x001fca0000000f00 */
[----:B------:R-:W-:Y:S01]  /*0500*/  @!P1 IMAD.MOV R7, RZ, RZ, -R7 ;  /* 0x000000ffff079224 */ /* 0x000fe200078e0a07 */
[----:B------:R-:W-:Y:S02]  /*0510*/  @!P2 LOP3.LUT R7, RZ, R2, RZ, 0x33, !PT ;  /* 0x00000002ff07a212 */ /* 0x000fe400078e33ff */
[----:B--2---:R-:W-:-:S03]  /*0520*/  IADD3 R13, PT, PT, RZ, -R11, RZ ;  /* 0x8000000bff0d7210 */ /* 0x004fc60007ffe0ff */
[----:B------:R-:W-:-:S04]  /*0530*/  IMAD.MOV R5, RZ, RZ, -R7 ;  /* 0x000000ffff057224 */ /* 0x000fc800078e0a07 */
[----:B------:R-:W-:Y:S02]  /*0540*/  IMAD R9, R2, R5, R9 ;  /* 0x0000000502097224 */ /* 0x000fe400078e0209 */
[----:B------:R-:W-:-:S03]  /*0550*/  IMAD R5, R13, R6, RZ ;  /* 0x000000060d057224 */ /* 0x000fc600078e02ff */
[----:B------:R-:W-:Y:S01]  /*0560*/  IABS R2, R9 ;  /* 0x0000000900027213 */ /* 0x000fe20000000000 */
[----:B------:R-:W-:-:S04]  /*0570*/  IMAD.HI.U32 R10, R11, R5, R10 ;  /* 0x000000050b0a7227 */ /* 0x000fc800078e000a */
[----:B------:R-:W-:Y:S02]  /*0580*/  IMAD.MOV.U32 R5, RZ, RZ, R2 ;  /* 0x000000ffff057224 */ /* 0x000fe400078e0002 */
[----:B------:R-:W-:Y:S02]  /*0590*/  IMAD.MOV.U32 R2, RZ, RZ, R8 ;  /* 0x000000ffff027224 */ /* 0x000fe400078e0008 */
[----:B------:R-:W-:-:S04]  /*05a0*/  IMAD.HI.U32 R10, R10, R5, RZ ;  /* 0x000000050a0a7227 */ /* 0x000fc800078e00ff */
[----:B------:R-:W-:Y:S01]  /*05b0*/  IMAD R5, R10, R2, R5 ;  /* 0x000000020a057224 */ /* 0x000fe200078e0205 */
[----:B------:R-:W-:-:S04]  /*05c0*/  LOP3.LUT R2, R9, R4, RZ, 0x3c, !PT ;  /* 0x0000000409027212 */ /* 0x000fc800078e3cff */
[----:B------:R-:W-:Y:S02]  /*05d0*/  ISETP.GT.U32.AND P2, PT, R6, R5, PT ;  /* 0x000000050600720c */ /* 0x000fe40003f44070 */
[----:B------:R-:W-:-:S11]  /*05e0*/  ISETP.GE.AND P1, PT, R2, RZ, PT ;  /* 0x000000ff0200720c */ /* 0x000fd60003f26270 */
[-C--:B------:R-:W-:Y:S01]  /*05f0*/  @!P2 IADD3 R5, PT, PT, R5, -R6.reuse, RZ ;  /* 0x800000060505a210 */ /* 0x080fe20007ffe0ff */
[----:B------:R-:W-:Y:S01]  /*0600*/  @!P2 VIADD R10, R10, 0x1 ;  /* 0x000000010a0aa836 */ /* 0x000fe20000000000 */
[----:B------:R-:W-:Y:S02]  /*0610*/  ISETP.NE.AND P2, PT, R4, RZ, PT ;  /* 0x000000ff0400720c */ /* 0x000fe40003f45270 */
[----:B------:R-:W-:-:S13]  /*0620*/  ISETP.GE.U32.AND P0, PT, R5, R6, PT ;  /* 0x000000060500720c */ /* 0x000fda0003f06070 */
[----:B------:R-:W-:Y:S01]  /*0630*/  @P0 VIADD R10, R10, 0x1 ;  /* 0x000000010a0a0836 */ /* 0x000fe20000000000 */
[----:B-1----:R-:W-:-:S04]  /*0640*/  ISETP.GE.AND P0, PT, R3, UR4, PT ;  /* 0x0000000403007c0c */ /* 0x002fc8000bf06270 */
[----:B------:R-:W-:Y:S02]  /*0650*/  @!P1 IADD3 R10, PT, PT, -R10, RZ, RZ ;  /* 0x000000ff0a0a9210 */ /* 0x000fe40007ffe1ff */
[----:B------:R-:W-:-:S07]  /*0660*/  @!P2 LOP3.LUT R10, RZ, R4, RZ, 0x33, !PT ;  /* 0x00000004ff0aa212 */ /* 0x000fce00078e33ff */
[----:B------:R-:W-:Y:S05]  /*0670*/  @P0 EXIT ;  /* 0x000000000000094d */ /* 0x000fea0003800000 */
[----:B------:R-:W-:Y:S01]  /*0680*/  ISETP.NE.AND P0, PT, R7, 0x1, PT ;  /* 0x000000010700780c */ /* 0x000fe20003f05270 */
[----:B------:R-:W-:Y:S01]  /*0690*/  IMAD.MOV R5, RZ, RZ, -R10 ;  /* 0x000000ffff057224 */ /* 0x000fe200078e0a0a */
[----:B------:R-:W0:Y:S01]  /*06a0*/  LDCU.64 UR4, c[0x0][0x358] ;  /* 0x00006b00ff0477ac */ /* 0x000e220008000a00 */
[----:B------:R-:W-:Y:S02]  /*06b0*/  BSSY.RECONVERGENT B0, `(.L_x_12) ;  /* 0x0000010000007945 */ /* 0x000fe40003800200 */
[----:B------:R-:W-:-:S08]  /*06c0*/  IMAD R2, R4, R5, R9 ;  /* 0x0000000504027224 */ /* 0x000fd000078e0209 */
[----:B------:R-:W-:Y:S05]  /*06d0*/  @!P0 BRA `(.L_x_13) ;  /* 0x00000000001c8947 */ /* 0x000fea0003800000 */
[----:B------:R-:W-:-:S13]  /*06e0*/  ISETP.NE.AND P0, PT, R7, RZ, PT ;  /* 0x000000ff0700720c */ /* 0x000fda0003f05270 */
[----:B------:R-:W-:Y:S05]  /*06f0*/  @P0 BRA `(.L_x_14) ;  /* 0x00000000002c0947 */ /* 0x000fea0003800000 */
[----:B------:R-:W1:Y:S01]  /*0700*/  LDC R5, c[0x0][0x390] ;  /* 0x0000e400ff057b82 */ /* 0x000e620000000800 */
[----:B------:R-:W-:Y:S01]  /*0710*/  IMAD.IADD R6, R4, 0x1, R2 ;  /* 0x0000000104067824 */ /* 0x000fe200078e0202 */
[----:B-1----:R-:W-:-:S04]  /*0720*/  LEA.HI R5, R5, R5, RZ, 0x1 ;  /* 0x0000000505057211 */ /* 0x002fc800078f08ff */
[----:B------:R-:W-:Y:S01]  /*0730*/  LEA.HI.SX32 R7, R5, R10, 0x1f ;  /* 0x0000000a05077211 */ /* 0x000fe200078ffaff */
[----:B------:R-:W-:Y:S06]  /*0740*/  BRA `(.L_x_14) ;  /* 0x0000000000187947 */ /* 0x000fec0003800000 */
.L_x_13:
[----:B------:R-:W1:Y:S01]  /*0750*/  LDC R5, c[0x0][0x390] ;  /* 0x0000e400ff057b82 */ /* 0x000e620000000800 */
[----:B------:R-:W-:Y:S01]  /*0760*/  IADD3 R4, PT, PT, R4, R2, RZ ;  /* 0x0000000204047210 */ /* 0x000fe20007ffe0ff */
[----:B------:R-:W-:-:S04]  /*0770*/  IMAD.MOV.U32 R6, RZ, RZ, R2 ;  /* 0x000000ffff067224 */ /* 0x000fc800078e0002 */
[----:B------:R-:W-:Y:S01]  /*0780*/  IMAD.MOV.U32 R2, RZ, RZ, R4 ;  /* 0x000000ffff027224 */ /* 0x000fe200078e0004 */
[----:B-1----:R-:W-:-:S04]  /*0790*/  LEA.HI R5, R5, R5, RZ, 0x1 ;  /* 0x0000000505057211 */ /* 0x002fc800078f08ff */
[----:B------:R-:W-:-:S07]  /*07a0*/  LEA.HI.SX32 R7, R5, R10, 0x1f ;  /* 0x0000000a05077211 */ /* 0x000fce00078ffaff */
.L_x_14:
[----:B0-----:R-:W-:Y:S05]  /*07b0*/  BSYNC.RECONVERGENT B0 ;  /* 0x0000000000007941 */ /* 0x001fea0003800200 */
.L_x_12:
[----:B------:R-:W0:Y:S01]  /*07c0*/  LDC.64 R4, c[0x0][0x380] ;  /* 0x0000e000ff047b82 */ /* 0x000e220000000a00 */
[----:B------:R-:W1:Y:S01]  /*07d0*/  LDCU.64 UR6, c[0x0][0x388] ;  /* 0x00007100ff0677ac */ /* 0x000e620008000a00 */
[----:B------:R-:W-:-:S05]  /*07e0*/  SHF.R.S32.HI R8, RZ, 0x1f, R3 ;  /* 0x0000001fff087819 */ /* 0x000fca0000011403 */
[----:B-1----:R-:W-:Y:S02]  /*07f0*/  IMAD R8, R8, UR6, RZ ;  /* 0x0000000608087c24 */ /* 0x002fe4000f8e02ff */
[----:B0-----:R-:W-:-:S04]  /*0800*/  IMAD.WIDE.U32 R4, R3, UR6, R4 ;  /* 0x0000000603047c25 */ /* 0x001fc8000f8e0004 */
[----:B------:R-:W-:-:S05]  /*0810*/  IMAD R3, R3, UR7, R8 ;  /* 0x0000000703037c24 */ /* 0x000fca000f8e0208 */
[----:B------:R-:W-:Y:S01]  /*0820*/  IADD3 R3, PT, PT, R5, R3, RZ ;  /* 0x0000000305037210 */ /* 0x000fe20007ffe0ff */
[-C--:B------:R-:W-:Y:S02]  /*0830*/  IMAD R5, R7, R0.reuse, R6 ;  /* 0x0000000007057224 */ /* 0x080fe400078e0206 */
[----:B------:R-:W-:Y:S02]  /*0840*/  IMAD R7, R10, R0, R2 ;  /* 0x000000000a077224 */ /* 0x000fe400078e0202 */
[----:B------:R-:W-:-:S04]  /*0850*/  IMAD.MOV.U32 R2, RZ, RZ, R4 ;  /* 0x000000ffff027224 */ /* 0x000fc800078e0004 */
[----:B------:R-:W-:-:S04]  /*0860*/  IMAD.WIDE R4, R5, 0x8, R2 ;  /* 0x0000000805047825 */ /* 0x000fc800078e0202 */
[----:B------:R-:W-:Y:S01]  /*0870*/  IMAD.WIDE R2, R7, 0x8, R2 ;  /* 0x0000000807027825 */ /* 0x000fe200078e0202 */
[----:B------:R-:W2:Y:S04]  /*0880*/  LDG.E.64 R8, desc[UR4][R4.64] ;  /* 0x0000000404087981 */ /* 0x000ea8000c1e1b00 */
[----:B------:R-:W3:Y:S04]  /*0890*/  LDG.E.64 R6, desc[UR4][R2.64] ;  /* 0x0000000402067981 */ /* 0x000ee8000c1e1b00 */
[----:B--2---:R-:W-:Y:S04]  /*08a0*/  STG.E.64 desc[UR4][R2.64], R8 ;  /* 0x0000000802007986 */ /* 0x004fe8000c101b04 */
[----:B---3--:R-:W-:Y:S01]  /*08b0*/  STG.E.64 desc[UR4][R4.64], R6 ;  /* 0x0000000604007986 */ /* 0x008fe2000c101b04 */
[----:B------:R-:W-:Y:S05]  /*08c0*/  EXIT ;  /* 0x000000000000794d */ /* 0x000fea0003800000 */
.L_x_15:
        /* <DEDUP_REMOVED lines=11> */
.L_x_137:


//--------------------- .text._Z16copy_result_to_pP6float2S0_iif --------------------------
	.section	.text._Z16copy_result_to_pP6float2S0_iif,"ax",@progbits
	.align	128
        .global         _Z16copy_result_to_pP6float2S0_iif
        .type           _Z16copy_result_to_pP6float2S0_iif,@function
        .size           _Z16copy_result_to_pP6float2S0_iif,(.L_x_138 - _Z16copy_result_to_pP6float2S0_iif)
        .other          _Z16copy_result_to_pP6float2S0_iif,@"STO_CUDA_ENTRY STV_DEFAULT"
_Z16copy_result_to_pP6float2S0_iif:
.text._Z16copy_result_to_pP6float2S0_iif:
[----:B------:R-:W-:Y:S01]  /*0000*/  LDC R1, c[0x0][0x37c] ;  /* 0x0000df00ff017b82 */ /* 0x000fe20000000800 */
[----:B------:R-:W0:Y:S07]  /*0010*/  S2R R2, SR_TID.X ;  /* 0x0000000000027919 */ /* 0x000e2e0000002100 */
[----:B------:R-:W1:Y:S01]  /*0020*/  LDC R0, c[0x0][0x364] ;  /* 0x0000d900ff007b82 */ /* 0x000e620000000800 */
[----:B------:R-:W2:Y:S01]  /*0030*/  LDCU.64 UR6, c[0x0][0x390] ;  /* 0x00007200ff0677ac */ /* 0x000ea20008000a00 */
[----:B------:R-:W1:Y:S06]  /*0040*/  S2R R3, SR_TID.Y ;  /* 0x0000000000037919 */ /* 0x000e6c0000002200 */
[----:B------:R-:W0:Y:S08]  /*0050*/  S2UR UR5, SR_CTAID.X ;  /* 0x00000000000579c3 */ /* 0x000e300000002500 */
[----:B------:R-:W0:Y:S08]  /*0060*/  LDC R5, c[0x0][0x360] ;  /* 0x0000d800ff057b82 */ /* 0x000e300000000800 */
[----:B------:R-:W1:Y:S01]  /*0070*/  S2UR UR4, SR_CTAID.Y ;  /* 0x00000000000479c3 */ /* 0x000e620000002600 */
[----:B0-----:R-:W-:-:S05]  /*0080*/  IMAD R5, R5, UR5, R2 ;  /* 0x0000000505057c24 */ /* 0x001fca000f8e0202 */
[----:B--2---:R-:W-:Y:S01]  /*0090*/  ISETP.GE.AND P0, PT, R5, UR7, PT ;  /* 0x0000000705007c0c */ /* 0x004fe2000bf06270 */
[----:B-1----:R-:W-:-:S05]  /*00a0*/  IMAD R0, R0, UR4, R3 ;  /* 0x0000000400007c24 */ /* 0x002fca000f8e0203 */
[----:B------:R-:W-:-:S13]  /*00b0*/  ISETP.GE.OR P0, PT, R0, UR6, P0 ;  /* 0x0000000600007c0c */ /* 0x000fda0008706670 */
[----:B------:R-:W-:Y:S05]  /*00c0*/  @P0 EXIT ;  /* 0x000000000000094d */ /* 0x000fea0003800000 */
[----:B------:R-:W0:Y:S01]  /*00d0*/  LDC.64 R2, c[0x0][0x380] ;  /* 0x0000e000ff027b82 */ /* 0x000e220000000a00 */
[----:B------:R-:W1:Y:S01]  /*00e0*/  LDCU.64 UR4, c[0x0][0x358] ;  /* 0x00006b00ff0477ac */ /* 0x000e620008000a00 */
[----:B------:R-:W-:Y:S01]  /*00f0*/  IMAD R7, R0, UR7, R5 ;  /* 0x0000000700077c24 */ /* 0x000fe2000f8e0205 */
[----:B------:R-:W2:Y:S05]  /*0100*/  LDCU UR6, c[0x0][0x398] ;  /* 0x00007300ff0677ac */ /* 0x000eaa0008000800 */
[----:B------:R-:W3:Y:S01]  /*0110*/  LDC.64 R4, c[0x0][0x388] ;  /* 0x0000e200ff047b82 */ /* 0x000ee20000000a00 */
[----:B0-----:R-:W-:-:S06]  /*0120*/  IMAD.WIDE R2, R7, 0x8, R2 ;  /* 0x0000000807027825 */ /* 0x001fcc00078e0202 */
[----:B-1----:R-:W2:Y:S01]  /*0130*/  LDG.E.64 R2, desc[UR4][R2.64] ;  /* 0x0000000402027981 */ /* 0x002ea2000c1e1b00 */
[----:B---3--:R-:W-:-:S04]  /*0140*/  IMAD.WIDE R4, R7, 0x8, R4 ;  /* 0x0000000807047825 */ /* 0x008fc800078e0204 */
[----:B--2---:R-:W-:Y:S01]  /*0150*/  FMUL R6, R2, UR6 ;  /* 0x0000000602067c20 */ /* 0x004fe20008400000 */
[----:B------:R-:W-:-:S05]  /*0160*/  FMUL R7, R3, UR6 ;  /* 0x0000000603077c20 */ /* 0x000fca0008400000 */
[----:B------:R-:W-:Y:S01]  /*0170*/  STG.E.64 desc[UR4][R4.64], R6 ;  /* 0x0000000604007986 */ /* 0x000fe2000c101b04 */
[----:B------:R-:W-:Y:S05]  /*0180*/  EXIT ;  /* 0x000000000000794d */ /* 0x000fea0003800000 */
.L_x_16:
        /* <DEDUP_REMOVED lines=15> */
.L_x_138:


//--------------------- .text._Z15cal_absorb_fun2P6float2PfS1_PdiS2_S2_iii --------------------------
	.section	.text._Z15cal_absorb_fun2P6float2PfS1_PdiS2_S2_iii,"ax",@progbits
	.align	128
        .global         _Z15cal_absorb_fun2P6float2PfS1_PdiS2_S2_iii
        .type           _Z15cal_absorb_fun2P6float2PfS1_PdiS2_S2_iii,@function
        .size           _Z15cal_absorb_fun2P6float2PfS1_PdiS2_S2_iii,(.L_x_139 - _Z15cal_absorb_fun2P6float2PfS1_PdiS2_S2_iii)
        .other          _Z15cal_absorb_fun2P6float2PfS1_PdiS2_S2_iii,@"STO_CUDA_ENTRY STV_DEFAULT"
_Z15cal_absorb_fun2P6float2PfS1_PdiS2_S2_iii:
.text._Z15cal_absorb_fun2P6float2PfS1_PdiS2_S2_iii:
        /* <DEDUP_REMOVED lines=17> */
[----:B------:R1:W2:Y:S02]  /*0110*/  F2I.FTZ.U32.TRUNC.NTZ R5, R4 ;  /* 0x0000000400057305 */ /* 0x0002a4000021f000 */
[----:B-1----:R-:W-:Y:S02]  /*0120*/  IMAD.MOV.U32 R4, RZ, RZ, RZ ;  /* 0x000000ffff047224 */ /* 0x002fe400078e00ff */
[----:B--2---:R-:W-:-:S05]  /*0130*/  IMAD.MOV R6, RZ, RZ, -R5 ;  /* 0x000000ffff067224 */ /* 0x004fca00078e0a05 */
[----:B------:R-:W-:Y:S01]  /*0140*/  MOV R2, R6 ;  /* 0x0000000600027202 */ /* 0x000fe20000000f00 */
[----:B---3--:R-:W-:-:S04]  /*0150*/  IMAD R6, R0, UR7, R9 ;  /* 0x0000000700067c24 */ /* 0x008fc8000f8e0209 */
[----:B------:R-:W-:Y:S01]  /*0160*/  IMAD R7, R2, R11, RZ ;  /* 0x0000000b02077224 */ /* 0x000fe200078e02ff */
[----:B------:R-:W-:Y:S02]  /*0170*/  IABS R0, R6 ;  /* 0x0000000600007213 */ /* 0x000fe40000000000 */
[----:B----4-:R-:W-:Y:S01]  /*0180*/  IABS R2, R15 ;  /* 0x0000000f00027213 */ /* 0x010fe20000000000 */
[----:B------:R-:W-:-:S03]  /*0190*/  IMAD.HI.U32 R5, R5, R7, R4 ;  /* 0x0000000705057227 */ /* 0x000fc600078e0004 */
[----:B------:R-:W1:Y:S01]  /*01a0*/  I2F.RP R7, R2 ;  /* 0x0000000200077306 */ /* 0x000e620000209400 */
[----:B------:R-:W-:-:S04]  /*01b0*/  IMAD.MOV.U32 R4, RZ, RZ, R0 ;  /* 0x000000ffff047224 */ /* 0x000fc800078e0000 */
[----:B------:R-:W-:-:S05]  /*01c0*/  IMAD.HI.U32 R0, R5, R4, RZ ;  /* 0x0000000405007227 */ /* 0x000fca00078e00ff */
[----:B------:R-:W-:-:S05]  /*01d0*/  IADD3 R5, PT, PT, -R0, RZ, RZ ;  /* 0x000000ff00057210 */ /* 0x000fca0007ffe1ff */
[C---:B------:R-:W-:Y:S01]  /*01e0*/  IMAD R4, R11.reuse, R5, R4 ;  /* 0x000000050b047224 */ /* 0x040fe200078e0204 */
[----:B-1----:R-:W1:Y:S04]  /*01f0*/  MUFU.RCP R7, R7 ;  /* 0x0000000700077308 */ /* 0x002e680000001000 */
[----:B------:R-:W-:-:S13]  /*0200*/  ISETP.GT.U32.AND P1, PT, R11, R4, PT ;  /* 0x000000040b00720c */ /* 0x000fda0003f24070 */
[----:B------:R-:W-:Y:S01]  /*0210*/  @!P1 IMAD.IADD R4, R4, 0x1, -R11 ;  /* 0x0000000104049824 */ /* 0x000fe200078e0a0b */
[----:B------:R-:W-:Y:S01]  /*0220*/  @!P1 IADD3 R0, PT, PT, R0, 0x1, RZ ;  /* 0x0000000100009810 */ /* 0x000fe20007ffe0ff */
[----:B-1----:R-:W-:Y:S01]  /*0230*/  VIADD R5, R7, 0xffffffe ;  /* 0x0ffffffe07057836 */ /* 0x002fe20000000000 */
[----:B------:R-:W-:Y:S02]  /*0240*/  ISETP.NE.AND P1, PT, R3, RZ, PT ;  /* 0x000000ff0300720c */ /* 0x000fe40003f25270 */
[----:B------:R-:W-:Y:S02]  /*0250*/  ISETP.GE.U32.AND P0, PT, R4, R11, PT ;  /* 0x0000000b0400720c */ /* 0x000fe40003f06070 */
[----:B------:R-:W-:Y:S01]  /*0260*/  LOP3.LUT R4, R6, R3, RZ, 0x3c, !PT ;  /* 0x0000000306047212 */ /* 0x000fe200078e3cff */
[----:B------:R-:W1:Y:S03]  /*0270*/  F2I.FTZ.U32.TRUNC.NTZ R5, R5 ;  /* 0x0000000500057305 */ /* 0x000e66000021f000 */
[----:B------:R-:W-:-:S07]  /*0280*/  ISETP.GE.AND P2, PT, R4, RZ, PT ;  /* 0x000000ff0400720c */ /* 0x000fce0003f46270 */
[----:B------:R-:W-:Y:S01]  /*0290*/  @P0 VIADD R0, R0, 0x1 ;  /* 0x0000000100000836 */ /* 0x000fe20000000000 */
[----:B-1----:R-:W-:-:S05]  /*02a0*/  IADD3 R7, PT, PT, RZ, -R5, RZ ;  /* 0x80000005ff077210 */ /* 0x002fca0007ffe0ff */
[----:B------:R-:W-:Y:S01]  /*02b0*/  @!P2 IMAD.MOV R0, RZ, RZ, -R0 ;  /* 0x000000ffff00a224 */ /* 0x000fe200078e0a00 */
[----:B------:R-:W-:-:S04]  /*02c0*/  @!P1 LOP3.LUT R0, RZ, R3, RZ, 0x33, !PT ;  /* 0x00000003ff009212 */ /* 0x000fc800078e33ff */
[----:B0-----:R-:W-:Y:S01]  /*02d0*/  ISETP.GE.AND P3, PT, R0, UR4, PT ;  /* 0x0000000400007c0c */ /* 0x001fe2000bf66270 */
[----:B------:R-:W-:-:S04]  /*02e0*/  IMAD.MOV R4, RZ, RZ, -R0 ;  /* 0x000000ffff047224 */ /* 0x000fc800078e0a00 */
[----:B------:R-:W-:Y:S02]  /*02f0*/  IMAD R6, R3, R4, R6 ;  /* 0x0000000403067224 */ /* 0x000fe400078e0206 */
[----:B------:R-:W-:Y:S02]  /*0300*/  IMAD R3, R7, R2, RZ ;  /* 0x0000000207037224 */ /* 0x000fe400078e02ff */
[----:B------:R-:W-:Y:S01]  /*0310*/  IMAD.MOV.U32 R4, RZ, RZ, RZ ;  /* 0x000000ffff047224 */ /* 0x000fe200078e00ff */
[----:B------:R-:W-:-:S03]  /*0320*/  IABS R7, R6 ;  /* 0x0000000600077213 */ /* 0x000fc60000000000 */
[----:B------:R-:W-:Y:S01]  /*0330*/  IMAD.HI.U32 R4, R5, R3, R4 ;  /* 0x0000000305047227 */ /* 0x000fe200078e0004 */
[----:B------:R-:W-:-:S05]  /*0340*/  MOV R3, R7 ;  /* 0x0000000700037202 */ /* 0x000fca0000000f00 */
[----:B------:R-:W-:-:S04]  /*0350*/  IMAD.HI.U32 R4, R4, R3, RZ ;  /* 0x0000000304047227 */ /* 0x000fc800078e00ff */
[----:B------:R-:W-:-:S04]  /*0360*/  IMAD.MOV R5, RZ, RZ, -R4 ;  /* 0x000000ffff057224 */ /* 0x000fc800078e0a04 */
[----:B------:R-:W-:Y:S01]  /*0370*/  IMAD R3, R2, R5, R3 ;  /* 0x0000000502037224 */ /* 0x000fe200078e0203 */
[----:B------:R-:W-:-:S04]  /*0380*/  LOP3.LUT R5, R6, R15, RZ, 0x3c, !PT ;  /* 0x0000000f06057212 */ /* 0x000fc800078e3cff */
[----:B------:R-:W-:Y:S02]  /*0390*/  ISETP.GT.U32.AND P1, PT, R2, R3, PT ;  /* 0x000000030200720c */ /* 0x000fe40003f24070 */
[----:B------:R-:W-:-:S11]  /*03a0*/  ISETP.GE.AND P2, PT, R5, RZ, PT ;  /* 0x000000ff0500720c */ /* 0x000fd60003f46270 */
[----:B------:R-:W-:Y:S01]  /*03b0*/  @!P1 IMAD.IADD R3, R3, 0x1, -R2 ;  /* 0x0000000103039824 */ /* 0x000fe200078e0a02 */
[----:B------:R-:W-:-:S04]  /*03c0*/  @!P1 IADD3 R4, PT, PT, R4, 0x1, RZ ;  /* 0x0000000104049810 */ /* 0x000fc80007ffe0ff */
[----:B------:R-:W-:Y:S01]  /*03d0*/  ISETP.GE.U32.AND P0, PT, R3, R2, PT ;  /* 0x000000020300720c */ /* 0x000fe20003f06070 */
[----:B------:R-:W-:-:S12]  /*03e0*/  @P3 EXIT ;  /* 0x000000000000394d */ /* 0x000fd80003800000 */
[----:B------:R-:W0:Y:S01]  /*03f0*/  LDCU UR4, c[0x0][0x3b8] ;  /* 0x00007700ff0477ac */ /* 0x000e220008000800 */
[----:B------:R-:W-:Y:S01]  /*0400*/  @P0 VIADD R4, R4, 0x1 ;  /* 0x0000000104040836 */ /* 0x000fe20000000000 */
[----:B------:R-:W-:Y:S02]  /*0410*/  ISETP.NE.AND P1, PT, R15, RZ, PT ;  /* 0x000000ff0f00720c */ /* 0x000fe40003f25270 */
[----:B------:R-:W-:Y:S01]  /*0420*/  LOP3.LUT R9, RZ, R15, RZ, 0x33, !PT ;  /* 0x0000000fff097212 */ /* 0x000fe200078e33ff */
[----:B------:R-:W-:-:S05]  /*0430*/  @!P2 IMAD.MOV R4, RZ, RZ, -R4 ;  /* 0x000000ffff04a224 */ /* 0x000fca00078e0a04 */
[----:B------:R-:W-:-:S04]  /*0440*/  SEL R8, R9, R4, !P1 ;  /* 0x0000000409087207 */ /* 0x000fc80004800000 */
[----:B0-----:R-:W-:-:S04]  /*0450*/  ISETP.GE.AND P0, PT, R8, UR4, PT ;  /* 0x0000000408007c0c */ /* 0x001fc8000bf06270 */
[----:B------:R-:W-:-:S13]  /*0460*/  ISETP.LT.OR P0, PT, R15, RZ, P0 ;  /* 0x000000ff0f00720c */ /* 0x000fda0000701670 */
[----:B------:R-:W-:Y:S05]  /*0470*/  @P0 EXIT ;  /* 0x000000000000094d */ /* 0x000fea0003800000 */
[----:B------:R-:W0:Y:S01]  /*0480*/  LDC.64 R26, c[0x0][0x390] ;  /* 0x0000e400ff1a7b82 */ /* 0x000e220000000a00 */
[----:B------:R-:W1:Y:S01]  /*0490*/  LDCU.64 UR6, c[0x0][0x358] ;  /* 0x00006b00ff0677ac */ /* 0x000e620008000a00 */
[----:B------:R-:W-:Y:S01]  /*04a0*/  ISETP.GE.AND P2, PT, R6, RZ, PT ;  /* 0x000000ff0600720c */ /* 0x000fe20003f46270 */
[----:B------:R-:W-:Y:S01]  /*04b0*/  IMAD R7, R0, 0xa, RZ ;  /* 0x0000000a00077824 */ /* 0x000fe200078e02ff */
[-C--:B------:R-:W-:Y:S02]  /*04c0*/  ISETP.GT.U32.AND P0, PT, R2, R3.reuse, PT ;  /* 0x000000030200720c */ /* 0x080fe40003f04070 */
[----:B------:R-:W-:Y:S02]  /*04d0*/  IADD3 R2, PT, PT, R3, -R2, RZ ;  /* 0x8000000203027210 */ /* 0x000fe40007ffe0ff */
[----:B------:R-:W2:Y:S02]  /*04e0*/  LDC.64 R4, c[0x0][0x398] ;  /* 0x0000e600ff047b82 */ /* 0x000ea40000000a00 */
[----:B------:R-:W-:-:S05]  /*04f0*/  SEL R2, R2, R3, !P0 ;  /* 0x0000000302027207 */ /* 0x000fca0004000000 */
[----:B------:R-:W-:Y:S01]  /*0500*/  @!P2 IMAD.MOV R2, RZ, RZ, -R2 ;  /* 0x000000ffff02a224 */ /* 0x000fe200078e0a02 */
[----:B------:R-:W3:Y:S01]  /*0510*/  LDC.64 R28, c[0x0][0x388] ;  /* 0x0000e200ff1c7b82 */ /* 0x000ee20000000a00 */
[----:B0-----:R-:W-:-:S03]  /*0520*/  IMAD.WIDE R26, R7, 0x4, R26 ;  /* 0x00000004071a7825 */ /* 0x001fc600078e021a */
[----:B------:R-:W-:Y:S02]  /*0530*/  SEL R2, R9, R2, !P1 ;  /* 0x0000000209027207 */ /* 0x000fe40004800000 */
[----:B-1----:R-:W4:Y:S03]  /*0540*/  LDG.E R20, desc[UR6][R26.64+0xc] ;  /* 0x00000c061a147981 */ /* 0x002f26000c1e1900 */
[----:B------:R-:W-:Y:S02]  /*0550*/  IMAD R15, R8, R15, R2 ;  /* 0x0000000f080f7224 */ /* 0x000fe400078e0202 */
[----:B------:R-:W-:Y:S01]  /*0560*/  IMAD R11, R0, 0x1a, RZ ;  /* 0x0000001a000b7824 */ /* 0x000fe200078e02ff */
[----:B------:R-:W4:Y:S01]  /*0570*/  LDG.E R7, desc[UR6][R26.64+0x4] ;  /* 0x000004061a077981 */ /* 0x000f22000c1e1900 */
[----:B--2---:R-:W-:Y:S01]  /*0580*/  IMAD.WIDE R16, R15, 0x8, R4 ;  /* 0x000000080f107825 */ /* 0x004fe200078e0204 */
[----:B------:R-:W0:Y:S02]  /*0590*/  LDC.64 R2, c[0x0][0x3a8] ;  /* 0x0000ea00ff027b82 */ /* 0x000e240000000a00 */
[----:B------:R-:W2:Y:S04]  /*05a0*/  LDG.E R9, desc[UR6][R26.64+0x14] ;  /* 0x000014061a097981 */ /* 0x000ea8000c1e1900 */
[----:B------:R-:W2:Y:S02]  /*05b0*/  LDG.E.64 R16, desc[UR6][R16.64] ;  /* 0x0000000610107981 */ /* 0x000ea4000c1e1b00 */
[----:B------:R-:W1:Y:S01]  /*05c0*/  LDC.64 R4, c[0x0][0x3b0] ;  /* 0x0000ec00ff047b82 */ /* 0x000e620000000a00 */
[----:B---3--:R-:W-:Y:S01]  /*05d0*/  IMAD.WIDE R28, R11, 0x4, R28 ;  /* 0x000000040b1c7825 */ /* 0x008fe200078e021c */
[----:B------:R-:W3:Y:S04]  /*05e0*/  LDG.E R10, desc[UR6][R26.64+0x1c] ;  /* 0x00001c061a0a7981 */ /* 0x000ee8000c1e1900 */
[----:B------:R-:W3:Y:S04]  /*05f0*/  LDG.E R22, desc[UR6][R28.64+0x4] ;  /* 0x000004061c167981 */ /* 0x000ee8000c1e1900 */
[----:B------:R-:W3:Y:S04]  /*0600*/  LDG.E R21, desc[UR6][R28.64] ;  /* 0x000000061c157981 */ /* 0x000ee8000c1e1900 */
[----:B------:R-:W3:Y:S01]  /*0610*/  LDG.E R14, desc[UR6][R26.64+0x24] ;  /* 0x000024061a0e7981 */ /* 0x000ee2000c1e1900 */
[----:B0-----:R-:W-:-:S03]  /*0620*/  IMAD.WIDE R18, R15, 0x8, R2 ;  /* 0x000000080f127825 */ /* 0x001fc600078e0202 */
[----:B------:R-:W3:Y:S04]  /*0630*/  LDG.E R23, desc[UR6][R26.64+0x18] ;  /* 0x000018061a177981 */ /* 0x000ee8000c1e1900 */
[----:B------:R-:W3:Y:S01]  /*0640*/  LDG.E.64 R18, desc[UR6][R18.64] ;  /* 0x0000000612127981 */ /* 0x000ee2000c1e1b00 */
[----:B-1----:R-:W-:-:S06]  /*0650*/  IMAD.WIDE R12, R15, 0x8, R4 ;  /* 0x000000080f0c7825 */ /* 0x002fcc00078e0204 */
[----:B------:R-:W3:Y:S01]  /*0660*/  LDG.E.64 R12, desc[UR6][R12.64] ;  /* 0x000000060c0c7981 */ /* 0x000ee2000c1e1b00 */
[----:B----4-:R-:W0:Y:S08]  /*0670*/  F2F.F64.F32 R4, -R20 ;  /* 0x8000001400047310 */ /* 0x010e300000201800 */
[----:B------:R-:W1:Y:S08]  /*0680*/  F2F.F64.F32 R24, -R7 ;  /* 0x8000000700187310 */ /* 0x000e700000201800 */
[----:B--2---:R-:W2:Y:S01]  /*0690*/  F2F.F64.F32 R2, -R9 ;  /* 0x8000000900027310 */ /* 0x004ea20000201800 */
[----:B0-----:R-:W-:-:S02]  /*06a0*/  DMUL R4, R16, R4 ;  /* 0x0000000410047228 */ /* 0x001fc40000000000 */
[----:B-1----:R-:W-:-:S05]  /*06b0*/  DMUL R24, R24, R16 ;  /* 0x0000001018187228 */ /* 0x002fca0000000000 */
[----:B---3--:R-:W0:Y:S01]  /*06c0*/  F2F.F64.F32 R10, -R10 ;  /* 0x8000000a000a7310 */ /* 0x008e220000201800 */
[----:B--2---:R-:W-:-:S07]  /*06d0*/  DMUL R2, R16, R2 ;  /* 0x0000000210027228 */ /* 0x004fce0000000000 */
[----:B------:R-:W-:Y:S08]  /*06e0*/  F2F.F32.F64 R0, R4 ;  /* 0x0000000400007310 */ /* 0x000ff00000301000 */
[----:B------:R0:W1:Y:S08]  /*06f0*/  F2F.F32.F64 R6, R24 ;  /* 0x0000001800067310 */ /* 0x0000700000301000 */
[----:B------:R-:W2:Y:S01]  /*0700*/  F2F.F64.F32 R4, R22 ;  /* 0x0000001600047310 */ /* 0x000ea20000201800 */
[----:B------:R-:W-:-:S07]  /*0710*/  IMAD.MOV.U32 R7, RZ, RZ, 0x3bbb989d ;  /* 0x3bbb989dff077424 */ /* 0x000fce00078e00ff */
[----:B------:R-:W3:Y:S01]  /*0720*/  F2F.F32.F64 R8, R2 ;  /* 0x0000000200087310 */ /* 0x000ee20000301000 */
[----:B0-----:R-:W-:Y:S01]  /*0730*/  DMUL R24, R16, R10 ;  /* 0x0000000a10187228 */ /* 0x001fe20000000000 */
[----:B------:R-:W-:-:S06]  /*0740*/  MOV R9, 0x437c0000 ;  /* 0x437c000000097802 */ /* 0x000fcc0000000f00 */
[----:B------:R-:W0:Y:S01]  /*0750*/  F2F.F64.F32 R2, R21 ;  /* 0x0000001500027310 */ /* 0x000e220000201800 */
[----:B-1----:R-:W-:Y:S01]  /*0760*/  FFMA.SAT R10, R6, R7, 0.5 ;  /* 0x3f000000060a7423 */ /* 0x002fe20000002007 */
[----:B--2---:R-:W-:-:S03]  /*0770*/  DMUL R12, R4, R12 ;  /* 0x0000000c040c7228 */ /* 0x004fc60000000000 */
[----:B------:R-:W-:Y:S01]  /*0780*/  FFMA.RM R4, R10, R9, 12582913 ;  /* 0x4b4000010a047423 */ /* 0x000fe20000004009 */
[-C--:B------:R-:W-:Y:S02]  /*0790*/  FFMA.SAT R10, R0, R7.reuse, 0.5 ;  /* 0x3f000000000a7423 */ /* 0x080fe40000002007 */
[----:B------:R1:W2:Y:S01]  /*07a0*/  F2F.F32.F64 R20, R24 ;  /* 0x0000001800147310 */ /* 0x0002a20000301000 */
[----:B---3--:R-:W-:Y:S01]  /*07b0*/  FFMA.SAT R22, R8, R7, 0.5 ;  /* 0x3f00000008167423 */ /* 0x008fe20000002007 */
[----:B------:R-:W-:Y:S01]  /*07c0*/  FADD R5, R4, -12583039 ;  /* 0xcb40007f04057421 */ /* 0x000fe20000000000 */
[-C--:B------:R-:W-:Y:S01]  /*07d0*/  FFMA.RM R11, R10, R9.reuse, 12582913 ;  /* 0x4b4000010a0b7423 */ /* 0x080fe20000004009 */
[----:B0-----:R-:W-:Y:S01]  /*07e0*/  DFMA R18, R2, R18, R12 ;  /* 0x000000120212722b */ /* 0x001fe2000000000c */
[----:B------:R-:W-:Y:S01]  /*07f0*/  FFMA.RM R2, R22, R9, 12582913 ;  /* 0x4b40000116027423 */ /* 0x000fe20000004009 */
[----:B------:R-:W-:Y:S01]  /*0800*/  FFMA R3, R6, 1.4426950216293334961, -R5 ;  /* 0x3fb8aa3b06037823 */ /* 0x000fe20000000805 */
[----:B------:R-:W-:Y:S01]  /*0810*/  FADD R5, R11, -12583039 ;  /* 0xcb40007f0b057421 */ /* 0x000fe20000000000 */
[----:B-1----:R-:W3:Y:S01]  /*0820*/  LDG.E R24, desc[UR6][R26.64+0x20] ;  /* 0x000020061a187981 */ /* 0x002ee2000c1e1900 */
[----:B------:R-:W-:-:S02]  /*0830*/  FADD R13, R2, -12583039 ;  /* 0xcb40007f020d7421 */ /* 0x000fc40000000000 */
[----:B------:R-:W-:Y:S01]  /*0840*/  FFMA R5, R0, 1.4426950216293334961, -R5 ;  /* 0x3fb8aa3b00057823 */ /* 0x000fe20000000805 */
[----:B--2---:R-:W-:Y:S01]  /*0850*/  FFMA.SAT R10, R20, R7, 0.5 ;  /* 0x3f000000140a7423 */ /* 0x004fe20000002007 */
[----:B------:R-:W-:Y:S01]  /*0860*/  FFMA R13, R8, 1.4426950216293334961, -R13 ;  /* 0x3fb8aa3b080d7823 */ /* 0x000fe2000000080d */
[----:B------:R-:W-:Y:S01]  /*0870*/  FFMA R3, R6, 1.925963033500011079e-08, R3 ;  /* 0x32a5706006037823 */ /* 0x000fe20000000003 */
[----:B------:R-:W-:Y:S01]  /*0880*/  FFMA R0, R0, 1.925963033500011079e-08, R5 ;  /* 0x32a5706000007823 */ /* 0x000fe20000000005 */
[----:B------:R-:W-:Y:S01]  /*0890*/  FFMA.RM R6, R10, R9, 12582913 ;  /* 0x4b4000010a067423 */ /* 0x000fe20000004009 */
[----:B------:R-:W-:Y:S01]  /*08a0*/  FFMA R5, R8, 1.925963033500011079e-08, R13 ;  /* 0x32a5706008057823 */ /* 0x000fe2000000000d */
[----:B------:R-:W2:Y:S01]  /*08b0*/  LDG.E R10, desc[UR6][R26.64+0x8] ;  /* 0x000008061a0a7981 */ /* 0x000ea2000c1e1900 */
[----:B------:R-:W0:Y:S01]  /*08c0*/  LDC.64 R12, c[0x0][0x380] ;  /* 0x0000e000ff0c7b82 */ /* 0x000e220000000a00 */
[----:B------:R-:W-:Y:S02]  /*08d0*/  FADD R21, R6, -12583039 ;  /* 0xcb40007f06157421 */ /* 0x000fe40000000000 */
[----:B------:R-:W4:Y:S02]  /*08e0*/  LDG.E R8, desc[UR6][R26.64] ;  /* 0x000000061a087981 */ /* 0x000f24000c1e1900 */
[----:B------:R-:W-:-:S02]  /*08f0*/  FFMA R21, R20, 1.4426950216293334961, -R21 ;  /* 0x3fb8aa3b14157823 */ /* 0x000fc40000000815 */
[----:B------:R-:W3:Y:S02]  /*0900*/  LDG.E R22, desc[UR6][R28.64+0x8] ;  /* 0x000008061c167981 */ /* 0x000ee4000c1e1900 */
[----:B------:R-:W-:Y:S02]  /*0910*/  FFMA R20, R20, 1.925963033500011079e-08, R21 ;  /* 0x32a5706014147823 */ /* 0x000fe40000000015 */
[----:B------:R1:W3:Y:S01]  /*0920*/  LDG.E R21, desc[UR6][R26.64+0x10] ;  /* 0x000010061a157981 */ /* 0x0002e2000c1e1900 */
[----:B0-----:R-:W-:-:S05]  /*0930*/  IMAD.WIDE R12, R15, 0x8, R12 ;  /* 0x000000080f0c7825 */ /* 0x001fca00078e020c */
[----:B------:R0:W5:Y:S01]  /*0940*/  LDG.E R25, desc[UR6][R12.64] ;  /* 0x000000060c197981 */ /* 0x000162000c1e1900 */
[----:B------:R-:W1:Y:S01]  /*0950*/  F2F.F64.F32 R14, -R14 ;  /* 0x8000000e000e7310 */ /* 0x000e620000201800 */
[----:B------:R-:W-:Y:S01]  /*0960*/  DMUL R18, R18, -2 ;  /* 0xc000000012127828 */ /* 0x000fe20000000000 */
[----:B------:R-:W-:Y:S01]  /*0970*/  UMOV UR4, 0x53c8d4f1 ;  /* 0x53c8d4f100047882 */ /* 0x000fe20000000000 */
[----:B------:R-:W-:Y:S01]  /*0980*/  UMOV UR5, 0x400921fb ;  /* 0x400921fb00057882 */ /* 0x000fe20000000000 */
[----:B-1----:R-:W-:-:S05]  /*0990*/  DMUL R16, R16, R14 ;  /* 0x0000000e10107228 */ /* 0x002fca0000000000 */
[----:B------:R-:W-:-:S05]  /*09a0*/  DMUL R18, R18, UR4 ;  /* 0x0000000412127c28 */ /* 0x000fca0008000000 */
[----:B------:R-:W1:Y:S08]  /*09b0*/  F2F.F32.F64 R16, R16 ;  /* 0x0000001000107310 */ /* 0x000e700000301000 */
[----:B------:R-:W0:Y:S01]  /*09c0*/  F2F.F32.F64 R18, R18 ;  /* 0x0000001200127310 */ /* 0x000e220000301000 */
[----:B-1----:R-:W-:-:S07]  /*09d0*/  FFMA.SAT R26, R16, R7, 0.5 ;  /* 0x3f000000101a7423 */ /* 0x002fce0000002007 */
[----:B------:R-:W1:Y:S01]  /*09e0*/  MUFU.EX2 R0, R0 ;  /* 0x0000000000007308 */ /* 0x000e620000000800 */
[----:B------:R-:W-:Y:S01]  /*09f0*/  FFMA.RM R9, R26, R9, 12582913 ;  /* 0x4b4000011a097423 */ /* 0x000fe20000004009 */
[----:B0-----:R-:W-:-:S06]  /*0a00*/  FMUL R15, R18, 0.63661974668502807617 ;  /* 0x3f22f983120f7820 */ /* 0x001fcc0000400000 */
[----:B------:R-:W0:Y:S01]  /*0a10*/  MUFU.EX2 R3, R3 ;  /* 0x0000000300037308 */ /* 0x000e220000000800 */
[----:B------:R-:W-:Y:S01]  /*0a20*/  FADD R7, R9, -12583039 ;  /* 0xcb40007f09077421 */ /* 0x000fe20000000000 */
[----:B------:R-:W-:-:S03]  /*0a30*/  IMAD.SHL.U32 R11, R11, 0x800000, RZ ;  /* 0x008000000b0b7824 */ /* 0x000fc600078e00ff */
[----:B------:R-:W-:-:S03]  /*0a40*/  FFMA R7, R16, 1.4426950216293334961, -R7 ;  /* 0x3fb8aa3b10077823 */ /* 0x000fc60000000807 */
[----:B------:R-:W0:Y:S01]  /*0a50*/  MUFU.EX2 R5, R5 ;  /* 0x0000000500057308 */ /* 0x000e220000000800 */
[----:B------:R-:W-:Y:S01]  /*0a60*/  FFMA R7, R16, 1.925963033500011079e-08, R7 ;  /* 0x32a5706010077823 */ /* 0x000fe20000000007 */
[----:B-1----:R-:W-:-:S06]  /*0a70*/  FMUL R11, R11, R0 ;  /* 0x000000000b0b7220 */ /* 0x002fcc0000400000 */
[----:B------:R-:W1:Y:S01]  /*0a80*/  F2I.NTZ R15, R15 ;  /* 0x0000000f000f7305 */ /* 0x000e620000203100 */
[----:B------:R-:W-:Y:S01]  /*0a90*/  IMAD.SHL.U32 R4, R4, 0x800000, RZ ;  /* 0x0080000004047824 */ /* 0x000fe200078e00ff */
[----:B------:R-:W-:-:S06]  /*0aa0*/  SHF.L.U32 R2, R2, 0x17, RZ ;  /* 0x0000001702027819 */ /* 0x000fcc00000006ff */
[----:B------:R-:W-:Y:S01]  /*0ab0*/  MUFU.EX2 R20, R20 ;  /* 0x0000001400147308 */ /* 0x000fe20000000800 */
[----:B0-----:R-:W-:-:S07]  /*0ac0*/  FMUL R3, R4, R3 ;  /* 0x0000000304037220 */ /* 0x001fce0000400000 */
[----:B------:R-:W0:Y:S01]  /*0ad0*/  MUFU.EX2 R0, R7 ;  /* 0x0000000700007308 */ /* 0x000e220000000800 */
[----:B------:R-:W-:Y:S01]  /*0ae0*/  FMUL R2, R2, R5 ;  /* 0x0000000502027220 */ /* 0x000fe20000400000 */
[----:B-1----:R-:W-:Y:S02]  /*0af0*/  I2FP.F32.S32 R5, R15 ;  /* 0x0000000f00057245 */ /* 0x002fe40000201400 */
[----:B------:R-:W-:Y:S01]  /*0b00*/  FSETP.GE.AND P0, PT, |R18|, 105615, PT ;  /* 0x47ce47801200780b */ /* 0x000fe20003f06200 */
[----:B------:R-:W-:Y:S02]  /*0b10*/  IMAD.SHL.U32 R9, R9, 0x800000, RZ ;  /* 0x0080000009097824 */ /* 0x000fe400078e00ff */
[----:B------:R-:W-:-:S04]  /*0b20*/  FFMA R4, R5, -1.5707962512969970703, R18 ;  /* 0xbfc90fda05047823 */ /* 0x000fc80000000012 */
[----:B------:R-:W-:Y:S01]  /*0b30*/  FFMA R4, R5, -7.5497894158615963534e-08, R4 ;  /* 0xb3a2216805047823 */ /* 0x000fe20000000004 */
[----:B------:R-:W-:Y:S01]  /*0b40*/  BSSY.RECONVERGENT B0, `(.L_x_17) ;  /* 0x000006d000007945 */ /* 0x000fe20003800200 */
[----:B0-----:R-:W-:Y:S01]  /*0b50*/  FMUL R9, R9, R0 ;  /* 0x0000000009097220 */ /* 0x001fe20000400000 */
[----:B--2---:R-:W-:-:S04]  /*0b60*/  FMUL R11, R10, R11 ;  /* 0x0000000b0a0b7220 */ /* 0x004fc80000400000 */
[----:B----4-:R-:W-:Y:S01]  /*0b70*/  FFMA R8, R8, R3, R11 ;  /* 0x0000000308087223 */ /* 0x010fe2000000000b */
[----:B------:R-:W-:-:S04]  /*0b80*/  IMAD.SHL.U32 R3, R6, 0x800000, RZ ;  /* 0x0080000006037824 */ /* 0x000fc800078e00ff */
[----:B------:R-:W-:Y:S01]  /*0b90*/  FMUL R20, R3, R20 ;  /* 0x0000001403147220 */ /* 0x000fe20000400000 */
[----:B---3--:R-:W-:-:S04]  /*0ba0*/  FFMA R2, R21, R2, R8 ;  /* 0x0000000215027223 */ /* 0x008fc80000000008 */
[----:B------:R-:W-:Y:S01]  /*0bb0*/  FFMA R23, R23, R20, R2 ;  /* 0x0000001417177223 */ /* 0x000fe20000000002 */
[----:B------:R-:W-:-:S03]  /*0bc0*/  FFMA R2, R5, -5.3903029534742383927e-15, R4 ;  /* 0xa7c234c505027823 */ /* 0x000fc60000000004 */
[----:B------:R-:W-:Y:S01]  /*0bd0*/  FFMA R9, R24, R9, R23 ;  /* 0x0000000918097223 */ /* 0x000fe20000000017 */
[----:B------:R-:W-:Y:S01]  /*0be0*/  MOV R4, R15 ;  /* 0x0000000f00047202 */ /* 0x000fe20000000f00 */
[----:B------:R-:W-:Y:S02]  /*0bf0*/  IMAD.MOV.U32 R0, RZ, RZ, R2 ;  /* 0x000000ffff007224 */ /* 0x000fe400078e0002 */
[----:B------:R-:W-:Y:S01]  /*0c00*/  FMUL R22, R22, R9 ;  /* 0x0000000916167220 */ /* 0x000fe20000400000 */
        /* <DEDUP_REMOVED lines=12> */
.L_x_19:
[----:B0-----:R-:W-:Y:S01]  /*0cd0*/  MOV R8, UR8 ;  /* 0x0000000800087c02 */ /* 0x001fe20008000f00 */
        /* <DEDUP_REMOVED lines=26> */
[----:B------:R-:W-:Y:S02]  /*0e80*/  LOP3.LUT P6, RZ, R6, 0x1f, RZ, 0xc0, !PT ;  /* 0x0000001f06ff7812 */ /* 0x000fe400078cc0ff */
[----:B------:R-:W-:-:S04]  /*0e90*/  IADD3 R5, PT, PT, R5, -0x80, RZ ;  /* 0xffffff8005057810 */ /* 0x000fc80007ffe0ff */
        /* <DEDUP_REMOVED lines=14> */
[----:B------:R-:W-:Y:S01]  /*0f80*/  @P1 IMAD.MOV.U32 R7, RZ, RZ, R11 ;  /* 0x000000ffff071224 */ /* 0x000fe200078e000b */
[----:B------:R-:W-:Y:S01]  /*0f90*/  @P2 MOV R5, R11 ;  /* 0x0000000b00052202 */ /* 0x000fe20000000f00 */
[----:B------:R-:W-:Y:S01]  /*0fa0*/  @P1 IMAD.MOV.U32 R5, RZ, RZ, R14 ;  /* 0x000000ffff051224 */ /* 0x000fe200078e000e */
[----:B------:R-:W-:Y:S01]  /*0fb0*/  @P0 MOV R7, R14 ;  /* 0x0000000e00070202 */ /* 0x000fe20000000f00 */
[----:B------:R-:W-:-:S04]  /*0fc0*/  @P0 IMAD.MOV.U32 R5, RZ, RZ, R16 ;  /* 0x000000ffff050224 */ /* 0x000fc800078e0010 */
[----:B------:R-:W-:Y:S01]  /*0fd0*/  @P3 IMAD.MOV.U32 R7, RZ, RZ, R16 ;  /* 0x000000ffff073224 */ /* 0x000fe200078e0010 */
[----:B------:R-:W-:Y:S01]  /*0fe0*/  @P3 MOV R5, R17 ;  /* 0x0000001100053202 */ /* 0x000fe20000000f00 */
[----:B------:R-:W-:Y:S02]  /*0ff0*/  @P5 IMAD.MOV.U32 R7, RZ, RZ, R17 ;  /* 0x000000ffff075224 */ /* 0x000fe400078e0011 */
[----:B------:R-:W-:Y:S01]  /*1000*/  @P5 IMAD.MOV.U32 R5, RZ, RZ, R0 ;  /* 0x000000ffff055224 */ /* 0x000fe200078e0000 */
[----:B------:R-:W-:Y:S01]  /*1010*/  @P4 MOV R7, R0 ;  /* 0x0000000000074202 */ /* 0x000fe20000000f00 */
        /* <DEDUP_REMOVED lines=8> */
[----:B------:R-:W-:Y:S02]  /*10a0*/  @P4 MOV R8, R17 ;  /* 0x0000001100084202 */ /* 0x000fe40000000f00 */
[----:B------:R-:W-:-:S09]  /*10b0*/  SHF.L.W.U32.HI R5, R7, R6, R5 ;  /* 0x0000000607057219 */ /* 0x000fd20000010e05 */
[----:B------:R-:W-:-:S05]  /*10c0*/  @P0 IMAD.MOV.U32 R8, RZ, RZ, R0 ;  /* 0x000000ffff080224 */ /* 0x000fca00078e0000 */
[----:B------:R-:W-:-:S07]  /*10d0*/  SHF.L.W.U32.HI R7, R8, R6, R7 ;  /* 0x0000000608077219 */ /* 0x000fce0000010e07 */
.L_x_21:
[----:B------:R-:W-:Y:S05]  /*10e0*/  BSYNC.RECONVERGENT B1 ;  /* 0x0000000000017941 */ /* 0x000fea0003800200 */
.L_x_20:
[C---:B------:R-:W-:Y:S01]  /*10f0*/  SHF.L.W.U32.HI R15, R7.reuse, 0x2, R5 ;  /* 0x00000002070f7819 */ /* 0x040fe20000010e05 */
[----:B------:R-:W-:Y:S01]  /*1100*/  IMAD.SHL.U32 R7, R7, 0x4, RZ ;  /* 0x0000000407077824 */ /* 0x000fe200078e00ff */
[----:B------:R-:W-:Y:S01]  /*1110*/  UMOV UR4, 0x54442d19 ;  /* 0x54442d1900047882 */ /* 0x000fe20000000000 */
        /* <DEDUP_REMOVED lines=9> */
[----:B------:R-:W-:Y:S02]  /*11b0*/  ISETP.GE.AND P1, PT, R0, RZ, PT ;  /* 0x000000ff0000720c */ /* 0x000fe40003f26270 */
[----:B------:R-:W-:-:S05]  /*11c0*/  IADD3 R0, PT, PT, -R15, RZ, RZ ;  /* 0x000000ff0f007210 */ /* 0x000fca0007ffe1ff */
[----:B------:R-:W-:Y:S01]  /*11d0*/  @!P0 IMAD.MOV.U32 R15, RZ, RZ, R0 ;  /* 0x000000ffff0f8224 */ /* 0x000fe200078e0000 */
[----:B0-----:R-:W-:-:S10]  /*11e0*/  DMUL R8, R6, UR4 ;  /* 0x0000000406087c28 */ /* 0x001fd40008000000 */
[----:B------:R-:W0:Y:S02]  /*11f0*/  F2F.F32.F64 R8, R8 ;  /* 0x0000000800087310 */ /* 0x000e240000301000 */
[----:B0-----:R-:W-:-:S07]  /*1200*/  FSEL R0, -R8, R8, !P1 ;  /* 0x0000000808007208 */ /* 0x001fce0004800100 */
.L_x_18:
[----:B------:R-:W-:Y:S05]  /*1210*/  BSYNC.RECONVERGENT B0 ;  /* 0x0000000000007941 */ /* 0x000fea0003800200 */
.L_x_17:
[----:B------:R0:W5:Y:S01]  /*1220*/  LDG.E R5, desc[UR6][R12.64+0x4] ;  /* 0x000004060c057981 */ /* 0x000162000c1e1900 */
[----:B------:R-:W-:Y:S02]  /*1230*/  IMAD.MOV.U32 R6, RZ, RZ, 0x37cbac00 ;  /* 0x37cbac00ff067424 */ /* 0x000fe400078e00ff */
[----:B------:R-:W-:Y:S01]  /*1240*/  FMUL R7, R0, R0 ;  /* 0x0000000000077220 */ /* 0x000fe20000400000 */
[----:B------:R-:W-:Y:S01]  /*1250*/  LOP3.LUT R8, R15, 0x1, RZ, 0xc0, !PT ;  /* 0x000000010f087812 */ /* 0x000fe200078ec0ff */
[----:B------:R-:W-:Y:S01]  /*1260*/  BSSY.RECONVERGENT B0, `(.L_x_22) ;  /* 0x0000071000007945 */ /* 0x000fe20003800200 */
[----:B------:R-:W-:Y:S01]  /*1270*/  MOV R20, 0x3d2aaabb ;  /* 0x3d2aaabb00147802 */ /* 0x000fe20000000f00 */
[----:B------:R-:W-:Y:S01]  /*1280*/  FFMA R9, R7, R6, -0.0013887860113754868507 ;  /* 0xbab607ed07097423 */ /* 0x000fe20000000006 */
[----:B------:R-:W-:Y:S02]  /*1290*/  ISETP.NE.U32.AND P0, PT, R8, 0x1, PT ;  /* 0x000000010800780c */ /* 0x000fe40003f05070 */
[----:B------:R-:W-:-:S02]  /*12a0*/  LOP3.LUT P1, RZ, R15, 0x2, RZ, 0xc0, !PT ;  /* 0x000000020fff7812 */ /* 0x000fc4000782c0ff */
[----:B------:R-:W-:Y:S01]  /*12b0*/  FSEL R8, R9, -0.00019574658654164522886, !P0 ;  /* 0xb94d415309087808 */ /* 0x000fe20004000000 */
[----:B------:R-:W-:Y:S01]  /*12c0*/  IMAD.MOV.U32 R9, RZ, RZ, 0x3effffff ;  /* 0x3effffffff097424 */ /* 0x000fe200078e00ff */
[----:B------:R-:W-:Y:S02]  /*12d0*/  FSEL R20, R20, 0.0083327032625675201416, !P0 ;  /* 0x3c0885e414147808 */ /* 0x000fe40004000000 */
[----:B------:R-:W-:Y:S02]  /*12e0*/  FSEL R0, R0, 1, P0 ;  /* 0x3f80000000007808 */ /* 0x000fe40000000000 */
[----:B------:R-:W-:Y:S01]  /*12f0*/  FSEL R9, -R9, -0.16666662693023681641, !P0 ;  /* 0xbe2aaaa809097808 */ /* 0x000fe20004000100 */
[----:B------:R-:W-:Y:S01]  /*1300*/  FFMA R8, R7, R8, R20 ;  /* 0x0000000807087223 */ /* 0x000fe20000000014 */
[----:B------:R-:W-:-:S03]  /*1310*/  FSETP.GE.AND P0, PT, |R18|, 105615, PT ;  /* 0x47ce47801200780b */ /* 0x000fc60003f06200 */
[C---:B------:R-:W-:Y:S01]  /*1320*/  FFMA R8, R7.reuse, R8, R9 ;  /* 0x0000000807087223 */ /* 0x040fe20000000009 */
[----:B------:R-:W-:-:S04]  /*1330*/  FFMA R7, R7, R0, RZ ;  /* 0x0000000007077223 */ /* 0x000fc800000000ff */
[----:B------:R-:W-:-:S04]  /*1340*/  FFMA R0, R7, R8, R0 ;  /* 0x0000000807007223 */ /* 0x000fc80000000000 */
[----:B------:R-:W-:-:S04]  /*1350*/  @P1 FADD R0, RZ, -R0 ;  /* 0x80000000ff001221 */ /* 0x000fc80000000000 */
[----:B-----5:R-:W-:-:S05]  /*1360*/  FFMA R25, -R22, R0, R25 ;  /* 0x0000000016197223 */ /* 0x020fca0000000119 */
[----:B------:R0:W-:Y:S01]  /*1370*/  STG.E desc[UR6][R12.64], R25 ;  /* 0x000000190c007986 */ /* 0x0001e2000c101906 */
[----:B------:R-:W-:Y:S05]  /*1380*/  @!P0 BRA `(.L_x_23) ;  /* 0x0000000400788947 */ /* 0x000fea0003800000 */
[----:B------:R-:W-:-:S13]  /*1390*/  FSETP.NEU.AND P0, PT, |R18|, +INF , PT ;  /* 0x7f8000001200780b */ /* 0x000fda0003f0d200 */
[----:B------:R-:W-:Y:S01]  /*13a0*/  @!P0 FMUL R2, RZ, R18 ;  /* 0x00000012ff028220 */ /* 0x000fe20000400000 */
[----:B------:R-:W-:Y:S01]  /*13b0*/  @!P0 IMAD.MOV.U32 R4, RZ, RZ, RZ ;  /* 0x000000ffff048224 */ /* 0x000fe200078e00ff */
[----:B------:R-:W-:Y:S06]  /*13c0*/  @!P0 BRA `(.L_x_23) ;  /* 0x0000000400688947 */ /* 0x000fec0003800000 */
[----:B------:R-:W-:Y:S01]  /*13d0*/  SHF.L.U32 R0, R18, 0x8, RZ ;  /* 0x0000000812007819 */ /* 0x000fe200000006ff */
[----:B------:R-:W-:Y:S01]  /*13e0*/  IMAD.MOV.U32 R7, RZ, RZ, RZ ;  /* 0x000000ffff077224 */ /* 0x000fe200078e00ff */
[----:B------:R-:W1:Y:S01]  /*13f0*/  LDCU.64 UR8, c[0x4][URZ] ;  /* 0x01000000ff0877ac */ /* 0x000e620008000a00 */
[----:B------:R-:W-:Y:S01]  /*1400*/  IMAD.MOV.U32 R2, RZ, RZ, RZ ;  /* 0x000000ffff027224 */ /* 0x000fe200078e00ff */
[----:B------:R-:W-:Y:S01]  /*1410*/  LOP3.LUT R15, R0, 0x80000000, RZ, 0xfc, !PT ;  /* 0x80000000000f7812 */ /* 0x000fe200078efcff */
[----:B------:R-:W-:Y:S01]  /*1420*/  UMOV UR5, URZ ;  /* 0x000000ff00057c82 */ /* 0x000fe20008000000 */
[----:B------:R-:W-:-:S05]  /*1430*/  UMOV UR4, URZ ;  /* 0x000000ff00047c82 */ /* 0x000fca0008000000 */
.L_x_24:
[----:B-1----:R-:W-:Y:S01]  /*1440*/  MOV R20, UR8 ;  /* 0x0000000800147c02 */ /* 0x002fe20008000f00 */
        /* <DEDUP_REMOVED lines=35> */
[----:B------:R-:W-:-:S03]  /*1680*/  ISETP.EQ.AND P5, PT, R8, 0x4, PT ;  /* 0x000000040800780c */ /* 0x000fc60003fa2270 */
[----:B------:R-:W-:Y:S01]  /*1690*/  @P3 IMAD.MOV.U32 R0, RZ, RZ, R3 ;  /* 0x000000ffff003224 */ /* 0x000fe200078e0003 */
[C---:B------:R-:W-:Y:S01]  /*16a0*/  ISETP.EQ.AND P3, PT, R8.reuse, -0x4, PT ;  /* 0xfffffffc0800780c */ /* 0x040fe20003f62270 */
[----:B------:R-:W-:Y:S01]  /*16b0*/  @P4 IMAD.MOV.U32 R0, RZ, RZ, R10 ;  /* 0x000000ffff004224 */ /* 0x000fe200078e000a */
[----:B------:R-:W-:Y:S01]  /*16c0*/  @P4 MOV R2, R3 ;  /* 0x0000000300024202 */ /* 0x000fe20000000f00 */
[----:B------:R-:W-:Y:S01]  /*16d0*/  @P2 IMAD.MOV.U32 R0, RZ, RZ, R11 ;  /* 0x000000ffff002224 */ /* 0x000fe200078e000b */
[----:B------:R-:W-:Y:S01]  /*16e0*/  ISETP.EQ.AND P4, PT, R8, RZ, PT ;  /* 0x000000ff0800720c */ /* 0x000fe20003f82270 */
[----:B------:R-:W-:Y:S01]  /*16f0*/  @P1 IMAD.MOV.U32 R0, RZ, RZ, R14 ;  /* 0x000000ffff001224 */ /* 0x000fe200078e000e */
[----:B------:R-:W-:Y:S01]  /*1700*/  @P2 MOV R2, R10 ;  /* 0x0000000a00022202 */ /* 0x000fe20000000f00 */
[----:B------:R-:W-:Y:S01]  /*1710*/  @P0 IMAD.MOV.U32 R0, RZ, RZ, R16 ;  /* 0x000000ffff000224 */ /* 0x000fe200078e0010 */
[----:B------:R-:W-:Y:S02]  /*1720*/  @P1 MOV R2, R11 ;  /* 0x0000000b00021202 */ /* 0x000fe40000000f00 */
[----:B------:R-:W-:-:S03]  /*1730*/  @P0 MOV R2, R14 ;  /* 0x0000000e00020202 */ /* 0x000fc60000000f00 */
[----:B------:R-:W-:Y:S01]  /*1740*/  @P3 MOV R2, R16 ;  /* 0x0000001000023202 */ /* 0x000fe20000000f00 */
[----:B------:R-:W-:-:S03]  /*1750*/  @P3 IMAD.MOV.U32 R0, RZ, RZ, R17 ;  /* 0x000000ffff003224 */ /* 0x000fc600078e0011 */
[----:B------:R-:W-:Y:S01]  /*1760*/  @P4 MOV R2, R17 ;  /* 0x0000001100024202 */ /* 0x000fe20000000f00 */
[----:B------:R-:W-:Y:S01]  /*1770*/  @P4 IMAD.MOV.U32 R0, RZ, RZ, R7 ;  /* 0x000000ffff004224 */ /* 0x000fe200078e0007 */
[----:B------:R-:W-:Y:S01]  /*1780*/  @P5 MOV R2, R7 ;  /* 0x0000000700025202 */ /* 0x000fe20000000f00 */
[----:B------:R-:W-:Y:S06]  /*1790*/  @!P6 BRA `(.L_x_26) ;  /* 0x000000000028e947 */ /* 0x000fec0003800000 */
[----:B------:R-:W-:Y:S01]  /*17a0*/  @P1 IMAD.MOV.U32 R3, RZ, RZ, R10 ;  /* 0x000000ffff031224 */ /* 0x000fe200078e000a */
[----:B------:R-:W-:Y:S01]  /*17b0*/  @P0 MOV R3, R11 ;  /* 0x0000000b00030202 */ /* 0x000fe20000000f00 */
[----:B------:R-:W-:Y:S01]  /*17c0*/  @P3 IMAD.MOV.U32 R3, RZ, RZ, R14 ;  /* 0x000000ffff033224 */ /* 0x000fe200078e000e */
[----:B------:R-:W-:Y:S02]  /*17d0*/  ISETP.EQ.AND P0, PT, R8, 0x8, PT ;  /* 0x000000080800780c */ /* 0x000fe40003f02270 */
[----:B------:R-:W-:Y:S01]  /*17e0*/  @P4 MOV R3, R16 ;  /* 0x0000001000034202 */ /* 0x000fe20000000f00 */
[----:B------:R-:W-:Y:S01]  /*17f0*/  @P5 IMAD.MOV.U32 R3, RZ, RZ, R17 ;  /* 0x000000ffff035224 */ /* 0x000fe200078e0011 */
[----:B------:R-:W-:-:S04]  /*1800*/  LOP3.LUT R9, R4, 0x1f, RZ, 0xc0, !PT ;  /* 0x0000001f04097812 */ /* 0x000fc800078ec0ff */
[----:B------:R-:W-:-:S05]  /*1810*/  SHF.L.W.U32.HI R0, R2, R9, R0 ;  /* 0x0000000902007219 */ /* 0x000fca0000010e00 */
[----:B------:R-:W-:-:S04]  /*1820*/  @P0 MOV R3, R7 ;  /* 0x0000000700030202 */ /* 0x000fc80000000f00 */
[----:B------:R-:W-:-:S07]  /*1830*/  SHF.L.W.U32.HI R2, R3, R9, R2 ;  /* 0x0000000903027219 */ /* 0x000fce0000010e02 */
.L_x_26:
[----:B------:R-:W-:Y:S05]  /*1840*/  BSYNC.RECONVERGENT B1 ;  /* 0x0000000000017941 */ /* 0x000fea0003800200 */
.L_x_25:
        /* <DEDUP_REMOVED lines=10> */
[----:B------:R-:W1:Y:S01]  /*18f0*/  I2F.F64.S64 R2, R2 ;  /* 0x0000000200027312 */ /* 0x000e620000301c00 */
[----:B------:R-:W-:Y:S02]  /*1900*/  LEA.HI R4, R7, R0, RZ, 0x1 ;  /* 0x0000000007047211 */ /* 0x000fe400078f08ff */
[----:B------:R-:W-:Y:S02]  /*1910*/  ISETP.GE.AND P0, PT, R18, RZ, PT ;  /* 0x000000ff1200720c */ /* 0x000fe40003f06270 */
[----:B------:R-:W-:-:S05]  /*1920*/  IADD3 R0, PT, PT, -R4, RZ, RZ ;  /* 0x000000ff04007210 */ /* 0x000fca0007ffe1ff */
[----:B------:R-:W-:Y:S01]  /*1930*/  @!P1 IMAD.MOV.U32 R4, RZ, RZ, R0 ;  /* 0x000000ffff049224 */ /* 0x000fe200078e0000 */
[----:B-1----:R-:W-:-:S10]  /*1940*/  DMUL R8, R2, UR4 ;  /* 0x0000000402087c28 */ /* 0x002fd40008000000 */
[----:B------:R-:W1:Y:S02]  /*1950*/  F2F.F32.F64 R8, R8 ;  /* 0x0000000800087310 */ /* 0x000e640000301000 */
[----:B-1----:R-:W-:-:S07]  /*1960*/  FSEL R2, -R8, R8, !P0 ;  /* 0x0000000808027208 */ /* 0x002fce0004000100 */
.L_x_23:
[----:B------:R-:W-:Y:S05]  /*1970*/  BSYNC.RECONVERGENT B0 ;  /* 0x0000000000007941 */ /* 0x000fea0003800200 */
.L_x_22:
[----:B------:R-:W-:Y:S01]  /*1980*/  FMUL R3, R2, R2 ;  /* 0x0000000202037220 */ /* 0x000fe20000400000 */
[----:B------:R-:W-:Y:S01]  /*1990*/  LOP3.LUT R0, R4, 0x1, RZ, 0xc0, !PT ;  /* 0x0000000104007812 */ /* 0x000fe200078ec0ff */
[----:B------:R-:W-:Y:S01]  /*19a0*/  HFMA2 R9, -RZ, RZ, 1.541015625, -0.052001953125 ;  /* 0x3e2aaaa8ff097431 */ /* 0x000fe200000001ff */
[----:B------:R-:W-:Y:S01]  /*19b0*/  MOV R8, 0x3c0885e4 ;  /* 0x3c0885e400087802 */ /* 0x000fe20000000f00 */
[----:B------:R-:W-:Y:S01]  /*19c0*/  FFMA R6, R3, R6, -0.0013887860113754868507 ;  /* 0xbab607ed03067423 */ /* 0x000fe20000000006 */
[----:B------:R-:W-:Y:S01]  /*19d0*/  ISETP.NE.U32.AND P0, PT, R0, 0x1, PT ;  /* 0x000000010000780c */ /* 0x000fe20003f05070 */
[----:B------:R-:W-:-:S03]  /*19e0*/  VIADD R4, R4, 0x1 ;  /* 0x0000000104047836 */ /* 0x000fc60000000000 */
[----:B------:R-:W-:Y:S02]  /*19f0*/  FSEL R6, R6, -0.00019574658654164522886, P0 ;  /* 0xb94d415306067808 */ /* 0x000fe40000000000 */
[----:B------:R-:W-:Y:S02]  /*1a00*/  FSEL R8, R8, 0.041666727513074874878, !P0 ;  /* 0x3d2aaabb08087808 */ /* 0x000fe40004000000 */
[----:B------:R-:W-:Y:S02]  /*1a10*/  LOP3.LUT P1, RZ, R4, 0x2, RZ, 0xc0, !PT ;  /* 0x0000000204ff7812 */ /* 0x000fe4000782c0ff */
[----:B------:R-:W-:Y:S01]  /*1a20*/  FSEL R0, R2, 1, !P0 ;  /* 0x3f80000002007808 */ /* 0x000fe20004000000 */
[----:B------:R-:W-:Y:S01]  /*1a30*/  FFMA R6, R3, R6, R8 ;  /* 0x0000000603067223 */ /* 0x000fe20000000008 */
[----:B------:R-:W-:-:S03]  /*1a40*/  FSEL R9, -R9, -0.4999999701976776123, !P0 ;  /* 0xbeffffff09097808 */ /* 0x000fc60004000100 */
[C---:B------:R-:W-:Y:S02]  /*1a50*/  FFMA R7, R3.reuse, R0, RZ ;  /* 0x0000000003077223 */ /* 0x040fe400000000ff */
[----:B------:R-:W-:-:S04]  /*1a60*/  FFMA R6, R3, R6, R9 ;  /* 0x0000000603067223 */ /* 0x000fc80000000009 */
[----:B------:R-:W-:-:S04]  /*1a70*/  FFMA R0, R7, R6, R0 ;  /* 0x0000000607007223 */ /* 0x000fc80000000000 */
[----:B------:R-:W-:-:S04]  /*1a80*/  @P1 FADD R0, RZ, -R0 ;  /* 0x80000000ff001221 */ /* 0x000fc80000000000 */
[----:B------:R-:W-:-:S05]  /*1a90*/  FFMA R5, R22, R0, R5 ;  /* 0x0000000016057223 */ /* 0x000fca0000000005 */
[----:B------:R-:W-:Y:S01]  /*1aa0*/  STG.E desc[UR6][R12.64+0x4], R5 ;  /* 0x000004050c007986 */ /* 0x000fe2000c101906 */
[----:B------:R-:W-:Y:S05]  /*1ab0*/  EXIT ;  /* 0x000000000000794d */ /* 0x000fea0003800000 */
.L_x_27:
        /* <DEDUP_REMOVED lines=12> */
.L_x_139:


//--------------------- .text._Z18cal_atomAndion_funP6float2PfPdiS2_S2_iii --------------------------
	.section	.text._Z18cal_atomAndion_funP6float2PfPdiS2_S2_iii,"ax",@progbits
	.align	128
        .global         _Z18cal_atomAndion_funP6float2PfPdiS2_S2_iii
        .type           _Z18cal_atomAndion_funP6float2PfPdiS2_S2_iii,@function
        .size           _Z18cal_atomAndion_funP6float2PfPdiS2_S2_iii,(.L_x_133 - _Z18cal_atomAndion_funP6float2PfPdiS2_S2_iii)
        .other          _Z18cal_atomAndion_funP6float2PfPdiS2_S2_iii,@"STO_CUDA_ENTRY STV_DEFAULT"
_Z18cal_atomAndion_funP6float2PfPdiS2_S2_iii:
.text._Z18cal_atomAndion_funP6float2PfPdiS2_S2_iii:
        /* <DEDUP_REMOVED lines=14> */
[----:B0-----:R-:W-:-:S03]  /*00e0*/  IADD3 R4, PT, PT, R0, 0xffffffe, RZ ;  /* 0x0ffffffe00047810 */ /* 0x001fc60007ffe0ff */
[----:B-1----:R-:W-:-:S05]  /*00f0*/  IMAD R0, R6, UR4, R7 ;  /* 0x0000000406007c24 */ /* 0x002fca000f8e0207 */
[----:B------:R-:W0:Y:S01]  /*0100*/  LDCU UR4, c[0x0][0x398] ;  /* 0x00007300ff0477ac */ /* 0x000e220008000800 */
[----:B------:R1:W2:Y:S01]  /*0110*/  F2I.FTZ.U32.TRUNC.NTZ R5, R4 ;  /* 0x0000000400057305 */ /* 0x0002a2000021f000 */
[----:B---3--:R-:W-:Y:S01]  /*0120*/  IMAD R6, R0, UR7, R9 ;  /* 0x0000000700067c24 */ /* 0x008fe2000f8e0209 */
[----:B----4-:R-:W-:-:S04]  /*0130*/  IABS R0, R2 ;  /* 0x0000000200007213 */ /* 0x010fc80000000000 */
[----:B------:R-:W-:Y:S01]  /*0140*/  IABS R9, R6 ;  /* 0x0000000600097213 */ /* 0x000fe20000000000 */
[----:B-1----:R-:W-:Y:S01]  /*0150*/  IMAD.MOV.U32 R4, RZ, RZ, RZ ;  /* 0x000000ffff047224 */ /* 0x002fe200078e00ff */
[----:B--2---:R-:W-:-:S04]  /*0160*/  IADD3 R10, PT, PT, RZ, -R5, RZ ;  /* 0x80000005ff0a7210 */ /* 0x004fc80007ffe0ff */
[----:B------:R-:W-:-:S05]  /*0170*/  MOV R7, R10 ;  /* 0x0000000a00077202 */ /* 0x000fca0000000f00 */
        /* <DEDUP_REMOVED lines=8> */
[-C--:B------:R-:W-:Y:S01]  /*0200*/  @!P1 IADD3 R5, PT, PT, R5, -R8.reuse, RZ ;  /* 0x8000000805059210 */ /* 0x080fe20007ffe0ff */
[----:B------:R-:W-:Y:S01]  /*0210*/  @!P1 VIADD R4, R4, 0x1 ;  /* 0x0000000104049836 */ /* 0x000fe20000000000 */
[----:B------:R-:W-:Y:S02]  /*0220*/  ISETP.NE.AND P1, PT, R3, RZ, PT ;  /* 0x000000ff0300720c */ /* 0x000fe40003f25270 */
[----:B------:R-:W-:Y:S02]  /*0230*/  ISETP.GE.U32.AND P0, PT, R5, R8, PT ;  /* 0x000000080500720c */ /* 0x000fe40003f06070 */
[----:B------:R-:W-:Y:S02]  /*0240*/  LOP3.LUT R5, R6, R3, RZ, 0x3c, !PT ;  /* 0x0000000306057212 */ /* 0x000fe400078e3cff */
[----:B-1----:R-:W-:Y:S02]  /*0250*/  IADD3 R8, PT, PT, R7, 0xffffffe, RZ ;  /* 0x0ffffffe07087810 */ /* 0x002fe40007ffe0ff */
[----:B------:R-:W-:-:S02]  /*0260*/  ISETP.GE.AND P2, PT, R5, RZ, PT ;  /* 0x000000ff0500720c */ /* 0x000fc40003f46270 */
[----:B------:R-:W1:Y:S05]  /*0270*/  F2I.FTZ.U32.TRUNC.NTZ R5, R8 ;  /* 0x0000000800057305 */ /* 0x000e6a000021f000 */
[----:B------:R-:W-:-:S04]  /*0280*/  @P0 IADD3 R4, PT, PT, R4, 0x1, RZ ;  /* 0x0000000104040810 */ /* 0x000fc80007ffe0ff */
[----:B------:R-:W-:-:S04]  /*0290*/  MOV R11, R4 ;  /* 0x00000004000b7202 */ /* 0x000fc80000000f00 */
[----:B------:R-:W-:Y:S02]  /*02a0*/  @!P2 IADD3 R11, PT, PT, -R11, RZ, RZ ;  /* 0x000000ff0b0ba210 */ /* 0x000fe40007ffe1ff */
[----:B------:R-:W-:Y:S01]  /*02b0*/  @!P1 LOP3.LUT R11, RZ, R3, RZ, 0x33, !PT ;  /* 0x00000003ff0b9212 */ /* 0x000fe200078e33ff */
[----:B-1----:R-:W-:-:S03]  /*02c0*/  IMAD.MOV R7, RZ, RZ, -R5 ;  /* 0x000000ffff077224 */ /* 0x002fc600078e0a05 */
[C---:B------:R-:W-:Y:S02]  /*02d0*/  IADD3 R4, PT, PT, -R11.reuse, RZ, RZ ;  /* 0x000000ff0b047210 */ /* 0x040fe40007ffe1ff */
[----:B0-----:R-:W-:-:S03]  /*02e0*/  ISETP.GE.AND P3, PT, R11, UR4, PT ;  /* 0x000000040b007c0c */ /* 0x001fc6000bf66270 */
[----:B------:R-:W-:Y:S02]  /*02f0*/  IMAD R13, R3, R4, R6 ;  /* 0x00000004030d7224 */ /* 0x000fe400078e0206 */
[----:B------:R-:W-:Y:S02]  /*0300*/  HFMA2 R4, -RZ, RZ, 0, 0 ;  /* 0x00000000ff047431 */ /* 0x000fe400000001ff */
[----:B------:R-:W-:Y:S01]  /*0310*/  IMAD R3, R7, R0, RZ ;  /* 0x0000000007037224 */ /* 0x000fe200078e02ff */
        /* <DEDUP_REMOVED lines=9> */
[-C--:B------:R-:W-:Y:S02]  /*03b0*/  @!P1 IADD3 R3, PT, PT, R3, -R0.reuse, RZ ;  /* 0x8000000003039210 */ /* 0x080fe40007ffe0ff */
[----:B------:R-:W-:Y:S02]  /*03c0*/  @!P1 IADD3 R4, PT, PT, R4, 0x1, RZ ;  /* 0x0000000104049810 */ /* 0x000fe40007ffe0ff */
[----:B------:R-:W-:Y:S01]  /*03d0*/  ISETP.GE.U32.AND P0, PT, R3, R0, PT ;  /* 0x000000000300720c */ /* 0x000fe20003f06070 */
[----:B------:R-:W-:-:S12]  /*03e0*/  @P3 EXIT ;  /* 0x000000000000394d */ /* 0x000fd80003800000 */
[----:B------:R-:W0:Y:S01]  /*03f0*/  LDCU UR4, c[0x0][0x3b0] ;  /* 0x00007600ff0477ac */ /* 0x000e220008000800 */
[----:B------:R-:W-:Y:S02]  /*0400*/  @P0 IADD3 R4, PT, PT, R4, 0x1, RZ ;  /* 0x0000000104040810 */ /* 0x000fe40007ffe0ff */
        /* <DEDUP_REMOVED lines=15> */
[----:B------:R-:W-:-:S04]  /*0500*/  @!P2 IADD3 R0, PT, PT, -R0, RZ, RZ ;  /* 0x000000ff0000a210 */ /* 0x000fc80007ffe1ff */
[----:B------:R-:W-:Y:S01]  /*0510*/  SEL R7, R7, R0, !P1 ;  /* 0x0000000007077207 */ /* 0x000fe20004800000 */
[----:B0-----:R-:W-:-:S05]  /*0520*/  IMAD.WIDE R8, R11, 0x4, R8 ;  /* 0x000000040b087825 */ /* 0x001fca00078e0208 */
[----:B-1----:R-:W3:Y:S01]  /*0530*/  LDG.E R14, desc[UR6][R8.64+0x14] ;  /* 0x00001406080e7981 */ /* 0x002ee2000c1e1900 */
[----:B------:R-:W-:-:S03]  /*0540*/  IMAD R2, R6, R2, R7 ;  /* 0x0000000206027224 */ /* 0x000fc600078e0207 */
[----:B------:R0:W5:Y:S01]  /*0550*/  LDG.E R0, desc[UR6][R8.64+0x10] ;  /* 0x0000100608007981 */ /* 0x000162000c1e1900 */
[----:B--2---:R-:W-:-:S06]  /*0560*/  IMAD.WIDE R10, R2, 0x8, R4 ;  /* 0x00000008020a7825 */ /* 0x004fcc00078e0204 */
[----:B------:R-:W2:Y:S01]  /*0570*/  LDG.E.64 R10, desc[UR6][R10.64] ;  /* 0x000000060a0a7981 */ /* 0x000ea2000c1e1b00 */
[----:B------:R-:W-:Y:S01]  /*0580*/  MOV R4, 0x0 ;  /* 0x0000000000047802 */ /* 0x000fe20000000f00 */
[----:B------:R-:W-:Y:S01]  /*0590*/  IMAD.MOV.U32 R5, RZ, RZ, 0x40100000 ;  /* 0x40100000ff057424 */ /* 0x000fe200078e00ff */
[----:B------:R-:W-:Y:S01]  /*05a0*/  BSSY.RECONVERGENT B0, `(.L_x_28) ;  /* 0x0000049000007945 */ /* 0x000fe20003800200 */
[----:B------:R-:W-:Y:S01]  /*05b0*/  MOV R16, 0x3f800000 ;  /* 0x3f80000000107802 */ /* 0x000fe20000000f00 */
[----:B---3--:R-:W2:Y:S02]  /*05c0*/  F2F.F64.F32 R6, R14 ;  /* 0x0000000e00067310 */ /* 0x008ea40000201800 */
[----:B--2---:R-:W-:-:S08]  /*05d0*/  DMUL R6, R6, R10 ;  /* 0x0000000a06067228 */ /* 0x004fd00000000000 */
[----:B------:R-:W-:-:S06]  /*05e0*/  DFMA R12, R6, R4, 1 ;  /* 0x3ff00000060c742b */ /* 0x000fcc0000000004 */
[----:B------:R-:W1:Y:S02]  /*05f0*/  F2F.F32.F64 R3, R12 ;  /* 0x0000000c00037310 */ /* 0x000e640000301000 */
[----:B-1----:R-:W-:-:S13]  /*0600*/  FSETP.NEU.AND P0, PT, R3, 1, PT ;  /* 0x3f8000000300780b */ /* 0x002fda0003f0d000 */
[----:B0-----:R-:W-:Y:S05]  /*0610*/  @!P0 BRA `(.L_x_29) ;  /* 0x0000000400048947 */ /* 0x001fea0003800000 */
[----:B------:R-:W-:-:S13]  /*0620*/  FSETP.NAN.AND P0, PT, |R3|, |R3|, PT ;  /* 0x400000030300720b */ /* 0x000fda0003f08200 */
[----:B------:R-:W-:Y:S01]  /*0630*/  @P0 FADD R16, R3, 2 ;  /* 0x4000000003100421 */ /* 0x000fe20000000000 */
[----:B------:R-:W-:Y:S06]  /*0640*/  @P0 BRA `(.L_x_29) ;  /* 0x0000000000f80947 */ /* 0x000fec0003800000 */
[C---:B------:R-:W-:Y:S01]  /*0650*/  FMUL R12, |R3|.reuse, 16777216 ;  /* 0x4b800000030c7820 */ /* 0x040fe20000400200 */
[----:B------:R-:W-:Y:S01]  /*0660*/  FSETP.GEU.AND P0, PT, |R3|, 1.175494350822287508e-38, PT ;  /* 0x008000000300780b */ /* 0x000fe20003f0e200 */
[----:B------:R-:W-:-:S03]  /*0670*/  IMAD.MOV.U32 R19, RZ, RZ, 0x3a2c32e4 ;  /* 0x3a2c32e4ff137424 */ /* 0x000fc600078e00ff */
[----:B------:R-:W-:Y:S02]  /*0680*/  FSEL R12, R12, |R3|, !P0 ;  /* 0x400000030c0c7208 */ /* 0x000fe40004000000 */
[----:B------:R-:W-:Y:S02]  /*0690*/  FSEL R16, RZ, -24, P0 ;  /* 0xc1c00000ff107808 */ /* 0x000fe40000000000 */
[----:B------:R-:W-:Y:S02]  /*06a0*/  IADD3 R13, PT, PT, R12, -0x3f3504f3, RZ ;  /* 0xc0cafb0d0c0d7810 */ /* 0x000fe40007ffe0ff */
[----:B------:R-:W-:Y:S02]  /*06b0*/  FSETP.NEU.AND P0, PT, |R3|, +INF , PT ;  /* 0x7f8000000300780b */ /* 0x000fe40003f0d200 */
[----:B------:R-:W-:Y:S02]  /*06c0*/  LOP3.LUT R13, R13, 0xff800000, RZ, 0xc0, !PT ;  /* 0xff8000000d0d7812 */ /* 0x000fe400078ec0ff */
[----:B------:R-:W-:-:S02]  /*06d0*/  FSETP.NEU.AND P0, PT, R3, RZ, P0 ;  /* 0x000000ff0300720b */ /* 0x000fc4000070d000 */
[-C--:B------:R-:W-:Y:S02]  /*06e0*/  IADD3 R12, PT, PT, R12, -R13.reuse, RZ ;  /* 0x8000000d0c0c7210 */ /* 0x080fe40007ffe0ff */
[----:B------:R-:W-:-:S03]  /*06f0*/  I2FP.F32.S32 R13, R13 ;  /* 0x0000000d000d7245 */ /* 0x000fc60000201400 */
[C---:B------:R-:W-:Y:S01]  /*0700*/  FADD R14, R12.reuse, 1 ;  /* 0x3f8000000c0e7421 */ /* 0x040fe20000000000 */
[----:B------:R-:W-:-:S04]  /*0710*/  FADD R17, R12, -1 ;  /* 0xbf8000000c117421 */ /* 0x000fc80000000000 */
[----:B------:R-:W-:Y:S01]  /*0720*/  FADD R15, R17, R17 ;  /* 0x00000011110f7221 */ /* 0x000fe20000000000 */
[----:B------:R-:W0:Y:S01]  /*0730*/  MUFU.RCP R14, R14 ;  /* 0x0000000e000e7308 */ /* 0x000e220000001000 */
[----:B------:R-:W-:Y:S02]  /*0740*/  @!P0 FADD R3, R3, R3 ;  /* 0x0000000303038221 */ /* 0x000fe40000000000 */
[----:B0-----:R-:W-:Y:S01]  /*0750*/  FMUL R12, R14, R15 ;  /* 0x0000000f0e0c7220 */ /* 0x001fe20000400000 */
[----:B------:R-:W-:-:S03]  /*0760*/  FFMA R15, R13, 1.1920928955078125e-07, R16 ;  /* 0x340000000d0f7823 */ /* 0x000fc60000000010 */
[----:B------:R-:W-:Y:S01]  /*0770*/  FADD R18, R17, -R12 ;  /* 0x8000000c11127221 */ /* 0x000fe20000000000 */
[CC--:B------:R-:W-:Y:S01]  /*0780*/  FMUL R16, R12.reuse, R12.reuse ;  /* 0x0000000c0c107220 */ /* 0x0c0fe20000400000 */
[----:B------:R-:W-:Y:S02]  /*0790*/  FFMA R13, R12, 1.4426950216293334961, R15 ;  /* 0x3fb8aa3b0c0d7823 */ /* 0x000fe4000000000f */
[----:B------:R-:W-:Y:S01]  /*07a0*/  FADD R18, R18, R18 ;  /* 0x0000001212127221 */ /* 0x000fe20000000000 */
[C---:B------:R-:W-:Y:S01]  /*07b0*/  FFMA R19, R16.reuse, R19, 0.0032181653659790754318 ;  /* 0x3b52e7db10137423 */ /* 0x040fe20000000013 */
[----:B------:R-:W-:Y:S02]  /*07c0*/  FADD R15, R15, -R13 ;  /* 0x8000000d0f0f7221 */ /* 0x000fe40000000000 */
[----:B------:R-:W-:Y:S01]  /*07d0*/  FFMA R17, R17, -R12, R18 ;  /* 0x8000000c11117223 */ /* 0x000fe20000000012 */
[----:B------:R-:W-:Y:S01]  /*07e0*/  FFMA R19, R16, R19, 0.018033718690276145935 ;  /* 0x3c93bb7310137423 */ /* 0x000fe20000000013 */
[----:B------:R-:W-:-:S02]  /*07f0*/  FFMA R18, R12, 1.4426950216293334961, R15 ;  /* 0x3fb8aa3b0c127823 */ /* 0x000fc4000000000f */
[----:B------:R-:W-:Y:S01]  /*0800*/  FMUL R17, R14, R17 ;  /* 0x000000110e117220 */ /* 0x000fe20000400000 */
[----:B------:R-:W-:-:S03]  /*0810*/  FFMA R19, R16, R19, 0.12022458761930465698 ;  /* 0x3df6384f10137423 */ /* 0x000fc60000000013 */
[----:B------:R-:W-:Y:S01]  /*0820*/  FFMA R15, R17, 1.4426950216293334961, R18 ;  /* 0x3fb8aa3b110f7823 */ /* 0x000fe20000000012 */
[----:B------:R-:W-:-:S03]  /*0830*/  FMUL R19, R16, R19 ;  /* 0x0000001310137220 */ /* 0x000fc60000400000 */
[----:B------:R-:W-:Y:S01]  /*0840*/  FFMA R16, R12, 1.9251366722983220825e-08, R15 ;  /* 0x32a55e340c107823 */ /* 0x000fe2000000000f */
[----:B------:R-:W-:-:S04]  /*0850*/  FMUL R14, R19, 3 ;  /* 0x40400000130e7820 */ /* 0x000fc80000400000 */
[----:B------:R-:W-:Y:S01]  /*0860*/  FFMA R14, R17, R14, R16 ;  /* 0x0000000e110e7223 */ /* 0x000fe20000000010 */
[----:B------:R-:W-:-:S03]  /*0870*/  HFMA2 R16, -RZ, RZ, 0.64013671875, -15.109375 ;  /* 0x391fcb8eff107431 */ /* 0x000fc600000001ff */
[----:B------:R-:W-:-:S04]  /*0880*/  FFMA R14, R12, R19, R14 ;  /* 0x000000130c0e7223 */ /* 0x000fc8000000000e */
[----:B------:R-:W-:-:S04]  /*0890*/  FADD R15, R13, R14 ;  /* 0x0000000e0d0f7221 */ /* 0x000fc80000000000 */
[----:B------:R-:W-:Y:S01]  /*08a0*/  FMUL R12, R15, 2 ;  /* 0x400000000f0c7820 */ /* 0x000fe20000400000 */
[----:B------:R-:W-:-:S03]  /*08b0*/  FADD R13, -R13, R15 ;  /* 0x0000000f0d0d7221 */ /* 0x000fc60000000100 */
[----:B------:R-:W0:Y:S01]  /*08c0*/  FRND R17, R12 ;  /* 0x0000000c00117307 */ /* 0x000e220000201000 */
[----:B------:R-:W-:Y:S01]  /*08d0*/  FADD R14, R14, -R13 ;  /* 0x8000000d0e0e7221 */ /* 0x000fe20000000000 */
[----:B------:R-:W-:Y:S01]  /*08e0*/  FFMA R15, R15, 2, -R12 ;  /* 0x400000000f0f7823 */ /* 0x000fe2000000080c */
[----:B------:R-:W-:-:S03]  /*08f0*/  FSETP.GT.AND P2, PT, |R12|, 152, PT ;  /* 0x431800000c00780b */ /* 0x000fc60003f44200 */
[----:B------:R-:W-:Y:S02]  /*0900*/  FFMA R14, R14, 2, R15 ;  /* 0x400000000e0e7823 */ /* 0x000fe4000000000f */
[----:B------:R-:W1:Y:S01]  /*0910*/  F2I.NTZ R15, R12 ;  /* 0x0000000c000f7305 */ /* 0x000e620000203100 */
[----:B0-----:R-:W-:Y:S01]  /*0920*/  FADD R13, R12, -R17 ;  /* 0x800000110c0d7221 */ /* 0x001fe20000000000 */
[----:B------:R-:W-:-:S03]  /*0930*/  FSETP.GT.AND P1, PT, R17, RZ, PT ;  /* 0x000000ff1100720b */ /* 0x000fc60003f24000 */
[----:B------:R-:W-:-:S04]  /*0940*/  FADD R13, R13, R14 ;  /* 0x0000000e0d0d7221 */ /* 0x000fc80000000000 */
[----:B------:R-:W-:-:S04]  /*0950*/  FFMA R14, R13, R16, 0.0013391353422775864601 ;  /* 0x3aaf85ed0d0e7423 */ /* 0x000fc80000000010 */
[----:B------:R-:W-:-:S04]  /*0960*/  FFMA R14, R13, R14, 0.0096188392490148544312 ;  /* 0x3c1d98560d0e7423 */ /* 0x000fc8000000000e */
[----:B------:R-:W-:-:S04]  /*0970*/  FFMA R14, R13, R14, 0.055503588169813156128 ;  /* 0x3d6357bb0d0e7423 */ /* 0x000fc8000000000e */
[C---:B------:R-:W-:Y:S01]  /*0980*/  FFMA R16, R13.reuse, R14, 0.24022644758224487305 ;  /* 0x3e75fdec0d107423 */ /* 0x040fe2000000000e */
[----:B------:R-:W-:Y:S02]  /*0990*/  SEL R14, RZ, 0x83000000, P1 ;  /* 0x83000000ff0e7807 */ /* 0x000fe40000800000 */
[----:B------:R-:W-:Y:S01]  /*09a0*/  FSETP.GEU.AND P1, PT, R12, RZ, PT ;  /* 0x000000ff0c00720b */ /* 0x000fe20003f2e000 */
[----:B------:R-:W-:Y:S01]  /*09b0*/  FFMA R16, R13, R16, 0.69314718246459960938 ;  /* 0x3f3172180d107423 */ /* 0x000fe20000000010 */
[----:B------:R-:W-:Y:S02]  /*09c0*/  IADD3 R17, PT, PT, R14, 0x7f000000, RZ ;  /* 0x7f0000000e117810 */ /* 0x000fe40007ffe0ff */
[----:B-1----:R-:W-:Y:S01]  /*09d0*/  LEA R15, R15, -R14, 0x17 ;  /* 0x8000000e0f0f7211 */ /* 0x002fe200078eb8ff */
[----:B------:R-:W-:Y:S01]  /*09e0*/  FFMA R12, R13, R16, 1 ;  /* 0x3f8000000d0c7423 */ /* 0x000fe20000000010 */
[----:B------:R-:W-:-:S03]  /*09f0*/  FSEL R16, RZ, +INF , !P1 ;  /* 0x7f800000ff107808 */ /* 0x000fc60004800000 */
[----:B------:R-:W-:-:S04]  /*0a00*/  FMUL R12, R17, R12 ;  /* 0x0000000c110c7220 */ /* 0x000fc80000400000 */
[----:B------:R-:W-:Y:S01]  /*0a10*/  @!P2 FMUL R16, R15, R12 ;  /* 0x0000000c0f10a220 */ /* 0x000fe20000400000 */
[----:B------:R-:W-:-:S07]  /*0a20*/  @!P0 LOP3.LUT R16, R3, 0x7fffffff, RZ, 0xc0, !PT ;  /* 0x7fffffff03108812 */ /* 0x000fce00078ec0ff */
.L_x_29:
[----:B------:R-:W-:Y:S05]  /*0a30*/  BSYNC.RECONVERGENT B0 ;  /* 0x0000000000007941 */ /* 0x000fea0003800200 */
.L_x_28:
[----:B------:R-:W0:Y:S01]  /*0a40*/  F2F.F64.F32 R16, R16 ;  /* 0x0000001000107310 */ /* 0x000e220000201800 */
[----:B------:R-:W-:Y:S01]  /*0a50*/  IMAD.MOV.U32 R12, RZ, RZ, 0x1 ;  /* 0x00000001ff0c7424 */ /* 0x000fe200078e00ff */
[----:B------:R-:W-:Y:S01]  /*0a60*/  DFMA R4, R6, R4, 2 ;  /* 0x400000000604742b */ /* 0x000fe20000000004 */
[----:B------:R-:W-:Y:S05]  /*0a70*/  BSSY.RECONVERGENT B0, `(.L_x_30) ;  /* 0x0000016000007945 */ /* 0x000fea0003800200 */
[----:B-----5:R-:W1:Y:S08]  /*0a80*/  F2F.F64.F32 R18, R0 ;  /* 0x0000000000127310 */ /* 0x020e700000201800 */
[----:B0-----:R-:W0:Y:S01]  /*0a90*/  MUFU.RCP64H R13, R17 ;  /* 0x00000011000d7308 */ /* 0x001e220000001800 */
[----:B-1----:R-:W-:-:S02]  /*0aa0*/  DMUL R18, R18, R4 ;  /* 0x0000000412127228 */ /* 0x002fc40000000000 */
[----:B0-----:R-:W-:-:S08]  /*0ab0*/  DFMA R14, -R16, R12, 1 ;  /* 0x3ff00000100e742b */ /* 0x001fd0000000010c */
[----:B------:R-:W-:Y:S01]  /*0ac0*/  FSETP.GEU.AND P1, PT, |R19|, 6.5827683646048100446e-37, PT ;  /* 0x036000001300780b */ /* 0x000fe20003f2e200 */
[----:B------:R-:W-:-:S08]  /*0ad0*/  DFMA R14, R14, R14, R14 ;  /* 0x0000000e0e0e722b */ /* 0x000fd0000000000e */
[----:B------:R-:W-:-:S08]  /*0ae0*/  DFMA R14, R12, R14, R12 ;  /* 0x0000000e0c0e722b */ /* 0x000fd0000000000c */
[----:B------:R-:W-:-:S08]  /*0af0*/  DFMA R6, -R16, R14, 1 ;  /* 0x3ff000001006742b */ /* 0x000fd0000000010e */
[----:B------:R-:W-:-:S08]  /*0b00*/  DFMA R6, R14, R6, R14 ;  /* 0x000000060e06722b */ /* 0x000fd0000000000e */
[----:B------:R-:W-:-:S08]  /*0b10*/  DMUL R4, R18, R6 ;  /* 0x0000000612047228 */ /* 0x000fd00000000000 */
[----:B------:R-:W-:-:S08]  /*0b20*/  DFMA R12, -R16, R4, R18 ;  /* 0x00000004100c722b */ /* 0x000fd00000000112 */
[----:B------:R-:W-:-:S10]  /*0b30*/  DFMA R4, R6, R12, R4 ;  /* 0x0000000c0604722b */ /* 0x000fd40000000004 */
[----:B------:R-:W-:-:S05]  /*0b40*/  FFMA R3, RZ, R17, R5 ;  /* 0x00000011ff037223 */ /* 0x000fca0000000005 */
[----:B------:R-:W-:-:S13]  /*0b50*/  FSETP.GT.AND P0, PT, |R3|, 1.469367938527859385e-39, PT ;  /* 0x001000000300780b */ /* 0x000fda0003f04200 */
[----:B------:R-:W-:Y:S05]  /*0b60*/  @P0 BRA P1, `(.L_x_31) ;  /* 0x0000000000180947 */ /* 0x000fea0000800000 */
[----:B------:R-:W-:Y:S02]  /*0b70*/  MOV R12, R18 ;  /* 0x00000012000c7202 */ /* 0x000fe40000000f00 */
[----:B------:R-:W-:Y:S02]  /*0b80*/  MOV R13, R19 ;  /* 0x00000013000d7202 */ /* 0x000fe40000000f00 */
[----:B------:R-:W-:-:S07]  /*0b90*/  MOV R0, 0xbb0 ;  /* 0x00000bb000007802 */ /* 0x000fce0000000f00 */
[----:B------:R-:W-:Y:S05]  /*0ba0*/  CALL.REL.NOINC `($__internal_0_$__cuda_sm20_div_rn_f64_full) ;  /* 0x0000004c00447944 */ /* 0x000fea0003c00000 */
[----:B------:R-:W-:Y:S01]  /*0bb0*/  MOV R4, R14 ;  /* 0x0000000e00047202 */ /* 0x000fe20000000f00 */
[----:B------:R-:W-:-:S07]  /*0bc0*/  IMAD.MOV.U32 R5, RZ, RZ, R15 ;  /* 0x000000ffff057224 */ /* 0x000fce00078e000f */
.L_x_31:
[----:B------:R-:W-:Y:S05]  /*0bd0*/  BSYNC.RECONVERGENT B0 ;  /* 0x0000000000007941 */ /* 0x000fea0003800200 */
.L_x_30:
[----:B------:R-:W2:Y:S04]  /*0be0*/  LDG.E R16, desc[UR6][R8.64+0x1c] ;  /* 0x00001c0608107981 */ /* 0x000ea8000c1e1900 */
[----:B------:R0:W5:Y:S01]  /*0bf0*/  LDG.E R0, desc[UR6][R8.64+0x18] ;  /* 0x0000180608007981 */ /* 0x000162000c1e1900 */
[----:B------:R-:W-:Y:S01]  /*0c00*/  HFMA2 R7, -RZ, RZ, 2.03125, 0 ;  /* 0x40100000ff077431 */ /* 0x000fe200000001ff */
[----:B------:R-:W-:Y:S01]  /*0c10*/  MOV R6, 0x0 ;  /* 0x0000000000067802 */ /* 0x000fe20000000f00 */
[----:B------:R-:W-:Y:S01]  /*0c20*/  BSSY.RECONVERGENT B0, `(.L_x_32) ;  /* 0x0000049000007945 */ /* 0x000fe20003800200 */
[----:B------:R-:W-:Y:S01]  /*0c30*/  MOV R17, 0x3f800000 ;  /* 0x3f80000000117802 */ /* 0x000fe20000000f00 */
[----:B--2---:R-:W1:Y:S02]  /*0c40*/  F2F.F64.F32 R12, R16 ;  /* 0x00000010000c7310 */ /* 0x004e640000201800 */
[----:B-1----:R-:W-:-:S08]  /*0c50*/  DMUL R12, R10, R12 ;  /* 0x0000000c0a0c7228 */ /* 0x002fd00000000000 */
        /* <DEDUP_REMOVED lines=9> */
[----:B------:R-:W-:-:S03]  /*0cf0*/  HFMA2 R20, -RZ, RZ, 0.771484375, 0.21533203125 ;  /* 0x3a2c32e4ff147431 */ /* 0x000fc600000001ff */
[----:B------:R-:W-:Y:S02]  /*0d00*/  FSEL R14, R14, |R3|, !P0 ;  /* 0x400000030e0e7208 */ /* 0x000fe40004000000 */
[----:B------:R-:W-:Y:S02]  /*0d10*/  FSEL R18, RZ, -24, P0 ;  /* 0xc1c00000ff127808 */ /* 0x000fe40000000000 */
[----:B------:R-:W-:Y:S01]  /*0d20*/  FSETP.NEU.AND P0, PT, |R3|, +INF , PT ;  /* 0x7f8000000300780b */ /* 0x000fe20003f0d200 */
[----:B------:R-:W-:-:S03]  /*0d30*/  VIADD R15, R14, 0xc0cafb0d ;  /* 0xc0cafb0d0e0f7836 */ /* 0x000fc60000000000 */
[----:B------:R-:W-:Y:S02]  /*0d40*/  FSETP.NEU.AND P0, PT, R3, RZ, P0 ;  /* 0x000000ff0300720b */ /* 0x000fe4000070d000 */
[----:B------:R-:W-:-:S04]  /*0d50*/  LOP3.LUT R15, R15, 0xff800000, RZ, 0xc0, !PT ;  /* 0xff8000000f0f7812 */ /* 0x000fc800078ec0ff */
[-C--:B------:R-:W-:Y:S02]  /*0d60*/  IADD3 R14, PT, PT, R14, -R15.reuse, RZ ;  /* 0x8000000f0e0e7210 */ /* 0x080fe40007ffe0ff */
[----:B------:R-:W-:-:S03]  /*0d70*/  I2FP.F32.S32 R15, R15 ;  /* 0x0000000f000f7245 */ /* 0x000fc60000201400 */
[C---:B------:R-:W-:Y:S01]  /*0d80*/  FADD R16, R14.reuse, 1 ;  /* 0x3f8000000e107421 */ /* 0x040fe20000000000 */
[----:B------:R-:W-:Y:S01]  /*0d90*/  FADD R21, R14, -1 ;  /* 0xbf8000000e157421 */ /* 0x000fe20000000000 */
[----:B------:R-:W-:Y:S01]  /*0da0*/  FFMA R19, R15, 1.1920928955078125e-07, R18 ;  /* 0x340000000f137823 */ /* 0x000fe20000000012 */
[----:B------:R-:W-:Y:S02]  /*0db0*/  @!P0 FADD R3, R3, R3 ;  /* 0x0000000303038221 */ /* 0x000fe40000000000 */
[----:B------:R-:W-:Y:S01]  /*0dc0*/  FADD R17, R21, R21 ;  /* 0x0000001515117221 */ /* 0x000fe20000000000 */
[----:B------:R-:W0:Y:S03]  /*0dd0*/  MUFU.RCP R16, R16 ;  /* 0x0000001000107308 */ /* 0x000e260000001000 */
[----:B0-----:R-:W-:-:S04]  /*0de0*/  FMUL R14, R16, R17 ;  /* 0x00000011100e7220 */ /* 0x001fc80000400000 */
[----:B------:R-:W-:Y:S01]  /*0df0*/  FADD R18, R21, -R14 ;  /* 0x8000000e15127221 */ /* 0x000fe20000000000 */
[C---:B------:R-:W-:Y:S01]  /*0e00*/  FMUL R17, R14.reuse, R14 ;  /* 0x0000000e0e117220 */ /* 0x040fe20000400000 */
[----:B------:R-:W-:Y:S02]  /*0e10*/  FFMA R15, R14, 1.4426950216293334961, R19 ;  /* 0x3fb8aa3b0e0f7823 */ /* 0x000fe40000000013 */
[----:B------:R-:W-:Y:S01]  /*0e20*/  FADD R18, R18, R18 ;  /* 0x0000001212127221 */ /* 0x000fe20000000000 */
[----:B------:R-:W-:Y:S01]  /*0e30*/  FFMA R20, R17, R20, 0.0032181653659790754318 ;  /* 0x3b52e7db11147423 */ /* 0x000fe20000000014 */
        /* <DEDUP_REMOVED lines=11> */
[----:B------:R-:W-:-:S03]  /*0ef0*/  MOV R18, 0x391fcb8e ;  /* 0x391fcb8e00127802 */ /* 0x000fc60000000f00 */
        /* <DEDUP_REMOVED lines=19> */
[----:B------:R-:W-:Y:S02]  /*1030*/  FFMA R20, R15, R18, 0.69314718246459960938 ;  /* 0x3f3172180f147423 */ /* 0x000fe40000000012 */
[----:B------:R-:W-:Y:S01]  /*1040*/  VIADD R18, R16, 0x7f000000 ;  /* 0x7f00000010127836 */ /* 0x000fe20000000000 */
[----:B-1----:R-:W-:Y:S01]  /*1050*/  LEA R16, R17, -R16, 0x17 ;  /* 0x8000001011107211 */ /* 0x002fe200078eb8ff */
[----:B------:R-:W-:Y:S01]  /*1060*/  FFMA R15, R15, R20, 1 ;  /* 0x3f8000000f0f7423 */ /* 0x000fe20000000014 */
[----:B------:R-:W-:-:S03]  /*1070*/  FSEL R17, RZ, +INF , !P1 ;  /* 0x7f800000ff117808 */ /* 0x000fc60004800000 */
[----:B------:R-:W-:-:S04]  /*1080*/  FMUL R15, R18, R15 ;  /* 0x0000000f120f7220 */ /* 0x000fc80000400000 */
[----:B------:R-:W-:Y:S01]  /*1090*/  @!P2 FMUL R17, R16, R15 ;  /* 0x0000000f1011a220 */ /* 0x000fe20000400000 */
[----:B------:R-:W-:-:S07]  /*10a0*/  @!P0 LOP3.LUT R17, R3, 0x7fffffff, RZ, 0xc0, !PT ;  /* 0x7fffffff03118812 */ /* 0x000fce00078ec0ff */
.L_x_33:
[----:B------:R-:W-:Y:S05]  /*10b0*/  BSYNC.RECONVERGENT B0 ;  /* 0x0000000000007941 */ /* 0x000fea0003800200 */
.L_x_32:
[----:B------:R-:W0:Y:S01]  /*10c0*/  F2F.F64.F32 R16, R17 ;  /* 0x0000001100107310 */ /* 0x000e220000201800 */
[----:B------:R-:W-:Y:S01]  /*10d0*/  HFMA2 R18, -RZ, RZ, 0, 5.9604644775390625e-08 ;  /* 0x00000001ff127431 */ /* 0x000fe200000001ff */
[----:B------:R-:W-:Y:S01]  /*10e0*/  DFMA R6, R12, R6, 2 ;  /* 0x400000000c06742b */ /* 0x000fe20000000006 */
[----:B------:R-:W-:Y:S05]  /*10f0*/  BSSY.RECONVERGENT B0, `(.L_x_34) ;  /* 0x0000017000007945 */ /* 0x000fea0003800200 */
[----:B------:R-:W-:Y:S08]  /*1100*/  F2F.F32.F64 R3, R4 ;  /* 0x0000000400037310 */ /* 0x000ff00000301000 */
[----:B0-----:R-:W0:Y:S02]  /*1110*/  MUFU.RCP64H R19, R17 ;  /* 0x0000001100137308 */ /* 0x001e240000001800 */
[----:B0-----:R-:W-:-:S08]  /*1120*/  DFMA R14, -R16, R18, 1 ;  /* 0x3ff00000100e742b */ /* 0x001fd00000000112 */
[----:B------:R-:W-:Y:S02]  /*1130*/  DFMA R20, R14, R14, R14 ;  /* 0x0000000e0e14722b */ /* 0x000fe4000000000e */
[----:B-----5:R-:W0:Y:S06]  /*1140*/  F2F.F64.F32 R14, R0 ;  /* 0x00000000000e7310 */ /* 0x020e2c0000201800 */
[----:B------:R-:W-:-:S08]  /*1150*/  DFMA R20, R18, R20, R18 ;  /* 0x000000141214722b */ /* 0x000fd00000000012 */
[----:B------:R-:W-:Y:S02]  /*1160*/  DFMA R12, -R16, R20, 1 ;  /* 0x3ff00000100c742b */ /* 0x000fe40000000114 */
[----:B0-----:R-:W-:-:S06]  /*1170*/  DMUL R6, R14, R6 ;  /* 0x000000060e067228 */ /* 0x001fcc0000000000 */
[----:B------:R-:W-:-:S04]  /*1180*/  DFMA R12, R20, R12, R20 ;  /* 0x0000000c140c722b */ /* 0x000fc80000000014 */
[----:B------:R-:W-:-:S04]  /*1190*/  FSETP.GEU.AND P1, PT, |R7|, 6.5827683646048100446e-37, PT ;  /* 0x036000000700780b */ /* 0x000fc80003f2e200 */
[----:B------:R-:W-:-:S08]  /*11a0*/  DMUL R14, R6, R12 ;  /* 0x0000000c060e7228 */ /* 0x000fd00000000000 */
[----:B------:R-:W-:-:S08]  /*11b0*/  DFMA R18, -R16, R14, R6 ;  /* 0x0000000e1012722b */ /* 0x000fd00000000106 */
[----:B------:R-:W-:-:S10]  /*11c0*/  DFMA R12, R12, R18, R14 ;  /* 0x000000120c0c722b */ /* 0x000fd4000000000e */
[----:B------:R-:W-:-:S05]  /*11d0*/  FFMA R14, RZ, R17, R13 ;  /* 0x00000011ff0e7223 */ /* 0x000fca000000000d */
[----:B------:R-:W-:-:S13]  /*11e0*/  FSETP.GT.AND P0, PT, |R14|, 1.469367938527859385e-39, PT ;  /* 0x001000000e00780b */ /* 0x000fda0003f04200 */
[----:B------:R-:W-:Y:S05]  /*11f0*/  @P0 BRA P1, `(.L_x_35) ;  /* 0x0000000000180947 */ /* 0x000fea0000800000 */
[----:B------:R-:W-:Y:S01]  /*1200*/  MOV R12, R6 ;  /* 0x00000006000c7202 */ /* 0x000fe20000000f00 */
[----:B------:R-:W-:Y:S01]  /*1210*/  IMAD.MOV.U32 R13, RZ, RZ, R7 ;  /* 0x000000ffff0d7224 */ /* 0x000fe200078e0007 */
[----:B------:R-:W-:-:S07]  /*1220*/  MOV R0, 0x1240 ;  /* 0x0000124000007802 */ /* 0x000fce0000000f00 */
[----:B------:R-:W-:Y:S05]  /*1230*/  CALL.REL.NOINC `($__internal_0_$__cuda_sm20_div_rn_f64_full) ;  /* 0x0000004400a07944 */ /* 0x000fea0003c00000 */
[----:B------:R-:W-:Y:S02]  /*1240*/  MOV R12, R14 ;  /* 0x0000000e000c7202 */ /* 0x000fe40000000f00 */
[----:B------:R-:W-:-:S07]  /*1250*/  MOV R13, R15 ;  /* 0x0000000f000d7202 */ /* 0x000fce0000000f00 */
.L_x_35:
[----:B------:R-:W-:Y:S05]  /*1260*/  BSYNC.RECONVERGENT B0 ;  /* 0x0000000000007941 */ /* 0x000fea0003800200 */
.L_x_34:
[----:B------:R-:W2:Y:S04]  /*1270*/  LDG.E R16, desc[UR6][R8.64+0x24] ;  /* 0x0000240608107981 */ /* 0x000ea8000c1e1900 */
[----:B------:R0:W5:Y:S01]  /*1280*/  LDG.E R0, desc[UR6][R8.64+0x20] ;  /* 0x0000200608007981 */ /* 0x000162000c1e1900 */
[----:B------:R-:W-:Y:S01]  /*1290*/  MOV R6, 0x0 ;  /* 0x0000000000067802 */ /* 0x000fe20000000f00 */
[----:B------:R-:W-:Y:S01]  /*12a0*/  IMAD.MOV.U32 R7, RZ, RZ, 0x40100000 ;  /* 0x40100000ff077424 */ /* 0x000fe200078e00ff */
[----:B------:R-:W-:Y:S01]  /*12b0*/  BSSY.RECONVERGENT B0, `(.L_x_36) ;  /* 0x0000049000007945 */ /* 0x000fe20003800200 */
[----:B------:R-:W-:Y:S01]  /*12c0*/  MOV R17, 0x3f800000 ;  /* 0x3f80000000117802 */ /* 0x000fe20000000f00 */
[----:B--2---:R-:W1:Y:S02]  /*12d0*/  F2F.F64.F32 R4, R16 ;  /* 0x0000001000047310 */ /* 0x004e640000201800 */
[----:B-1----:R-:W-:-:S08]  /*12e0*/  DMUL R4, R10, R4 ;  /* 0x000000040a047228 */ /* 0x002fd00000000000 */
[----:B------:R-:W-:-:S10]  /*12f0*/  DFMA R14, R4, R6, 1 ;  /* 0x3ff00000040e742b */ /* 0x000fd40000000006 */
        /* <DEDUP_REMOVED lines=18> */
[----:B------:R-:W-:Y:S01]  /*1420*/  FADD R22, R17, -1 ;  /* 0xbf80000011167421 */ /* 0x000fe20000000000 */
[----:B------:R-:W-:-:S03]  /*1430*/  FFMA R20, R16, 1.1920928955078125e-07, R19 ;  /* 0x3400000010147823 */ /* 0x000fc60000000013 */
[----:B------:R-:W-:Y:S01]  /*1440*/  FADD R18, R22, R22 ;  /* 0x0000001616127221 */ /* 0x000fe20000000000 */
[----:B------:R-:W0:Y:S01]  /*1450*/  MUFU.RCP R15, R15 ;  /* 0x0000000f000f7308 */ /* 0x000e220000001000 */
[----:B------:R-:W-:Y:S02]  /*1460*/  @!P0 FADD R14, R14, R14 ;  /* 0x0000000e0e0e8221 */ /* 0x000fe40000000000 */
        /* <DEDUP_REMOVED lines=45> */
.L_x_37:
[----:B------:R-:W-:Y:S05]  /*1740*/  BSYNC.RECONVERGENT B0 ;  /* 0x0000000000007941 */ /* 0x000fea0003800200 */
.L_x_36:
[----:B------:R-:W0:Y:S01]  /*1750*/  F2F.F64.F32 R16, R17 ;  /* 0x0000001100107310 */ /* 0x000e220000201800 */
[----:B------:R-:W-:Y:S01]  /*1760*/  IMAD.MOV.U32 R18, RZ, RZ, 0x1 ;  /* 0x00000001ff127424 */ /* 0x000fe200078e00ff */
[----:B------:R-:W-:Y:S01]  /*1770*/  DFMA R4, R4, R6, 2 ;  /* 0x400000000404742b */ /* 0x000fe20000000006 */
[----:B------:R-:W-:Y:S05]  /*1780*/  BSSY.RECONVERGENT B0, `(.L_x_38) ;  /* 0x0000017000007945 */ /* 0x000fea0003800200 */
        /* <DEDUP_REMOVED lines=11> */
[----:B------:R-:W-:Y:S01]  /*1840*/  DFMA R6, R6, R18, R4 ;  /* 0x000000120606722b */ /* 0x000fe20000000004 */
[----:B------:R0:W1:Y:S09]  /*1850*/  F2F.F32.F64 R4, R12 ;  /* 0x0000000c00047310 */ /* 0x0000720000301000 */
[----:B------:R-:W-:-:S05]  /*1860*/  FFMA R5, RZ, R17, R7 ;  /* 0x00000011ff057223 */ /* 0x000fca0000000007 */
[----:B------:R-:W-:-:S13]  /*1870*/  FSETP.GT.AND P0, PT, |R5|, 1.469367938527859385e-39, PT ;  /* 0x001000000500780b */ /* 0x000fda0003f04200 */
[----:B01----:R-:W-:Y:S05]  /*1880*/  @P0 BRA P1, `(.L_x_39) ;  /* 0x0000000000180947 */ /* 0x003fea0000800000 */
[----:B------:R-:W-:Y:S02]  /*1890*/  MOV R12, R14 ;  /* 0x0000000e000c7202 */ /* 0x000fe40000000f00 */
[----:B------:R-:W-:Y:S02]  /*18a0*/  MOV R13, R15 ;  /* 0x0000000f000d7202 */ /* 0x000fe40000000f00 */
[----:B------:R-:W-:-:S07]  /*18b0*/  MOV R0, 0x18d0 ;  /* 0x000018d000007802 */ /* 0x000fce0000000f00 */
[----:B------:R-:W-:Y:S05]  /*18c0*/  CALL.REL.NOINC `($__internal_0_$__cuda_sm20_div_rn_f64_full) ;  /* 0x0000003c00fc7944 */ /* 0x000fea0003c00000 */
[----:B------:R-:W-:Y:S01]  /*18d0*/  MOV R6, R14 ;  /* 0x0000000e00067202 */ /* 0x000fe20000000f00 */
[----:B------:R-:W-:-:S07]  /*18e0*/  IMAD.MOV.U32 R7, RZ, RZ, R15 ;  /* 0x000000ffff077224 */ /* 0x000fce00078e000f */
.L_x_39:
[----:B------:R-:W-:Y:S05]  /*18f0*/  BSYNC.RECONVERGENT B0 ;  /* 0x0000000000007941 */ /* 0x000fea0003800200 */
.L_x_38:
        /* <DEDUP_REMOVED lines=70> */
[----:B-1----:R-:W-:Y:S01]  /*1d60*/  LEA R21, R21, -R18, 0x17 ;  /* 0x8000001215157211 */ /* 0x002fe200078eb8ff */
[----:B------:R-:W-:Y:S01]  /*1d70*/  VIADD R19, R18, 0x7f000000 ;  /* 0x7f00000012137836 */ /* 0x000fe20000000000 */
[----:B------:R-:W-:Y:S01]  /*1d80*/  FSEL R24, RZ, +INF , !P1 ;  /* 0x7f800000ff187808 */ /* 0x000fe20004800000 */
[----:B------:R-:W-:-:S04]  /*1d90*/  FFMA R20, R17, R20, 1 ;  /* 0x3f80000011147423 */ /* 0x000fc80000000014 */
[----:B------:R-:W-:-:S04]  /*1da0*/  FMUL R20, R19, R20 ;  /* 0x0000001413147220 */ /* 0x000fc80000400000 */
[----:B------:R-:W-:Y:S01]  /*1db0*/  @!P2 FMUL R24, R21, R20 ;  /* 0x000000141518a220 */ /* 0x000fe20000400000 */
[----:B------:R-:W-:-:S07]  /*1dc0*/  @!P0 LOP3.LUT R24, R5, 0x7fffffff, RZ, 0xc0, !PT ;  /* 0x7fffffff05188812 */ /* 0x000fce00078ec0ff */
.L_x_41:
[----:B------:R-:W-:Y:S05]  /*1dd0*/  BSYNC.RECONVERGENT B0 ;  /* 0x0000000000007941 */ /* 0x000fea0003800200 */
.L_x_40:
        /* <DEDUP_REMOVED lines=20> */
[----:B------:R-:W-:-:S07]  /*1f20*/  MOV R0, 0x1f40 ;  /* 0x00001f4000007802 */ /* 0x000fce0000000f00 */
[----:B------:R-:W-:Y:S05]  /*1f30*/  CALL.REL.NOINC `($__internal_0_$__cuda_sm20_div_rn_f64_full) ;  /* 0x0000003800607944 */ /* 0x000fea0003c00000 */
.L_x_43:
[----:B------:R-:W-:Y:S05]  /*1f40*/  BSYNC.RECONVERGENT B0 ;  /* 0x0000000000007941 */ /* 0x000fea0003800200 */
.L_x_42:
        /* <DEDUP_REMOVED lines=77> */
.L_x_45:
[----:B------:R-:W-:Y:S05]  /*2420*/  BSYNC.RECONVERGENT B0 ;  /* 0x0000000000007941 */ /* 0x000fea0003800200 */
.L_x_44:
        /* <DEDUP_REMOVED lines=26> */
.L_x_47:
[----:B------:R-:W-:Y:S05]  /*25d0*/  BSYNC.RECONVERGENT B0 ;  /* 0x0000000000007941 */ /* 0x000fea0003800200 */
.L_x_46:
[----:B------:R-:W2:Y:S04]  /*25e0*/  LDG.E R20, desc[UR6][R8.64+0x40] ;  /* 0x0000400608147981 */ /* 0x000ea8000c1e1900 */
[----:B------:R0:W5:Y:S04]  /*25f0*/  LDG.E R7, desc[UR6][R8.64+0x3c] ;  /* 0x00003c0608077981 */ /* 0x000168000c1e1900 */
[----:B------:R0:W5:Y:S01]  /*2600*/  LDG.E R0, desc[UR6][R8.64+0xc] ;  /* 0x00000c0608007981 */ /* 0x000162000c1e1900 */
[----:B------:R-:W-:Y:S01]  /*2610*/  HFMA2 R19, -RZ, RZ, 2.03125, 0 ;  /* 0x40100000ff137431 */ /* 0x000fe200000001ff */
[----:B------:R-:W-:Y:S01]  /*2620*/  MOV R18, 0x0 ;  /* 0x0000000000127802 */ /* 0x000fe20000000f00 */
        /* <DEDUP_REMOVED lines=30> */
[----:B------:R-:W-:-:S03]  /*2810*/  FMUL R22, R20, R20 ;  /* 0x0000001414167220 */ /* 0x000fc60000400000 */
[----:B------:R-:W-:Y:S01]  /*2820*/  FADD R24, R24, R24 ;  /* 0x0000001818187221 */ /* 0x000fe20000000000 */
[----:B------:R-:W-:-:S03]  /*2830*/  FFMA R25, R22, R25, 0.0032181653659790754318 ;  /* 0x3b52e7db16197423 */ /* 0x000fc60000000019 */
[----:B------:R-:W-:Y:S01]  /*2840*/  FFMA R24, R21, -R20, R24 ;  /* 0x8000001415187223 */ /* 0x000fe20000000018 */
[----:B------:R-:W-:Y:S01]  /*2850*/  FFMA R21, R20, 1.4426950216293334961, R23 ;  /* 0x3fb8aa3b14157823 */ /* 0x000fe20000000017 */
[C---:B------:R-:W-:Y:S02]  /*2860*/  FFMA R25, R22.reuse, R25, 0.018033718690276145935 ;  /* 0x3c93bb7316197423 */ /* 0x040fe40000000019 */
[----:B------:R-:W-:Y:S01]  /*2870*/  FMUL R17, R17, R24 ;  /* 0x0000001811117220 */ /* 0x000fe20000400000 */
[----:B------:R-:W-:Y:S01]  /*2880*/  FADD R23, R23, -R21 ;  /* 0x8000001517177221 */ /* 0x000fe20000000000 */
[----:B------:R-:W-:-:S03]  /*2890*/  FFMA R25, R22, R25, 0.12022458761930465698 ;  /* 0x3df6384f16197423 */ /* 0x000fc60000000019 */
[----:B------:R-:W-:Y:S01]  /*28a0*/  FFMA R24, R20, 1.4426950216293334961, R23 ;  /* 0x3fb8aa3b14187823 */ /* 0x000fe20000000017 */
[----:B------:R-:W-:-:S03]  /*28b0*/  FMUL R25, R22, R25 ;  /* 0x0000001916197220 */ /* 0x000fc60000400000 */
[----:B------:R-:W-:Y:S01]  /*28c0*/  FFMA R23, R17, 1.4426950216293334961, R24 ;  /* 0x3fb8aa3b11177823 */ /* 0x000fe20000000018 */
[----:B------:R-:W-:-:S03]  /*28d0*/  FMUL R22, R25, 3 ;  /* 0x4040000019167820 */ /* 0x000fc60000400000 */
[----:B------:R-:W-:-:S04]  /*28e0*/  FFMA R24, R20, 1.9251366722983220825e-08, R23 ;  /* 0x32a55e3414187823 */ /* 0x000fc80000000017 */
[----:B------:R-:W-:-:S04]  /*28f0*/  FFMA R22, R17, R22, R24 ;  /* 0x0000001611167223 */ /* 0x000fc80000000018 */
[----:B------:R-:W-:-:S04]  /*2900*/  FFMA R22, R20, R25, R22 ;  /* 0x0000001914167223 */ /* 0x000fc80000000016 */
[----:B------:R-:W-:-:S04]  /*2910*/  FADD R24, R21, R22 ;  /* 0x0000001615187221 */ /* 0x000fc80000000000 */
[----:B------:R-:W-:Y:S01]  /*2920*/  FMUL R17, R24, 2 ;  /* 0x4000000018117820 */ /* 0x000fe20000400000 */
[----:B------:R-:W-:-:S03]  /*2930*/  FADD R21, -R21, R24 ;  /* 0x0000001815157221 */ /* 0x000fc60000000100 */
[----:B------:R-:W0:Y:S01]  /*2940*/  FRND R20, R17 ;  /* 0x0000001100147307 */ /* 0x000e220000201000 */
[----:B------:R-:W-:Y:S01]  /*2950*/  FADD R21, R22, -R21 ;  /* 0x8000001516157221 */ /* 0x000fe20000000000 */
[----:B------:R-:W-:Y:S01]  /*2960*/  FFMA R24, R24, 2, -R17 ;  /* 0x4000000018187823 */ /* 0x000fe20000000811 */
[----:B------:R-:W-:Y:S02]  /*2970*/  MOV R22, 0x391fcb8e ;  /* 0x391fcb8e00167802 */ /* 0x000fe40000000f00 */
[----:B------:R-:W-:Y:S01]  /*2980*/  FSETP.GT.AND P2, PT, |R17|, 152, PT ;  /* 0x431800001100780b */ /* 0x000fe20003f44200 */
[----:B------:R-:W-:Y:S02]  /*2990*/  FFMA R24, R21, 2, R24 ;  /* 0x4000000015187823 */ /* 0x000fe40000000018 */
[----:B------:R-:W1:Y:S01]  /*29a0*/  F2I.NTZ R23, R17 ;  /* 0x0000001100177305 */ /* 0x000e620000203100 */
[----:B0-----:R-:W-:Y:S01]  /*29b0*/  FADD R21, R17, -R20 ;  /* 0x8000001411157221 */ /* 0x001fe20000000000 */
[----:B------:R-:W-:-:S03]  /*29c0*/  FSETP.GT.AND P1, PT, R20, RZ, PT ;  /* 0x000000ff1400720b */ /* 0x000fc60003f24000 */
[----:B------:R-:W-:Y:S01]  /*29d0*/  FADD R21, R21, R24 ;  /* 0x0000001815157221 */ /* 0x000fe20000000000 */
[----:B------:R-:W-:Y:S02]  /*29e0*/  SEL R20, RZ, 0x83000000, P1 ;  /* 0x83000000ff147807 */ /* 0x000fe40000800000 */
[----:B------:R-:W-:Y:S01]  /*29f0*/  FSETP.GEU.AND P1, PT, R17, RZ, PT ;  /* 0x000000ff1100720b */ /* 0x000fe20003f2e000 */
[----:B------:R-:W-:Y:S01]  /*2a00*/  FFMA R22, R21, R22, 0.0013391353422775864601 ;  /* 0x3aaf85ed15167423 */ /* 0x000fe20000000016 */
[----:B-1----:R-:W-:Y:S02]  /*2a10*/  LEA R23, R23, -R20, 0x17 ;  /* 0x8000001417177211 */ /* 0x002fe400078eb8ff */
[----:B------:R-:W-:Y:S01]  /*2a20*/  FSEL R26, RZ, +INF , !P1 ;  /* 0x7f800000ff1a7808 */ /* 0x000fe20004800000 */
[----:B------:R-:W-:-:S04]  /*2a30*/  FFMA R22, R21, R22, 0.0096188392490148544312 ;  /* 0x3c1d985615167423 */ /* 0x000fc80000000016 */
[----:B------:R-:W-:-:S04]  /*2a40*/  FFMA R22, R21, R22, 0.055503588169813156128 ;  /* 0x3d6357bb15167423 */ /* 0x000fc80000000016 */
[----:B------:R-:W-:-:S04]  /*2a50*/  FFMA R22, R21, R22, 0.24022644758224487305 ;  /* 0x3e75fdec15167423 */ /* 0x000fc80000000016 */
[----:B------:R-:W-:Y:S01]  /*2a60*/  FFMA R24, R21, R22, 0.69314718246459960938 ;  /* 0x3f31721815187423 */ /* 0x000fe20000000016 */
[----:B------:R-:W-:-:S03]  /*2a70*/  VIADD R22, R20, 0x7f000000 ;  /* 0x7f00000014167836 */ /* 0x000fc60000000000 */
[----:B------:R-:W-:-:S04]  /*2a80*/  FFMA R21, R21, R24, 1 ;  /* 0x3f80000015157423 */ /* 0x000fc80000000018 */
[----:B------:R-:W-:-:S04]  /*2a90*/  FMUL R22, R22, R21 ;  /* 0x0000001516167220 */ /* 0x000fc80000400000 */
[----:B------:R-:W-:Y:S01]  /*2aa0*/  @!P2 FMUL R26, R23, R22 ;  /* 0x00000016171aa220 */ /* 0x000fe20000400000 */
[----:B------:R-:W-:-:S07]  /*2ab0*/  @!P0 LOP3.LUT R26, R16, 0x7fffffff, RZ, 0xc0, !PT ;  /* 0x7fffffff101a8812 */ /* 0x000fce00078ec0ff */
.L_x_49:
[----:B------:R-:W-:Y:S05]  /*2ac0*/  BSYNC.RECONVERGENT B0 ;  /* 0x0000000000007941 */ /* 0x000fea0003800200 */
.L_x_48:
[----:B------:R-:W0:Y:S01]  /*2ad0*/  F2F.F64.F32 R16, R26 ;  /* 0x0000001a00107310 */ /* 0x000e220000201800 */
[----:B------:R-:W-:Y:S01]  /*2ae0*/  HFMA2 R20, -RZ, RZ, 0, 5.9604644775390625e-08 ;  /* 0x00000001ff147431 */ /* 0x000fe200000001ff */
[----:B------:R-:W-:Y:S01]  /*2af0*/  DFMA R18, R14, R18, 2 ;  /* 0x400000000e12742b */ /* 0x000fe20000000012 */
[----:B------:R-:W-:Y:S01]  /*2b00*/  FADD R4, R3, R4 ;  /* 0x0000000403047221 */ /* 0x000fe20000000000 */
[----:B------:R-:W-:Y:S03]  /*2b10*/  BSSY.RECONVERGENT B0, `(.L_x_50) ;  /* 0x0000019000007945 */ /* 0x000fe60003800200 */
[----:B------:R-:W-:Y:S01]  /*2b20*/  FADD R5, R5, R4 ;  /* 0x0000000405057221 */ /* 0x000fe20000000000 */
[----:B-----5:R-:W1:Y:S03]  /*2b30*/  F2F.F64.F32 R24, R7 ;  /* 0x0000000700187310 */ /* 0x020e660000201800 */
[----:B------:R-:W-:-:S05]  /*2b40*/  FADD R5, R6, R5 ;  /* 0x0000000506057221 */ /* 0x000fca0000000000 */
[----:B0-----:R-:W0:Y:S01]  /*2b50*/  MUFU.RCP64H R21, R17 ;  /* 0x0000001100157308 */ /* 0x001e220000001800 */
[----:B-1----:R-:W-:-:S07]  /*2b60*/  DMUL R24, R24, R18 ;  /* 0x0000001218187228 */ /* 0x002fce0000000000 */
[----:B------:R-:W1:Y:S01]  /*2b70*/  F2F.F32.F64 R12, R12 ;  /* 0x0000000c000c7310 */ /* 0x000e620000301000 */
[----:B0-----:R-:W-:Y:S02]  /*2b80*/  DFMA R22, -R16, R20, 1 ;  /* 0x3ff000001016742b */ /* 0x001fe40000000114 */
[----:B------:R-:W-:-:S06]  /*2b90*/  FSETP.GEU.AND P1, PT, |R25|, 6.5827683646048100446e-37, PT ;  /* 0x036000001900780b */ /* 0x000fcc0003f2e200 */
        /* <DEDUP_REMOVED lines=8> */
[----:B------:R-:W-:Y:S01]  /*2c20*/  FSETP.GT.AND P0, PT, |R3|, 1.469367938527859385e-39, PT ;  /* 0x001000000300780b */ /* 0x000fe20003f04200 */
[----:B-1----:R-:W-:-:S04]  /*2c30*/  FADD R3, R12, R5 ;  /* 0x000000050c037221 */ /* 0x002fc80000000000 */
[----:B------:R-:W-:-:S08]  /*2c40*/  FMUL R3, R0, R3 ;  /* 0x0000000300037220 */ /* 0x000fd00000400000 */
[----:B------:R-:W-:Y:S05]  /*2c50*/  @P0 BRA P1, `(.L_x_51) ;  /* 0x0000000000100947 */ /* 0x000fea0000800000 */
[----:B------:R-:W-:Y:S01]  /*2c60*/  MOV R12, R24 ;  /* 0x00000018000c7202 */ /* 0x000fe20000000f00 */
[----:B------:R-:W-:Y:S01]  /*2c70*/  IMAD.MOV.U32 R13, RZ, RZ, R25 ;  /* 0x000000ffff0d7224 */ /* 0x000fe200078e0019 */
[----:B------:R-:W-:-:S07]  /*2c80*/  MOV R0, 0x2ca0 ;  /* 0x00002ca000007802 */ /* 0x000fce0000000f00 */
[----:B------:R-:W-:Y:S05]  /*2c90*/  CALL.REL.NOINC `($__internal_0_$__cuda_sm20_div_rn_f64_full) ;  /* 0x0000002c00087944 */ /* 0x000fea0003c00000 */
.L_x_51:
[----:B------:R-:W-:Y:S05]  /*2ca0*/  BSYNC.RECONVERGENT B0 ;  /* 0x0000000000007941 */ /* 0x000fea0003800200 */
.L_x_50:
        /* <DEDUP_REMOVED lines=77> */
.L_x_53:
[----:B------:R-:W-:Y:S05]  /*3180*/  BSYNC.RECONVERGENT B0 ;  /* 0x0000000000007941 */ /* 0x000fea0003800200 */
.L_x_52:
[----:B------:R-:W0:Y:S01]  /*3190*/  F2F.F64.F32 R16, R17 ;  /* 0x0000001100107310 */ /* 0x000e220000201800 */
[----:B------:R-:W-:Y:S01]  /*31a0*/  HFMA2 R18, -RZ, RZ, 0, 5.9604644775390625e-08 ;  /* 0x00000001ff127431 */ /* 0x000fe200000001ff */
        /* <DEDUP_REMOVED lines=18> */
[----:B------:R-:W-:-:S07]  /*32d0*/  MOV R0, 0x32f0 ;  /* 0x000032f000007802 */ /* 0x000fce0000000f00 */
[----:B------:R-:W-:Y:S05]  /*32e0*/  CALL.REL.NOINC `($__internal_0_$__cuda_sm20_div_rn_f64_full) ;  /* 0x0000002400747944 */ /* 0x000fea0003c00000 */
[----:B------:R-:W-:Y:S01]  /*32f0*/  MOV R6, R14 ;  /* 0x0000000e00067202 */ /* 0x000fe20000000f00 */
[----:B------:R-:W-:-:S07]  /*3300*/  IMAD.MOV.U32 R7, RZ, RZ, R15 ;  /* 0x000000ffff077224 */ /* 0x000fce00078e000f */
.L_x_55:
[----:B------:R-:W-:Y:S05]  /*3310*/  BSYNC.RECONVERGENT B0 ;  /* 0x0000000000007941 */ /* 0x000fea0003800200 */
.L_x_54:
        /* <DEDUP_REMOVED lines=70> */
[----:B------:R-:W-:Y:S01]  /*3780*/  IADD3 R19, PT, PT, R18, 0x7f000000, RZ ;  /* 0x7f00000012137810 */ /* 0x000fe20007ffe0ff */
[----:B-1----:R-:W-:Y:S01]  /*3790*/  IMAD R21, R21, 0x800000, -R18 ;  /* 0x0080000015157824 */ /* 0x002fe200078e0a12 */
[----:B------:R-:W-:Y:S01]  /*37a0*/  FSEL R24, RZ, +INF , !P1 ;  /* 0x7f800000ff187808 */ /* 0x000fe20004800000 */
[----:B------:R-:W-:-:S04]  /*37b0*/  FFMA R20, R17, R20, 1 ;  /* 0x3f80000011147423 */ /* 0x000fc80000000014 */
[----:B------:R-:W-:-:S04]  /*37c0*/  FMUL R20, R19, R20 ;  /* 0x0000001413147220 */ /* 0x000fc80000400000 */
[----:B------:R-:W-:Y:S01]  /*37d0*/  @!P2 FMUL R24, R21, R20 ;  /* 0x000000141518a220 */ /* 0x000fe20000400000 */
[----:B------:R-:W-:-:S07]  /*37e0*/  @!P0 LOP3.LUT R24, R5, 0x7fffffff, RZ, 0xc0, !PT ;  /* 0x7fffffff05188812 */ /* 0x000fce00078ec0ff */
.L_x_57:
[----:B------:R-:W-:Y:S05]  /*37f0*/  BSYNC.RECONVERGENT B0 ;  /* 0x0000000000007941 */ /* 0x000fea0003800200 */
.L_x_56:
        /* <DEDUP_REMOVED lines=26> */
.L_x_59:
[----:B------:R-:W-:Y:S05]  /*39a0*/  BSYNC.RECONVERGENT B0 ;  /* 0x0000000000007941 */ /* 0x000fea0003800200 */
.L_x_58:
        /* <DEDUP_REMOVED lines=20> */
[----:B------:R-:W-:Y:S02]  /*3af0*/  IADD3 R18, PT, PT, R17, -0x3f3504f3, RZ ;  /* 0xc0cafb0d11127810 */ /* 0x000fe40007ffe0ff */
[----:B------:R-:W-:Y:S02]  /*3b00*/  FSETP.NEU.AND P0, PT, |R16|, +INF , PT ;  /* 0x7f8000001000780b */ /* 0x000fe40003f0d200 */
[----:B------:R-:W-:Y:S02]  /*3b10*/  LOP3.LUT R18, R18, 0xff800000, RZ, 0xc0, !PT ;  /* 0xff80000012127812 */ /* 0x000fe400078ec0ff */
[----:B------:R-:W-:-:S03]  /*3b20*/  FSETP.NEU.AND P0, PT, R16, RZ, P0 ;  /* 0x000000ff1000720b */ /* 0x000fc6000070d000 */
[----:B------:R-:W-:Y:S01]  /*3b30*/  IMAD.IADD R22, R17, 0x1, -R18 ;  /* 0x0000000111167824 */ /* 0x000fe200078e0a12 */
        /* <DEDUP_REMOVED lines=52> */
.L_x_61:
[----:B------:R-:W-:Y:S05]  /*3e80*/  BSYNC.RECONVERGENT B0 ;  /* 0x0000000000007941 */ /* 0x000fea0003800200 */
.L_x_60:
        /* <DEDUP_REMOVED lines=24> */
.L_x_63:
[----:B------:R-:W-:Y:S05]  /*4010*/  BSYNC.RECONVERGENT B0 ;  /* 0x0000000000007941 */ /* 0x000fea0003800200 */
.L_x_62:
[----:B------:R-:W2:Y:S04]  /*4020*/  LDG.E R7, desc[UR6][R8.64+0x60] ;  /* 0x0000600608077981 */ /* 0x000ea8000c1e1900 */
[----:B------:R0:W5:Y:S01]  /*4030*/  LDG.E R24, desc[UR6][R8.64+0x5c] ;  /* 0x00005c0608187981 */ /* 0x000162000c1e1900 */
[----:B------:R-:W-:Y:S01]  /*4040*/  HFMA2 R19, -RZ, RZ, 2.03125, 0 ;  /* 0x40100000ff137431 */ /* 0x000fe200000001ff */
[----:B------:R-:W-:Y:S01]  /*4050*/  MOV R18, 0x0 ;  /* 0x0000000000127802 */ /* 0x000fe20000000f00 */
[----:B------:R-:W-:Y:S01]  /*4060*/  BSSY.RECONVERGENT B0, `(.L_x_64) ;  /* 0x0000049000007945 */ /* 0x000fe20003800200 */
[----:B------:R-:W-:Y:S01]  /*4070*/  IMAD.MOV.U32 R26, RZ, RZ, 0x3f800000 ;  /* 0x3f800000ff1a7424 */ /* 0x000fe200078e00ff */
        /* <DEDUP_REMOVED lines=10> */
[C---:B------:R-:W-:Y:S02]  /*4120*/  FSETP.GEU.AND P0, PT, |R0|.reuse, 1.175494350822287508e-38, PT ;  /* 0x008000000000780b */ /* 0x040fe40003f0e200 */
[----:B------:R-:W-:Y:S02]  /*4130*/  MOV R25, 0x3a2c32e4 ;  /* 0x3a2c32e400197802 */ /* 0x000fe40000000f00 */
[----:B------:R-:W-:Y:S02]  /*4140*/  FSEL R7, R7, |R0|, !P0 ;  /* 0x4000000007077208 */ /* 0x000fe40004000000 */
[----:B------:R-:W-:Y:S02]  /*4150*/  FSEL R17, RZ, -24, P0 ;  /* 0xc1c00000ff117808 */ /* 0x000fe40000000000 */
[----:B------:R-:W-:Y:S02]  /*4160*/  IADD3 R16, PT, PT, R7, -0x3f3504f3, RZ ;  /* 0xc0cafb0d07107810 */ /* 0x000fe40007ffe0ff */
[----:B------:R-:W-:-:S02]  /*4170*/  FSETP.NEU.AND P0, PT, |R0|, +INF , PT ;  /* 0x7f8000000000780b */ /* 0x000fc40003f0d200 */
[----:B------:R-:W-:Y:S02]  /*4180*/  LOP3.LUT R20, R16, 0xff800000, RZ, 0xc0, !PT ;  /* 0xff80000010147812 */ /* 0x000fe400078ec0ff */
[----:B------:R-:W-:Y:S02]  /*4190*/  FSETP.NEU.AND P0, PT, R0, RZ, P0 ;  /* 0x000000ff0000720b */ /* 0x000fe4000070d000 */
[-C--:B------:R-:W-:Y:S02]  /*41a0*/  IADD3 R16, PT, PT, R7, -R20.reuse, RZ ;  /* 0x8000001407107210 */ /* 0x080fe40007ffe0ff */
[----:B------:R-:W-:-:S03]  /*41b0*/  I2FP.F32.S32 R20, R20 ;  /* 0x0000001400147245 */ /* 0x000fc60000201400 */
[C---:B------:R-:W-:Y:S01]  /*41c0*/  FADD R7, R16.reuse, 1 ;  /* 0x3f80000010077421 */ /* 0x040fe20000000000 */
[----:B------:R-:W-:-:S04]  /*41d0*/  FADD R23, R16, -1 ;  /* 0xbf80000010177421 */ /* 0x000fc80000000000 */
[----:B------:R-:W-:Y:S01]  /*41e0*/  FADD R16, R23, R23 ;  /* 0x0000001717107221 */ /* 0x000fe20000000000 */
[----:B------:R-:W0:Y:S01]  /*41f0*/  MUFU.RCP R7, R7 ;  /* 0x0000000700077308 */ /* 0x000e220000001000 */
[----:B------:R-:W-:Y:S02]  /*4200*/  @!P0 FADD R0, R0, R0 ;  /* 0x0000000000008221 */ /* 0x000fe40000000000 */
[----:B0-----:R-:W-:-:S04]  /*4210*/  FMUL R16, R7, R16 ;  /* 0x0000001007107220 */ /* 0x001fc80000400000 */
[----:B------:R-:W-:-:S04]  /*4220*/  FADD R21, R23, -R16 ;  /* 0x8000001017157221 */ /* 0x000fc80000000000 */
[----:B------:R-:W-:Y:S01]  /*4230*/  FADD R22, R21, R21 ;  /* 0x0000001515167221 */ /* 0x000fe20000000000 */
[----:B------:R-:W-:Y:S01]  /*4240*/  FFMA R21, R20, 1.1920928955078125e-07, R17 ;  /* 0x3400000014157823 */ /* 0x000fe20000000011 */
[CC--:B------:R-:W-:Y:S02]  /*4250*/  FMUL R20, R16.reuse, R16.reuse ;  /* 0x0000001010147220 */ /* 0x0c0fe40000400000 */
[----:B------:R-:W-:Y:S01]  /*4260*/  FFMA R22, R23, -R16, R22 ;  /* 0x8000001017167223 */ /* 0x000fe20000000016 */
[----:B------:R-:W-:Y:S01]  /*4270*/  FFMA R17, R16, 1.4426950216293334961, R21 ;  /* 0x3fb8aa3b10117823 */ /* 0x000fe20000000015 */
[C---:B------:R-:W-:Y:S02]  /*4280*/  FFMA R23, R20.reuse, R25, 0.0032181653659790754318 ;  /* 0x3b52e7db14177423 */ /* 0x040fe40000000019 */
[----:B------:R-:W-:Y:S01]  /*4290*/  FMUL R22, R7, R22 ;  /* 0x0000001607167220 */ /* 0x000fe20000400000 */
[----:B------:R-:W-:Y:S01]  /*42a0*/  FADD R21, R21, -R17 ;  /* 0x8000001115157221 */ /* 0x000fe20000000000 */
[----:B------:R-:W-:-:S03]  /*42b0*/  FFMA R23, R20, R23, 0.018033718690276145935 ;  /* 0x3c93bb7314177423 */ /* 0x000fc60000000017 */
[----:B------:R-:W-:Y:S01]  /*42c0*/  FFMA R21, R16, 1.4426950216293334961, R21 ;  /* 0x3fb8aa3b10157823 */ /* 0x000fe20000000015 */
[----:B------:R-:W-:-:S03]  /*42d0*/  FFMA R23, R20, R23, 0.12022458761930465698 ;  /* 0x3df6384f14177423 */ /* 0x000fc60000000017 */
[----:B------:R-:W-:Y:S01]  /*42e0*/  FFMA R21, R22, 1.4426950216293334961, R21 ;  /* 0x3fb8aa3b16157823 */ /* 0x000fe20000000015 */
[----:B------:R-:W-:-:S03]  /*42f0*/  FMUL R23, R20, R23 ;  /* 0x0000001714177220 */ /* 0x000fc60000400000 */
[----:B------:R-:W-:Y:S01]  /*4300*/  FFMA R21, R16, 1.9251366722983220825e-08, R21 ;  /* 0x32a55e3410157823 */ /* 0x000fe20000000015 */
[----:B------:R-:W-:-:S04]  /*4310*/  FMUL R7, R23, 3 ;  /* 0x4040000017077820 */ /* 0x000fc80000400000 */
        /* <DEDUP_REMOVED lines=8> */
[----:B------:R-:W-:Y:S01]  /*43a0*/  HFMA2 R22, -RZ, RZ, 0.64013671875, -15.109375 ;  /* 0x391fcb8eff167431 */ /* 0x000fe200000001ff */
[----:B------:R-:W-:Y:S02]  /*43b0*/  FSETP.GT.AND P2, PT, |R7|, 152, PT ;  /* 0x431800000700780b */ /* 0x000fe40003f44200 */
        /* <DEDUP_REMOVED lines=19> */
.L_x_65:
[----:B------:R-:W-:Y:S05]  /*44f0*/  BSYNC.RECONVERGENT B0 ;  /* 0x0000000000007941 */ /* 0x000fea0003800200 */
.L_x_64:
[----:B------:R-:W0:Y:S01]  /*4500*/  F2F.F64.F32 R16, R26 ;  /* 0x0000001a00107310 */ /* 0x000e220000201800 */
[----:B------:R-:W-:Y:S01]  /*4510*/  MOV R20, 0x1 ;  /* 0x0000000100147802 */ /* 0x000fe20000000f00 */
[----:B------:R-:W-:Y:S01]  /*4520*/  DFMA R18, R12, R18, 2 ;  /* 0x400000000c12742b */ /* 0x000fe20000000012 */
[----:B------:R-:W-:Y:S05]  /*4530*/  BSSY.RECONVERGENT B0, `(.L_x_66) ;  /* 0x0000017000007945 */ /* 0x000fea0003800200 */
[----:B-----5:R-:W1:Y:S08]  /*4540*/  F2F.F64.F32 R24, R24 ;  /* 0x0000001800187310 */ /* 0x020e700000201800 */
[----:B0-----:R-:W0:Y:S01]  /*4550*/  MUFU.RCP64H R21, R17 ;  /* 0x0000001100157308 */ /* 0x001e220000001800 */
[----:B-1----:R-:W-:-:S07]  /*4560*/  DMUL R18, R24, R18 ;  /* 0x0000001218127228 */ /* 0x002fce0000000000 */
[----:B------:R1:W2:Y:S01]  /*4570*/  F2F.F32.F64 R7, R14 ;  /* 0x0000000e00077310 */ /* 0x0002a20000301000 */
        /* <DEDUP_REMOVED lines=11> */
[----:B-12---:R-:W-:Y:S05]  /*4630*/  @P0 BRA P1, `(.L_x_67) ;  /* 0x0000000000180947 */ /* 0x006fea0000800000 */
[----:B------:R-:W-:Y:S02]  /*4640*/  MOV R12, R18 ;  /* 0x00000012000c7202 */ /* 0x000fe40000000f00 */
[----:B------:R-:W-:Y:S02]  /*4650*/  MOV R13, R19 ;  /* 0x00000013000d7202 */ /* 0x000fe40000000f00 */
[----:B------:R-:W-:-:S07]  /*4660*/  MOV R0, 0x4680 ;  /* 0x0000468000007802 */ /* 0x000fce0000000f00 */
[----:B------:R-:W-:Y:S05]  /*4670*/  CALL.REL.NOINC `($__internal_0_$__cuda_sm20_div_rn_f64_full) ;  /* 0x0000001000907944 */ /* 0x000fea0003c00000 */
[----:B------:R-:W-:Y:S01]  /*4680*/  IMAD.MOV.U32 R12, RZ, RZ, R14 ;  /* 0x000000ffff0c7224 */ /* 0x000fe200078e000e */
[----:B------:R-:W-:-:S07]  /*4690*/  MOV R13, R15 ;  /* 0x0000000f000d7202 */ /* 0x000fce0000000f00 */
.L_x_67:
[----:B------:R-:W-:Y:S05]  /*46a0*/  BSYNC.RECONVERGENT B0 ;  /* 0x0000000000007941 */ /* 0x000fea0003800200 */
.L_x_66:
[----:B------:R-:W0:Y:S01]  /*46b0*/  LDC.64 R14, c[0x0][0x3a8] ;  /* 0x0000ea00ff0e7b82 */ /* 0x000e220000000a00 */
[----:B------:R-:W2:Y:S04]  /*46c0*/  LDG.E R26, desc[UR6][R8.64+0x4] ;  /* 0x00000406081a7981 */ /* 0x000ea8000c1e1900 */
[----:B------:R-:W3:Y:S03]  /*46d0*/  LDG.E R20, desc[UR6][R8.64] ;  /* 0x0000000608147981 */ /* 0x000ee6000c1e1900 */
[----:B------:R-:W1:Y:S01]  /*46e0*/  LDC.64 R16, c[0x0][0x3a0] ;  /* 0x0000e800ff107b82 */ /* 0x000e620000000a00 */
[----:B------:R-:W4:Y:S04]  /*46f0*/  LDG.E R24, desc[UR6][R8.64+0x64] ;  /* 0x0000640608187981 */ /* 0x000f28000c1e1900 */
[----:B------:R-:W4:Y:S03]  /*4700*/  LDG.E R0, desc[UR6][R8.64+0x38] ;  /* 0x0000380608007981 */ /* 0x000f26000c1e1900 */
[----:B------:R-:W1:Y:S01]  /*4710*/  LDC.64 R18, c[0x0][0x380] ;  /* 0x0000e000ff127b82 */ /* 0x000e620000000a00 */
[----:B------:R1:W4:Y:S01]  /*4720*/  LDG.E R25, desc[UR6][R8.64+0x8] ;  /* 0x0000080608197981 */ /* 0x000322000c1e1900 */
[----:B0-----:R-:W-:-:S06]  /*4730*/  IMAD.WIDE R14, R2, 0x8, R14 ;  /* 0x00000008020e7825 */ /* 0x001fcc00078e020e */
[----:B------:R-:W4:Y:S01]  /*4740*/  LDG.E.64 R14, desc[UR6][R14.64] ;  /* 0x000000060e0e7981 */ /* 0x000f22000c1e1b00 */
[----:B-1----:R-:W-:-:S06]  /*4750*/  IMAD.WIDE R16, R2, 0x8, R16 ;  /* 0x0000000802107825 */ /* 0x002fcc00078e0210 */
[----:B------:R-:W4:Y:S01]  /*4760*/  LDG.E.64 R16, desc[UR6][R16.64] ;  /* 0x0000000610107981 */ /* 0x000f22000c1e1b00 */
[----:B------:R-:W-:-:S05]  /*4770*/  IMAD.WIDE R18, R2, 0x8, R18 ;  /* 0x0000000802127825 */ /* 0x000fca00078e0212 */
[----:B------:R0:W5:Y:S01]  /*4780*/  LDG.E R2, desc[UR6][R18.64] ;  /* 0x0000000612027981 */ /* 0x000162000c1e1900 */
[----:B------:R-:W-:Y:S01]  /*4790*/  UMOV UR4, 0x53c8d4f1 ;  /* 0x53c8d4f100047882 */ /* 0x000fe20000000000 */
[----:B------:R-:W-:Y:S01]  /*47a0*/  UMOV UR5, 0x400921fb ;  /* 0x400921fb00057882 */ /* 0x000fe20000000000 */
[----:B------:R-:W-:Y:S01]  /*47b0*/  MOV R9, 0x3bbb989d ;  /* 0x3bbb989d00097802 */ /* 0x000fe20000000f00 */
[----:B------:R-:W1:Y:S01]  /*47c0*/  F2F.F32.F64 R12, R12 ;  /* 0x0000000c000c7310 */ /* 0x000e620000301000 */
[----:B------:R-:W-:-:S04]  /*47d0*/  FADD R5, R4, R5 ;  /* 0x0000000504057221 */ /* 0x000fc80000000000 */
[----:B------:R-:W-:-:S04]  /*47e0*/  FADD R6, R6, R5 ;  /* 0x0000000506067221 */ /* 0x000fc80000000000 */
[----:B------:R-:W-:-:S04]  /*47f0*/  FADD R7, R7, R6 ;  /* 0x0000000607077221 */ /* 0x000fc80000000000 */
[----:B-1----:R-:W-:Y:S01]  /*4800*/  FADD R7, R12, R7 ;  /* 0x000000070c077221 */ /* 0x002fe20000000000 */
[----:B------:R-:W-:Y:S01]  /*4810*/  BSSY.RECONVERGENT B0, `(.L_x_68) ;  /* 0x0000080000007945 */ /* 0x000fe20003800200 */
[----:B--2---:R-:W4:Y:S08]  /*4820*/  F2F.F64.F32 R22, R26 ;  /* 0x0000001a00167310 */ /* 0x004f300000201800 */
[----:B---3--:R-:W1:Y:S01]  /*4830*/  F2F.F64.F32 R20, R20 ;  /* 0x0000001400147310 */ /* 0x008e620000201800 */
[----:B----4-:R-:W-:-:S07]  /*4840*/  DMUL R14, R22, R14 ;  /* 0x0000000e160e7228 */ /* 0x010fce0000000000 */
[----:B------:R-:W2:Y:S01]  /*4850*/  F2F.F64.F32 R22, -R24 ;  /* 0x8000001800167310 */ /* 0x000ea20000201800 */
[----:B-1----:R-:W-:Y:S02]  /*4860*/  DFMA R14, R20, R16, R14 ;  /* 0x00000010140e722b */ /* 0x002fe4000000000e */
[----:B--2---:R-:W-:-:S06]  /*4870*/  DMUL R22, R10, R22 ;  /* 0x000000160a167228 */ /* 0x004fcc0000000000 */
[----:B------:R-:W-:-:S04]  /*4880*/  DMUL R14, R14, -2 ;  /* 0xc00000000e0e7828 */ /* 0x000fc80000000000 */
[----:B------:R-:W1:Y:S04]  /*4890*/  F2F.F32.F64 R22, R22 ;  /* 0x0000001600167310 */ /* 0x000e680000301000 */
[----:B------:R-:W-:Y:S01]  /*48a0*/  DMUL R14, R14, UR4 ;  /* 0x000000040e0e7c28 */ /* 0x000fe20008000000 */
[----:B------:R-:W-:-:S05]  /*48b0*/  HFMA2 R10, -RZ, RZ, 3.7421875, 0 ;  /* 0x437c0000ff0a7431 */ /* 0x000fca00000001ff */
[----:B------:R-:W2:Y:S01]  /*48c0*/  F2F.F32.F64 R8, R14 ;  /* 0x0000000e00087310 */ /* 0x000ea20000301000 */
[----:B-1----:R-:W-:-:S04]  /*48d0*/  FFMA.SAT R9, R22, R9, 0.5 ;  /* 0x3f00000016097423 */ /* 0x002fc80000002009 */
[----:B------:R-:W-:-:S04]  /*48e0*/  FFMA.RM R10, R9, R10, 12582913 ;  /* 0x4b400001090a7423 */ /* 0x000fc8000000400a */
[----:B------:R-:W-:Y:S01]  /*48f0*/  FADD R9, R10, -12583039 ;  /* 0xcb40007f0a097421 */ /* 0x000fe20000000000 */
[----:B--2---:R-:W-:-:S03]  /*4900*/  FMUL R16, R8, 0.63661974668502807617 ;  /* 0x3f22f98308107820 */ /* 0x004fc60000400000 */
[C---:B------:R-:W-:Y:S02]  /*4910*/  FFMA R11, R22.reuse, 1.4426950216293334961, -R9 ;  /* 0x3fb8aa3b160b7823 */ /* 0x040fe40000000809 */
[----:B------:R-:W1:Y:S02]  /*4920*/  F2I.NTZ R9, R16 ;  /* 0x0000001000097305 */ /* 0x000e640000203100 */
[----:B------:R-:W-:-:S06]  /*4930*/  FFMA R11, R22, 1.925963033500011079e-08, R11 ;  /* 0x32a57060160b7823 */ /* 0x000fcc000000000b */
[----:B------:R-:W2:Y:S01]  /*4940*/  MUFU.EX2 R11, R11 ;  /* 0x0000000b000b7308 */ /* 0x000ea20000000800 */
[----:B------:R-:W-:Y:S02]  /*4950*/  FSETP.GE.AND P0, PT, |R8|, 105615, PT ;  /* 0x47ce47800800780b */ /* 0x000fe40003f06200 */
[----:B-1----:R-:W-:Y:S01]  /*4960*/  I2FP.F32.S32 R5, R9 ;  /* 0x0000000900057245 */ /* 0x002fe20000201400 */
[----:B------:R-:W-:Y:S01]  /*4970*/  FFMA R0, R0, R7, R3 ;  /* 0x0000000700007223 */ /* 0x000fe20000000003 */
[----:B------:R-:W-:-:S03]  /*4980*/  SHF.L.U32 R10, R10, 0x17, RZ ;  /* 0x000000170a0a7819 */ /* 0x000fc600000006ff */
[----:B------:R-:W-:-:S04]  /*4990*/  FFMA R4, R5, -1.5707962512969970703, R8 ;  /* 0xbfc90fda05047823 */ /* 0x000fc80000000008 */
[----:B------:R-:W-:Y:S01]  /*49a0*/  FFMA R4, R5, -7.5497894158615963534e-08, R4 ;  /* 0xb3a2216805047823 */ /* 0x000fe20000000004 */
[----:B--2---:R-:W-:Y:S01]  /*49b0*/  FMUL R3, R10, R11 ;  /* 0x0000000b0a037220 */ /* 0x004fe20000400000 */
[----:B------:R-:W-:Y:S02]  /*49c0*/  FMUL R0, R25, R0 ;  /* 0x0000000019007220 */ /* 0x000fe40000400000 */
[----:B------:R-:W-:Y:S01]  /*49d0*/  FFMA R5, R5, -5.3903029534742383927e-15, R4 ;  /* 0xa7c234c505057823 */ /* 0x000fe20000000004 */
[----:B------:R-:W-:Y:S02]  /*49e0*/  IMAD.MOV.U32 R7, RZ, RZ, R9 ;  /* 0x000000ffff077224 */ /* 0x000fe400078e0009 */
[----:B------:R-:W-:Y:S02]  /*49f0*/  FMUL R3, R0, R3 ;  /* 0x0000000300037220 */ /* 0x000fe40000400000 */
[----:B------:R-:W-:Y:S01]  /*4a00*/  MOV R0, R5 ;  /* 0x0000000500007202 */ /* 0x000fe20000000f00 */
[----:B0-----:R-:W-:Y:S06]  /*4a10*/  @!P0 BRA `(.L_x_69) ;  /* 0x00000004007c8947 */ /* 0x001fec0003800000 */
[----:B------:R-:W-:-:S13]  /*4a20*/  FSETP.NEU.AND P0, PT, |R8|, +INF , PT ;  /* 0x7f8000000800780b */ /* 0x000fda0003f0d200 */
[----:B------:R-:W-:Y:S01]  /*4a30*/  @!P0 FMUL R0, RZ, R8 ;  /* 0x00000008ff008220 */ /* 0x000fe20000400000 */
[----:B------:R-:W-:Y:S01]  /*4a40*/  @!P0 MOV R9, RZ ;  /* 0x000000ff00098202 */ /* 0x000fe20000000f00 */
[----:B------:R-:W-:Y:S06]  /*4a50*/  @!P0 BRA `(.L_x_69) ;  /* 0x00000004006c8947 */ /* 0x000fec0003800000 */
[----:B------:R-:W-:Y:S01]  /*4a60*/  SHF.L.U32 R4, R8, 0x8, RZ ;  /* 0x0000000808047819 */ /* 0x000fe200000006ff */
[----:B------:R-:W-:Y:S02]  /*4a70*/  HFMA2 R0, -RZ, RZ, 0, 0 ;  /* 0x00000000ff007431 */ /* 0x000fe400000001ff */
[----:B------:R-:W-:Y:S01]  /*4a80*/  IMAD.MOV.U32 R21, RZ, RZ, RZ ;  /* 0x000000ffff157224 */ /* 0x000fe200078e00ff */
[----:B------:R-:W0:Y:S01]  /*4a90*/  LDCU.64 UR8, c[0x4][URZ] ;  /* 0x01000000ff0877ac */ /* 0x000e220008000a00 */
[----:B------:R-:W-:Y:S01]  /*4aa0*/  LOP3.LUT R9, R4, 0x80000000, RZ, 0xfc, !PT ;  /* 0x8000000004097812 */ /* 0x000fe200078efcff */
[----:B------:R-:W-:Y:S01]  /*4ab0*/  UMOV UR5, URZ ;  /* 0x000000ff00057c82 */ /* 0x000fe20008000000 */
[----:B------:R-:W-:-:S05]  /*4ac0*/  UMOV UR4, URZ ;  /* 0x000000ff00047c82 */ /* 0x000fca0008000000 */
.L_x_70:
[----:B0-----:R-:W-:Y:S02]  /*4ad0*/  MOV R12, UR8 ;  /* 0x00000008000c7c02 */ /* 0x001fe40008000f00 */
[----:B------:R-:W-:-:S05]  /*4ae0*/  MOV R13, UR9 ;  /* 0x00000009000d7c02 */ /* 0x000fca0008000f00 */
        /* <DEDUP_REMOVED lines=10> */
[C---:B------:R-:W-:Y:S02]  /*4b90*/  ISETP.EQ.AND P5, PT, R21.reuse, 0x14, PT ;  /* 0x000000141500780c */ /* 0x040fe40003fa2270 */
[----:B------:R-:W-:Y:S01]  /*4ba0*/  IADD3 R21, PT, PT, R21, 0x4, RZ ;  /* 0x0000000415157810 */ /* 0x000fe20007ffe0ff */
[----:B--2---:R-:W-:-:S03]  /*4bb0*/  IMAD.WIDE.U32 R10, R10, R9, RZ ;  /* 0x000000090a0a7225 */ /* 0x004fc600078e00ff */
[----:B------:R-:W-:-:S04]  /*4bc0*/  IADD3 R6, P6, PT, R10, R0, RZ ;  /* 0x000000000a067210 */ /* 0x000fc80007fde0ff */
[----:B------:R-:W-:Y:S01]  /*4bd0*/  IADD3.X R0, PT, PT, R11, UR5, RZ, P6, !PT ;  /* 0x000000050b007c10 */ /* 0x000fe2000b7fe4ff */
[----:B------:R-:W-:Y:S01]  /*4be0*/  @P2 IMAD.MOV.U32 R15, RZ, RZ, R6 ;  /* 0x000000ffff0f2224 */ /* 0x000fe200078e0006 */
[-C--:B------:R-:W-:Y:S02]  /*4bf0*/  @P0 MOV R4, R6.reuse ;  /* 0x0000000600040202 */ /* 0x080fe40000000f00 */
[-C--:B------:R-:W-:Y:S02]  /*4c00*/  @P1 MOV R14, R6.reuse ;  /* 0x00000006000e1202 */ /* 0x080fe40000000f00 */
[-C--:B------:R-:W-:Y:S02]  /*4c10*/  @P3 MOV R16, R6.reuse ;  /* 0x0000000600103202 */ /* 0x080fe40000000f00 */
[-C--:B------:R-:W-:Y:S02]  /*4c20*/  @P4 MOV R17, R6.reuse ;  /* 0x0000000600114202 */ /* 0x080fe40000000f00 */
[----:B------:R-:W-:Y:S01]  /*4c30*/  @P5 MOV R20, R6 ;  /* 0x0000000600145202 */ /* 0x000fe20000000f00 */
        /* <DEDUP_REMOVED lines=13> */
[----:B------:R-:W-:-:S03]  /*4d10*/  ISETP.EQ.AND P5, PT, R12, RZ, PT ;  /* 0x000000ff0c00720c */ /* 0x000fc60003fa2270 */
[-C--:B------:R-:W-:Y:S02]  /*4d20*/  @P3 MOV R6, R4.reuse ;  /* 0x0000000400063202 */ /* 0x080fe40000000f00 */
[C---:B------:R-:W-:Y:S02]  /*4d30*/  ISETP.EQ.AND P3, PT, R12.reuse, -0x4, PT ;  /* 0xfffffffc0c00780c */ /* 0x040fe40003f62270 */
[----:B------:R-:W-:Y:S01]  /*4d40*/  @P4 MOV R10, R4 ;  /* 0x00000004000a4202 */ /* 0x000fe20000000f00 */
[----:B------:R-:W-:Y:S01]  /*4d50*/  @P2 IMAD.MOV.U32 R10, RZ, RZ, R14 ;  /* 0x000000ffff0a2224 */ /* 0x000fe200078e000e */
[----:B------:R-:W-:Y:S02]  /*4d60*/  @P4 MOV R6, R14 ;  /* 0x0000000e00064202 */ /* 0x000fe40000000f00 */
[----:B------:R-:W-:Y:S02]  /*4d70*/  ISETP.EQ.AND P4, PT, R12, 0x4, PT ;  /* 0x000000040c00780c */ /* 0x000fe40003f82270 */
[----:B------:R-:W-:-:S02]  /*4d80*/  @P2 MOV R6, R15 ;  /* 0x0000000f00062202 */ /* 0x000fc40000000f00 */
[----:B------:R-:W-:Y:S02]  /*4d90*/  @P1 MOV R10, R15 ;  /* 0x0000000f000a1202 */ /* 0x000fe40000000f00 */
[-C--:B------:R-:W-:Y:S01]  /*4da0*/  @P1 MOV R6, R16.reuse ;  /* 0x0000001000061202 */ /* 0x080fe20000000f00 */
[----:B------:R-:W-:Y:S01]  /*4db0*/  @P0 IMAD.MOV.U32 R6, RZ, RZ, R17 ;  /* 0x000000ffff060224 */ /* 0x000fe200078e0011 */
[----:B------:R-:W-:Y:S02]  /*4dc0*/  @P0 MOV R10, R16 ;  /* 0x00000010000a0202 */ /* 0x000fe40000000f00 */
[----:B------:R-:W-:Y:S02]  /*4dd0*/  @P3 MOV R10, R17 ;  /* 0x00000011000a3202 */ /* 0x000fe40000000f00 */
[-C--:B------:R-:W-:Y:S02]  /*4de0*/  @P3 MOV R6, R20.reuse ;  /* 0x0000001400063202 */ /* 0x080fe40000000f00 */
[----:B------:R-:W-:Y:S01]  /*4df0*/  @P5 MOV R10, R20 ;  /* 0x00000014000a5202 */ /* 0x000fe20000000f00 */
[----:B------:R-:W-:Y:S01]  /*4e00*/  @P4 IMAD.MOV.U32 R10, RZ, RZ, R0 ;  /* 0x000000ffff0a4224 */ /* 0x000fe200078e0000 */
[----:B------:R-:W-:Y:S01]  /*4e10*/  @P5 MOV R6, R0 ;  /* 0x0000000000065202 */ /* 0x000fe20000000f00 */
[----:B------:R-:W-:Y:S06]  /*4e20*/  @!P6 BRA `(.L_x_72) ;  /* 0x00000000002ce947 */ /* 0x000fec0003800000 */
[----:B------:R-:W-:Y:S02]  /*4e30*/  @P2 MOV R11, R4 ;  /* 0x00000004000b2202 */ /* 0x000fe40000000f00 */
[----:B------:R-:W-:Y:S02]  /*4e40*/  @P1 MOV R11, R14 ;  /* 0x0000000e000b1202 */ /* 0x000fe40000000f00 */
[----:B------:R-:W-:Y:S02]  /*4e50*/  @P0 MOV R11, R15 ;  /* 0x0000000f000b0202 */ /* 0x000fe40000000f00 */
[----:B------:R-:W-:Y:S02]  /*4e60*/  ISETP.EQ.AND P0, PT, R12, 0x8, PT ;  /* 0x000000080c00780c */ /* 0x000fe40003f02270 */
[----:B------:R-:W-:Y:S01]  /*4e70*/  @P3 MOV R11, R16 ;  /* 0x00000010000b3202 */ /* 0x000fe20000000f00 */
[----:B------:R-:W-:Y:S01]  /*4e80*/  @P5 IMAD.MOV.U32 R11, RZ, RZ, R17 ;  /* 0x000000ffff0b5224 */ /* 0x000fe200078e0011 */
[----:B------:R-:W-:-:S02]  /*4e90*/  @P4 MOV R11, R20 ;  /* 0x00000014000b4202 */ /* 0x000fc40000000f00 */
[----:B------:R-:W-:-:S04]  /*4ea0*/  LOP3.LUT R9, R9, 0x1f, RZ, 0xc0, !PT ;  /* 0x0000001f09097812 */ /* 0x000fc800078ec0ff */
[----:B------:R-:W-:-:S03]  /*4eb0*/  SHF.L.W.U32.HI R6, R10, R9, R6 ;  /* 0x000000090a067219 */ /* 0x000fc60000010e06 */
[----:B------:R-:W-:-:S04]  /*4ec0*/  @P0 MOV R11, R0 ;  /* 0x00000000000b0202 */ /* 0x000fc80000000f00 */
[----:B------:R-:W-:-:S07]  /*4ed0*/  SHF.L.W.U32.HI R10, R11, R9, R10 ;  /* 0x000000090b0a7219 */ /* 0x000fce0000010e0a */
.L_x_72:
[----:B------:R-:W-:Y:S05]  /*4ee0*/  BSYNC.RECONVERGENT B1 ;  /* 0x0000000000017941 */ /* 0x000fea0003800200 */
.L_x_71:
        /* <DEDUP_REMOVED lines=18> */
.L_x_69:
[----:B------:R-:W-:Y:S05]  /*5010*/  BSYNC.RECONVERGENT B0 ;  /* 0x0000000000007941 */ /* 0x000fea0003800200 */
.L_x_68:
[----:B------:R0:W5:Y:S01]  /*5020*/  LDG.E R6, desc[UR6][R18.64+0x4] ;  /* 0x0000040612067981 */ /* 0x000162000c1e1900 */
[----:B------:R-:W-:Y:S01]  /*5030*/  MOV R10, 0x37cbac00 ;  /* 0x37cbac00000a7802 */ /* 0x000fe20000000f00 */
[----:B------:R-:W-:Y:S01]  /*5040*/  FMUL R11, R0, R0 ;  /* 0x00000000000b7220 */ /* 0x000fe20000400000 */
[----:B------:R-:W-:Y:S01]  /*5050*/  HFMA2 R22, -RZ, RZ, 1.0078125, -8.98838043212890625e-05 ;  /* 0x3c0885e4ff167431 */ /* 0x000fe200000001ff */
[----:B------:R-:W-:Y:S01]  /*5060*/  LOP3.LUT R12, R9, 0x1, RZ, 0xc0, !PT ;  /* 0x00000001090c7812 */ /* 0x000fe200078ec0ff */
[----:B------:R-:W-:Y:S01]  /*5070*/  BSSY.RECONVERGENT B0, `(.L_x_73) ;  /* 0x0000071000007945 */ /* 0x000fe20003800200 */
[----:B------:R-:W-:Y:S01]  /*5080*/  FFMA R13, R11, R10, -0.0013887860113754868507 ;  /* 0xbab607ed0b0d7423 */ /* 0x000fe2000000000a */
[----:B------:R-:W-:Y:S02]  /*5090*/  IADD3 R9, PT, PT, R9, 0x1, RZ ;  /* 0x0000000109097810 */ /* 0x000fe40007ffe0ff */
[----:B------:R-:W-:Y:S02]  /*50a0*/  ISETP.NE.U32.AND P0, PT, R12, 0x1, PT ;  /* 0x000000010c00780c */ /* 0x000fe40003f05070 */
[----:B------:R-:W-:-:S02]  /*50b0*/  LOP3.LUT P1, RZ, R9, 0x2, RZ, 0xc0, !PT ;  /* 0x0000000209ff7812 */ /* 0x000fc4000782c0ff */
[----:B------:R-:W-:Y:S02]  /*50c0*/  FSEL R12, R13, -0.00019574658654164522886, P0 ;  /* 0xb94d41530d0c7808 */ /* 0x000fe40000000000 */
[----:B------:R-:W-:Y:S02]  /*50d0*/  FSEL R22, R22, 0.041666727513074874878, !P0 ;  /* 0x3d2aaabb16167808 */ /* 0x000fe40004000000 */
[----:B------:R-:W-:Y:S02]  /*50e0*/  MOV R13, 0x3e2aaaa8 ;  /* 0x3e2aaaa8000d7802 */ /* 0x000fe40000000f00 */
[----:B------:R-:W-:Y:S01]  /*50f0*/  FSEL R0, R0, 1, !P0 ;  /* 0x3f80000000007808 */ /* 0x000fe20004000000 */
[----:B------:R-:W-:Y:S01]  /*5100*/  FFMA R12, R11, R12, R22 ;  /* 0x0000000c0b0c7223 */ /* 0x000fe20000000016 */
[----:B------:R-:W-:Y:S02]  /*5110*/  FSEL R9, -R13, -0.4999999701976776123, !P0 ;  /* 0xbeffffff0d097808 */ /* 0x000fe40004000100 */
[----:B------:R-:W-:-:S03]  /*5120*/  FSETP.GE.AND P0, PT, |R8|, 105615, PT ;  /* 0x47ce47800800780b */ /* 0x000fc60003f06200 */
[C---:B------:R-:W-:Y:S01]  /*5130*/  FFMA R9, R11.reuse, R12, R9 ;  /* 0x0000000c0b097223 */ /* 0x040fe20000000009 */
[----:B------:R-:W-:-:S04]  /*5140*/  FFMA R11, R11, R0, RZ ;  /* 0x000000000b0b7223 */ /* 0x000fc800000000ff */
[----:B------:R-:W-:-:S04]  /*5150*/  FFMA R0, R11, R9, R0 ;  /* 0x000000090b007223 */ /* 0x000fc80000000000 */
[----:B------:R-:W-:-:S04]  /*5160*/  @P1 FADD R0, RZ, -R0 ;  /* 0x80000000ff001221 */ /* 0x000fc80000000000 */
[----:B-----5:R-:W-:-:S05]  /*5170*/  FFMA R9, R3, R0, R2 ;  /* 0x0000000003097223 */ /* 0x020fca0000000002 */
[----:B------:R0:W-:Y:S01]  /*5180*/  STG.E desc[UR6][R18.64], R9 ;  /* 0x0000000912007986 */ /* 0x0001e2000c101906 */
[----:B------:R-:W-:Y:S05]  /*5190*/  @!P0 BRA `(.L_x_74) ;  /* 0x0000000400788947 */ /* 0x000fea0003800000 */
[----:B------:R-:W-:-:S13]  /*51a0*/  FSETP.NEU.AND P0, PT, |R8|, +INF , PT ;  /* 0x7f8000000800780b */ /* 0x000fda0003f0d200 */
[----:B------:R-:W-:Y:S01]  /*51b0*/  @!P0 FMUL R5, RZ, R8 ;  /* 0x00000008ff058220 */ /* 0x000fe20000400000 */
[----:B------:R-:W-:Y:S01]  /*51c0*/  @!P0 IMAD.MOV.U32 R7, RZ, RZ, RZ ;  /* 0x000000ffff078224 */ /* 0x000fe200078e00ff */
[----:B------:R-:W-:Y:S06]  /*51d0*/  @!P0 BRA `(.L_x_74) ;  /* 0x0000000400688947 */ /* 0x000fec0003800000 */
[----:B------:R-:W-:Y:S01]  /*51e0*/  SHF.L.U32 R0, R8, 0x8, RZ ;  /* 0x0000000808007819 */ /* 0x000fe200000006ff */
[----:B------:R-:W-:Y:S01]  /*51f0*/  HFMA2 R5, -RZ, RZ, 0, 0 ;  /* 0x00000000ff057431 */ /* 0x000fe200000001ff */
[----:B------:R-:W-:Y:S01]  /*5200*/  MOV R2, RZ ;  /* 0x000000ff00027202 */ /* 0x000fe20000000f00 */
[----:B------:R-:W1:Y:S01]  /*5210*/  LDCU.64 UR8, c[0x4][URZ] ;  /* 0x01000000ff0877ac */ /* 0x000e620008000a00 */
[----:B------:R-:W-:Y:S01]  /*5220*/  LOP3.LUT R7, R0, 0x80000000, RZ, 0xfc, !PT ;  /* 0x8000000000077812 */ /* 0x000fe200078efcff */
[----:B------:R-:W-:Y:S01]  /*5230*/  UMOV UR5, URZ ;  /* 0x000000ff00057c82 */ /* 0x000fe20008000000 */
[----:B------:R-:W-:-:S05]  /*5240*/  UMOV UR4, URZ ;  /* 0x000000ff00047c82 */ /* 0x000fca0008000000 */
.L_x_75:
        /* <DEDUP_REMOVED lines=27> */
[----:B------:R-:W-:Y:S02]  /*5400*/  LOP3.LUT P6, RZ, R7, 0x1f, RZ, 0xc0, !PT ;  /* 0x0000001f07ff7812 */ /* 0x000fe400078cc0ff */
[----:B------:R-:W-:-:S04]  /*5410*/  IADD3 R0, PT, PT, R0, -0x80, RZ ;  /* 0xffffff8000007810 */ /* 0x000fc80007ffe0ff */
[----:B------:R-:W-:-:S04]  /*5420*/  SHF.R.U32.HI R0, RZ, 0x5, R0 ;  /* 0x00000005ff007819 */ /* 0x000fc80000011600 */
[----:B0-----:R-:W-:-:S04]  /*5430*/  LEA R9, -R0, RZ, 0x2 ;  /* 0x000000ff00097211 */ /* 0x001fc800078e11ff */
[C---:B------:R-:W-:Y:S02]  /*5440*/  ISETP.EQ.AND P3, PT, R9.reuse, -0x18, PT ;  /* 0xffffffe80900780c */ /* 0x040fe40003f62270 */
[C---:B------:R-:W-:Y:S02]  /*5450*/  ISETP.EQ.AND P4, PT, R9.reuse, -0x14, PT ;  /* 0xffffffec0900780c */ /* 0x040fe40003f82270 */
[C---:B------:R-:W-:Y:S02]  /*5460*/  ISETP.EQ.AND P2, PT, R9.reuse, -0x10, PT ;  /* 0xfffffff00900780c */ /* 0x040fe40003f42270 */
[C---:B------:R-:W-:Y:S02]  /*5470*/  ISETP.EQ.AND P1, PT, R9.reuse, -0xc, PT ;  /* 0xfffffff40900780c */ /* 0x040fe40003f22270 */
[C---:B------:R-:W-:Y:S02]  /*5480*/  ISETP.EQ.AND P0, PT, R9.reuse, -0x8, PT ;  /* 0xfffffff80900780c */ /* 0x040fe40003f02270 */
[----:B------:R-:W-:-:S03]  /*5490*/  ISETP.EQ.AND P5, PT, R9, 0x4, PT ;  /* 0x000000040900780c */ /* 0x000fc60003fa2270 */
[----:B------:R-:W-:Y:S01]  /*54a0*/  @P3 IMAD.MOV.U32 R0, RZ, RZ, R4 ;  /* 0x000000ffff003224 */ /* 0x000fe200078e0004 */
[C---:B------:R-:W-:Y:S02]  /*54b0*/  ISETP.EQ.AND P3, PT, R9.reuse, -0x4, PT ;  /* 0xfffffffc0900780c */ /* 0x040fe40003f62270 */
[----:B------:R-:W-:Y:S02]  /*54c0*/  @P4 MOV R2, R4 ;  /* 0x0000000400024202 */ /* 0x000fe40000000f00 */
[-C--:B------:R-:W-:Y:S02]  /*54d0*/  @P4 MOV R0, R14.reuse ;  /* 0x0000000e00004202 */ /* 0x080fe40000000f00 */
[----:B------:R-:W-:Y:S02]  /*54e0*/  ISETP.EQ.AND P4, PT, R9, RZ, PT ;  /* 0x000000ff0900720c */ /* 0x000fe40003f82270 */
[----:B------:R-:W-:Y:S01]  /*54f0*/  @P2 MOV R2, R14 ;  /* 0x0000000e00022202 */ /* 0x000fe20000000f00 */
[----:B------:R-:W-:Y:S01]  /*5500*/  @P1 IMAD.MOV.U32 R2, RZ, RZ, R15 ;  /* 0x000000ffff021224 */ /* 0x000fe200078e000f */
[----:B------:R-:W-:-:S02]  /*5510*/  @P2 MOV R0, R15 ;  /* 0x0000000f00002202 */ /* 0x000fc40000000f00 */
[-C--:B------:R-:W-:Y:S02]  /*5520*/  @P1 MOV R0, R16.reuse ;  /* 0x0000001000001202 */ /* 0x080fe40000000f00 */
[----:B------:R-:W-:Y:S02]  /*5530*/  @P0 MOV R2, R16 ;  /* 0x0000001000020202 */ /* 0x000fe40000000f00 */
[-C--:B------:R-:W-:Y:S01]  /*5540*/  @P0 MOV R0, R17.reuse ;  /* 0x0000001100000202 */ /* 0x080fe20000000f00 */
[----:B------:R-:W-:Y:S01]  /*5550*/  @P3 IMAD.MOV.U32 R0, RZ, RZ, R20 ;  /* 0x000000ffff003224 */ /* 0x000fe200078e0014 */
[----:B------:R-:W-:Y:S02]  /*5560*/  @P3 MOV R2, R17 ;  /* 0x0000001100023202 */ /* 0x000fe40000000f00 */
[----:B------:R-:W-:Y:S02]  /*5570*/  @P4 MOV R2, R20 ;  /* 0x0000001400024202 */ /* 0x000fe40000000f00 */
[----:B------:R-:W-:-:S02]  /*5580*/  @P4 MOV R0, R5 ;  /* 0x0000000500004202 */ /* 0x000fc40000000f00 */
[----:B------:R-:W-:Y:S01]  /*5590*/  @P5 MOV R2, R5 ;  /* 0x0000000500025202 */ /* 0x000fe20000000f00 */
[----:B------:R-:W-:Y:S06]  /*55a0*/  @!P6 BRA `(.L_x_77) ;  /* 0x000000000028e947 */ /* 0x000fec0003800000 */
[----:B------:R-:W-:Y:S01]  /*55b0*/  @P1 MOV R4, R14 ;  /* 0x0000000e00041202 */ /* 0x000fe20000000f00 */
[----:B------:R-:W-:Y:S01]  /*55c0*/  @P0 IMAD.MOV.U32 R4, RZ, RZ, R15 ;  /* 0x000000ffff040224 */ /* 0x000fe200078e000f */
[----:B------:R-:W-:Y:S02]  /*55d0*/  ISETP.EQ.AND P0, PT, R9, 0x8, PT ;  /* 0x000000080900780c */ /* 0x000fe40003f02270 */
[----:B------:R-:W-:Y:S02]  /*55e0*/  @P3 MOV R4, R16 ;  /* 0x0000001000043202 */ /* 0x000fe40000000f00 */
[----:B------:R-:W-:Y:S02]  /*55f0*/  @P4 MOV R4, R17 ;  /* 0x0000001100044202 */ /* 0x000fe40000000f00 */
[----:B------:R-:W-:Y:S02]  /*5600*/  @P5 MOV R4, R20 ;  /* 0x0000001400045202 */ /* 0x000fe40000000f00 */
[----:B------:R-:W-:-:S04]  /*5610*/  LOP3.LUT R7, R7, 0x1f, RZ, 0xc0, !PT ;  /* 0x0000001f07077812 */ /* 0x000fc800078ec0ff */
[----:B------:R-:W-:Y:S02]  /*5620*/  SHF.L.W.U32.HI R0, R2, R7, R0 ;  /* 0x0000000702007219 */ /* 0x000fe40000010e00 */
[----:B------:R-:W-:-:S04]  /*5630*/  @P0 MOV R4, R5 ;  /* 0x0000000500040202 */ /* 0x000fc80000000f00 */
[----:B------:R-:W-:-:S07]  /*5640*/  SHF.L.W.U32.HI R2, R4, R7, R2 ;  /* 0x0000000704027219 */ /* 0x000fce0000010e02 */
.L_x_77:
[----:B------:R-:W-:Y:S05]  /*5650*/  BSYNC.RECONVERGENT B1 ;  /* 0x0000000000017941 */ /* 0x000fea0003800200 */
.L_x_76:
        /* <DEDUP_REMOVED lines=13> */
[----:B------:R-:W-:-:S04]  /*5730*/  IADD3 R0, PT, PT, -R7, RZ, RZ ;  /* 0x000000ff07007210 */ /* 0x000fc80007ffe1ff */
[----:B------:R-:W-:Y:S01]  /*5740*/  @!P1 MOV R7, R0 ;  /* 0x0000000000079202 */ /* 0x000fe20000000f00 */
[----:B0-----:R-:W-:-:S10]  /*5750*/  DMUL R12, R4, UR4 ;  /* 0x00000004040c7c28 */ /* 0x001fd40008000000 */
[----:B------:R-:W0:Y:S02]  /*5760*/  F2F.F32.F64 R12, R12 ;  /* 0x0000000c000c7310 */ /* 0x000e240000301000 */
[----:B0-----:R-:W-:-:S07]  /*5770*/  FSEL R5, -R12, R12, !P0 ;  /* 0x0000000c0c057208 */ /* 0x001fce0004000100 */
.L_x_74:
[----:B------:R-:W-:Y:S05]  /*5780*/  BSYNC.RECONVERGENT B0 ;  /* 0x0000000000007941 */ /* 0x000fea0003800200 */
.L_x_73:
[----:B------:R-:W-:Y:S02]  /*5790*/  HFMA2 R2, -RZ, RZ, 1.291015625, -0.052581787109375 ;  /* 0x3d2aaabbff027431 */ /* 0x000fe400000001ff */
[----:B0-----:R-:W-:Y:S01]  /*57a0*/  FMUL R9, R5, R5 ;  /* 0x0000000505097220 */ /* 0x001fe20000400000 */
[----:B------:R-:W-:Y:S02]  /*57b0*/  LOP3.LUT R0, R7, 0x1, RZ, 0xc0, !PT ;  /* 0x0000000107007812 */ /* 0x000fe400078ec0ff */
[----:B------:R-:W-:Y:S01]  /*57c0*/  MOV R4, 0x3effffff ;  /* 0x3effffff00047802 */ /* 0x000fe20000000f00 */
[----:B------:R-:W-:Y:S01]  /*57d0*/  FFMA R10, R9, R10, -0.0013887860113754868507 ;  /* 0xbab607ed090a7423 */ /* 0x000fe2000000000a */
[----:B------:R-:W-:Y:S02]  /*57e0*/  ISETP.NE.U32.AND P0, PT, R0, 0x1, PT ;  /* 0x000000010000780c */ /* 0x000fe40003f05070 */
[----:B------:R-:W-:Y:S02]  /*57f0*/  LOP3.LUT P1, RZ, R7, 0x2, RZ, 0xc0, !PT ;  /* 0x0000000207ff7812 */ /* 0x000fe4000782c0ff */
[----:B------:R-:W-:-:S02]  /*5800*/  FSEL R10, R10, -0.00019574658654164522886, !P0 ;  /* 0xb94d41530a0a7808 */ /* 0x000fc40004000000 */
        /* <DEDUP_REMOVED lines=8> */
[----:B------:R-:W-:-:S05]  /*5890*/  FFMA R3, R3, R0, R6 ;  /* 0x0000000003037223 */ /* 0x000fca0000000006 */
[----:B------:R-:W-:Y:S01]  /*58a0*/  STG.E desc[UR6][R18.64+0x4], R3 ;  /* 0x0000040312007986 */ /* 0x000fe2000c101906 */
[----:B------:R-:W-:Y:S05]  /*58b0*/  EXIT ;  /* 0x000000000000794d */ /* 0x000fea0003800000 */
        .weak           $__internal_0_$__cuda_sm20_div_rn_f64_full
        .type           $__internal_0_$__cuda_sm20_div_rn_f64_full,@function
        .size           $__internal_0_$__cuda_sm20_div_rn_f64_full,(.L_x_133 - $__internal_0_$__cuda_sm20_div_rn_f64_full)
$__internal_0_$__cuda_sm20_div_rn_f64_full:
[----:B------:R-:W-:Y:S01]  /*58c0*/  FSETP.GEU.AND P2, PT, |R13|, 1.469367938527859385e-39, PT ;  /* 0x001000000d00780b */ /* 0x000fe20003f4e200 */
[----:B------:R-:W-:Y:S01]  /*58d0*/  BSSY.RECONVERGENT B1, `(.L_x_78) ;  /* 0x0000056000017945 */ /* 0x000fe20003800200 */
[C---:B------:R-:W-:Y:S02]  /*58e0*/  FSETP.GEU.AND P0, PT, |R17|.reuse, 1.469367938527859385e-39, PT ;  /* 0x001000001100780b */ /* 0x040fe40003f0e200 */
[----:B------:R-:W-:Y:S02]  /*58f0*/  LOP3.LUT R14, R17, 0x800fffff, RZ, 0xc0, !PT ;  /* 0x800fffff110e7812 */ /* 0x000fe400078ec0ff */
[----:B------:R-:W-:Y:S02]  /*5900*/  LOP3.LUT R22, R13, 0x7ff00000, RZ, 0xc0, !PT ;  /* 0x7ff000000d167812 */ /* 0x000fe400078ec0ff */
[----:B------:R-:W-:Y:S01]  /*5910*/  LOP3.LUT R15, R14, 0x3ff00000, RZ, 0xfc, !PT ;  /* 0x3ff000000e0f7812 */ /* 0x000fe200078efcff */
[----:B------:R-:W-:Y:S01]  /*5920*/  IMAD.MOV.U32 R14, RZ, RZ, R16 ;  /* 0x000000ffff0e7224 */ /* 0x000fe200078e0010 */
[----:B------:R-:W-:Y:S01]  /*5930*/  MOV R23, 0x1ca00000 ;  /* 0x1ca0000000177802 */ /* 0x000fe20000000f00 */
[----:B------:R-:W-:Y:S01]  /*5940*/  IMAD.MOV.U32 R24, RZ, RZ, R22 ;  /* 0x000000ffff187224 */ /* 0x000fe200078e0016 */
[----:B------:R-:W-:-:S02]  /*5950*/  LOP3.LUT R25, R17, 0x7ff00000, RZ, 0xc0, !PT ;  /* 0x7ff0000011197812 */ /* 0x000fc400078ec0ff */
[----:B------:R-:W-:Y:S01]  /*5960*/  @!P2 LOP3.LUT R19, R17, 0x7ff00000, RZ, 0xc0, !PT ;  /* 0x7ff000001113a812 */ /* 0x000fe200078ec0ff */
[----:B------:R-:W-:Y:S01]  /*5970*/  @!P0 DMUL R14, R16, 8.98846567431157953865e+307 ;  /* 0x7fe00000100e8828 */ /* 0x000fe20000000000 */
[C---:B------:R-:W-:Y:S02]  /*5980*/  ISETP.GE.U32.AND P1, PT, R22.reuse, R25, PT ;  /* 0x000000191600720c */ /* 0x040fe40003f26070 */
[----:B------:R-:W-:Y:S02]  /*5990*/  @!P2 ISETP.GE.U32.AND P3, PT, R22, R19, PT ;  /* 0x000000131600a20c */ /* 0x000fe40003f66070 */
[C---:B------:R-:W-:Y:S01]  /*59a0*/  SEL R19, R23.reuse, 0x63400000, !P1 ;  /* 0x6340000017137807 */ /* 0x040fe20004800000 */
[----:B------:R-:W0:Y:S01]  /*59b0*/  MUFU.RCP64H R27, R15 ;  /* 0x0000000f001b7308 */ /* 0x000e220000001800 */
[----:B------:R-:W-:Y:S02]  /*59c0*/  @!P2 SEL R21, R23, 0x63400000, !P3 ;  /* 0x634000001715a807 */ /* 0x000fe40005800000 */
[----:B------:R-:W-:-:S02]  /*59d0*/  LOP3.LUT R19, R19, 0x800fffff, R13, 0xf8, !PT ;  /* 0x800fffff13137812 */ /* 0x000fc400078ef80d */
[----:B------:R-:W-:Y:S02]  /*59e0*/  @!P2 LOP3.LUT R20, R21, 0x80000000, R13, 0xf8, !PT ;  /* 0x800000001514a812 */ /* 0x000fe400078ef80d */
[----:B------:R-:W-:Y:S02]  /*59f0*/  MOV R18, R12 ;  /* 0x0000000c00127202 */ /* 0x000fe40000000f00 */
[----:B------:R-:W-:Y:S02]  /*5a00*/  @!P2 LOP3.LUT R21, R20, 0x100000, RZ, 0xfc, !PT ;  /* 0x001000001415a812 */ /* 0x000fe400078efcff */
[----:B------:R-:W-:Y:S02]  /*5a10*/  @!P2 MOV R20, RZ ;  /* 0x000000ff0014a202 */ /* 0x000fe40000000f00 */
[----:B------:R-:W-:Y:S02]  /*5a20*/  MOV R26, 0x1 ;  /* 0x00000001001a7802 */ /* 0x000fe40000000f00 */
[----:B------:R-:W-:-:S02]  /*5a30*/  @!P0 LOP3.LUT R25, R15, 0x7ff00000, RZ, 0xc0, !PT ;  /* 0x7ff000000f198812 */ /* 0x000fc400078ec0ff */
[----:B------:R-:W-:Y:S02]  /*5a40*/  @!P2 DFMA R18, R18, 2, -R20 ;  /* 0x400000001212a82b */ /* 0x000fe40000000814 */
[----:B0-----:R-:W-:-:S08]  /*5a50*/  DFMA R20, R26, -R14, 1 ;  /* 0x3ff000001a14742b */ /* 0x001fd0000000080e */
[----:B------:R-:W-:Y:S01]  /*5a60*/  DFMA R20, R20, R20, R20 ;  /* 0x000000141414722b */ /* 0x000fe20000000014 */
[----:B------:R-:W-:-:S07]  /*5a70*/  @!P2 LOP3.LUT R24, R19, 0x7ff00000, RZ, 0xc0, !PT ;  /* 0x7ff000001318a812 */ /* 0x000fce00078ec0ff */
[----:B------:R-:W-:-:S08]  /*5a80*/  DFMA R20, R26, R20, R26 ;  /* 0x000000141a14722b */ /* 0x000fd0000000001a */
[----:B------:R-:W-:-:S08]  /*5a90*/  DFMA R28, R20, -R14, 1 ;  /* 0x3ff00000141c742b */ /* 0x000fd0000000080e */
[----:B------:R-:W-:-:S08]  /*5aa0*/  DFMA R28, R20, R28, R20 ;  /* 0x0000001c141c722b */ /* 0x000fd00000000014 */
[----:B------:R-:W-:-:S08]  /*5ab0*/  DMUL R26, R28, R18 ;  /* 0x000000121c1a7228 */ /* 0x000fd00000000000 */
[----:B------:R-:W-:-:S08]  /*5ac0*/  DFMA R20, R26, -R14, R18 ;  /* 0x8000000e1a14722b */ /* 0x000fd00000000012 */
[----:B------:R-:W-:Y:S01]  /*5ad0*/  DFMA R20, R28, R20, R26 ;  /* 0x000000141c14722b */ /* 0x000fe2000000001a */
[----:B------:R-:W-:-:S04]  /*5ae0*/  IADD3 R26, PT, PT, R24, -0x1, RZ ;  /* 0xffffffff181a7810 */ /* 0x000fc80007ffe0ff */
[----:B------:R-:W-:Y:S02]  /*5af0*/  ISETP.GT.U32.AND P0, PT, R26, 0x7feffffe, PT ;  /* 0x7feffffe1a00780c */ /* 0x000fe40003f04070 */
[----:B------:R-:W-:-:S04]  /*5b00*/  IADD3 R26, PT, PT, R25, -0x1, RZ ;  /* 0xffffffff191a7810 */ /* 0x000fc80007ffe0ff */
[----:B------:R-:W-:-:S13]  /*5b10*/  ISETP.GT.U32.OR P0, PT, R26, 0x7feffffe, P0 ;  /* 0x7feffffe1a00780c */ /* 0x000fda0000704470 */
[----:B------:R-:W-:Y:S05]  /*5b20*/  @P0 BRA `(.L_x_79) ;  /* 0x00000000006c0947 */ /* 0x000fea0003800000 */
[----:B------:R-:W-:-:S04]  /*5b30*/  LOP3.LUT R13, R17, 0x7ff00000, RZ, 0xc0, !PT ;  /* 0x7ff00000110d7812 */ /* 0x000fc800078ec0ff */
[CC--:B------:R-:W-:Y:S02]  /*5b40*/  VIADDMNMX R12, R22.reuse, -R13.reuse, 0xb9600000, !PT ;  /* 0xb9600000160c7446 */ /* 0x0c0fe4000780090d */
[----:B------:R-:W-:Y:S02]  /*5b50*/  ISETP.GE.U32.AND P0, PT, R22, R13, PT ;  /* 0x0000000d1600720c */ /* 0x000fe40003f06070 */
[----:B------:R-:W-:Y:S02]  /*5b60*/  VIMNMX R12, PT, PT, R12, 0x46a00000, PT ;  /* 0x46a000000c0c7848 */ /* 0x000fe40003fe0100 */
[----:B------:R-:W-:-:S04]  /*5b70*/  SEL R23, R23, 0x63400000, !P0 ;  /* 0x6340000017177807 */ /* 0x000fc80004000000 */
[----:B------:R-:W-:Y:S01]  /*5b80*/  IADD3 R24, PT, PT, -R23, R12, RZ ;  /* 0x0000000c17187210 */ /* 0x000fe20007ffe1ff */
[----:B------:R-:W-:-:S03]  /*5b90*/  IMAD.MOV.U32 R12, RZ, RZ, RZ ;  /* 0x000000ffff0c7224 */ /* 0x000fc600078e00ff */
[----:B------:R-:W-:-:S06]  /*5ba0*/  IADD3 R13, PT, PT, R24, 0x7fe00000, RZ ;  /* 0x7fe00000180d7810 */ /* 0x000fcc0007ffe0ff */
[----:B------:R-:W-:-:S10]  /*5bb0*/  DMUL R22, R20, R12 ;  /* 0x0000000c14167228 */ /* 0x000fd40000000000 */
[----:B------:R-:W-:-:S13]  /*5bc0*/  FSETP.GTU.AND P0, PT, |R23|, 1.469367938527859385e-39, PT ;  /* 0x001000001700780b */ /* 0x000fda0003f0c200 */
[----:B------:R-:W-:Y:S05]  /*5bd0*/  @P0 BRA `(.L_x_80) ;  /* 0x0000000000940947 */ /* 0x000fea0003800000 */
[----:B------:R-:W-:-:S06]  /*5be0*/  DFMA R14, R20, -R14, R18 ;  /* 0x8000000e140e722b */ /* 0x000fcc0000000012 */
[----:B------:R-:W-:-:S04]  /*5bf0*/  MOV R14, RZ ;  /* 0x000000ff000e7202 */ /* 0x000fc80000000f00 */
[C---:B------:R-:W-:Y:S02]  /*5c00*/  FSETP.NEU.AND P0, PT, R15.reuse, RZ, PT ;  /* 0x000000ff0f00720b */ /* 0x040fe40003f0d000 */
[----:B------:R-:W-:-:S04]  /*5c10*/  LOP3.LUT R17, R15, 0x80000000, R17, 0x48, !PT ;  /* 0x800000000f117812 */ /* 0x000fc800078e4811 */
[----:B------:R-:W-:-:S07]  /*5c20*/  LOP3.LUT R15, R17, R13, RZ, 0xfc, !PT ;  /* 0x0000000d110f7212 */ /* 0x000fce00078efcff */
[----:B------:R-:W-:Y:S05]  /*5c30*/  @!P0 BRA `(.L_x_80) ;  /* 0x00000000007c8947 */ /* 0x000fea0003800000 */
[----:B------:R-:W-:Y:S01]  /*5c40*/  IADD3 R13, PT, PT, -R24, RZ, RZ ;  /* 0x000000ff180d7210 */ /* 0x000fe20007ffe1ff */
[----:B------:R-:W-:Y:S01]  /*5c50*/  DMUL.RP R14, R20, R14 ;  /* 0x0000000e140e7228 */ /* 0x000fe20000008000 */
[----:B------:R-:W-:-:S06]  /*5c60*/  MOV R12, RZ ;  /* 0x000000ff000c7202 */ /* 0x000fcc0000000f00 */
[----:B------:R-:W-:-:S03]  /*5c70*/  DFMA R12, R22, -R12, R20 ;  /* 0x8000000c160c722b */ /* 0x000fc60000000014 */
[----:B------:R-:W-:-:S03]  /*5c80*/  LOP3.LUT R17, R15, R17, RZ, 0x3c, !PT ;  /* 0x000000110f117212 */ /* 0x000fc600078e3cff */
[----:B------:R-:W-:-:S04]  /*5c90*/  IADD3 R12, PT, PT, -R24, -0x43300000, RZ ;  /* 0xbcd00000180c7810 */ /* 0x000fc80007ffe1ff */
[----:B------:R-:W-:-:S04]  /*5ca0*/  FSETP.NEU.AND P0, PT, |R13|, R12, PT ;  /* 0x0000000c0d00720b */ /* 0x000fc80003f0d200 */
[----:B------:R-:W-:Y:S02]  /*5cb0*/  FSEL R22, R14, R22, !P0 ;  /* 0x000000160e167208 */ /* 0x000fe40004000000 */
[----:B------:R-:W-:Y:S01]  /*5cc0*/  FSEL R23, R17, R23, !P0 ;  /* 0x0000001711177208 */ /* 0x000fe20004000000 */
[----:B------:R-:W-:Y:S06]  /*5cd0*/  BRA `(.L_x_80) ;  /* 0x0000000000547947 */ /* 0x000fec0003800000 */
.L_x_79:
[----:B------:R-:W-:-:S14]  /*5ce0*/  DSETP.NAN.AND P0, PT, R12, R12, PT ;  /* 0x0000000c0c00722a */ /* 0x000fdc0003f08000 */
[----:B------:R-:W-:Y:S05]  /*5cf0*/  @P0 BRA `(.L_x_81) ;  /* 0x0000000000440947 */ /* 0x000fea0003800000 */
[----:B------:R-:W-:-:S14]  /*5d00*/  DSETP.NAN.AND P0, PT, R16, R16, PT ;  /* 0x000000101000722a */ /* 0x000fdc0003f08000 */
[----:B------:R-:W-:Y:S05]  /*5d10*/  @P0 BRA `(.L_x_82) ;  /* 0x0000000000300947 */ /* 0x000fea0003800000 */
[----:B------:R-:W-:Y:S01]  /*5d20*/  ISETP.NE.AND P0, PT, R24, R25, PT ;  /* 0x000000191800720c */ /* 0x000fe20003f05270 */
[----:B------:R-:W-:Y:S01]  /*5d30*/  IMAD.MOV.U32 R23, RZ, RZ, -0x80000 ;  /* 0xfff80000ff177424 */ /* 0x000fe200078e00ff */
[----:B------:R-:W-:-:S11]  /*5d40*/  MOV R22, 0x0 ;  /* 0x0000000000167802 */ /* 0x000fd60000000f00 */
[----:B------:R-:W-:Y:S05]  /*5d50*/  @!P0 BRA `(.L_x_80) ;  /* 0x0000000000348947 */ /* 0x000fea0003800000 */
[----:B------:R-:W-:Y:S02]  /*5d60*/  ISETP.NE.AND P0, PT, R24, 0x7ff00000, PT ;  /* 0x7ff000001800780c */ /* 0x000fe40003f05270 */
[----:B------:R-:W-:Y:S02]  /*5d70*/  LOP3.LUT R23, R13, 0x80000000, R17, 0x48, !PT ;  /* 0x800000000d177812 */ /* 0x000fe400078e4811 */
[----:B------:R-:W-:-:S13]  /*5d80*/  ISETP.EQ.OR P0, PT, R25, RZ, !P0 ;  /* 0x000000ff1900720c */ /* 0x000fda0004702670 */
[----:B------:R-:W-:Y:S02]  /*5d90*/  @P0 LOP3.LUT R12, R23, 0x7ff00000, RZ, 0xfc, !PT ;  /* 0x7ff00000170c0812 */ /* 0x000fe400078efcff */
[----:B------:R-:W-:Y:S02]  /*5da0*/  @!P0 MOV R22, RZ ;  /* 0x000000ff00168202 */ /* 0x000fe40000000f00 */
[----:B------:R-:W-:Y:S02]  /*5db0*/  @P0 MOV R22, RZ ;  /* 0x000000ff00160202 */ /* 0x000fe40000000f00 */
[----:B------:R-:W-:Y:S01]  /*5dc0*/  @P0 MOV R23, R12 ;  /* 0x0000000c00170202 */ /* 0x000fe20000000f00 */
[----:B------:R-:W-:Y:S06]  /*5dd0*/  BRA `(.L_x_80) ;  /* 0x0000000000147947 */ /* 0x000fec0003800000 */
.L_x_82:
[----:B------:R-:W-:Y:S02]  /*5de0*/  LOP3.LUT R23, R17, 0x80000, RZ, 0xfc, !PT ;  /* 0x0008000011177812 */ /* 0x000fe400078efcff */
[----:B------:R-:W-:Y:S01]  /*5df0*/  MOV R22, R16 ;  /* 0x0000001000167202 */ /* 0x000fe20000000f00 */
[----:B------:R-:W-:Y:S06]  /*5e00*/  BRA `(.L_x_80) ;  /* 0x0000000000087947 */ /* 0x000fec0003800000 */
.L_x_81:
[----:B------:R-:W-:Y:S01]  /*5e10*/  LOP3.LUT R23, R13, 0x80000, RZ, 0xfc, !PT ;  /* 0x000800000d177812 */ /* 0x000fe200078efcff */
[----:B------:R-:W-:-:S07]  /*5e20*/  IMAD.MOV.U32 R22, RZ, RZ, R12 ;  /* 0x000000ffff167224 */ /* 0x000fce00078e000c */
.L_x_80:
[----:B------:R-:W-:Y:S05]  /*5e30*/  BSYNC.RECONVERGENT B1 ;  /* 0x0000000000017941 */ /* 0x000fea0003800200 */
.L_x_78:
[----:B------:R-:W-:Y:S01]  /*5e40*/  HFMA2 R13, -RZ, RZ, 0, 0 ;  /* 0x00000000ff0d7431 */ /* 0x000fe200000001ff */
[----:B------:R-:W-:Y:S02]  /*5e50*/  MOV R12, R0 ;  /* 0x00000000000c7202 */ /* 0x000fe40000000f00 */
[----:B------:R-:W-:Y:S02]  /*5e60*/  MOV R14, R22 ;  /* 0x00000016000e7202 */ /* 0x000fe40000000f00 */
[----:B------:R-:W-:Y:S01]  /*5e70*/  MOV R15, R23 ;  /* 0x00000017000f7202 */ /* 0x000fe20000000f00 */
[----:B------:R-:W-:Y:S06]  /*5e80*/  RET.REL.NODEC R12 `(_Z18cal_atomAndion_funP6float2PfPdiS2_S2_iii) ;  /* 0xffffffa00c5c7950 */ /* 0x000fec0003c3ffff */
.L_x_83:
        /* <DEDUP_REMOVED lines=15> */
.L_x_133:


//--------------------- .text._Z13add_fun_absobP6float2S0_ii --------------------------
	.section	.text._Z13add_fun_absobP6float2S0_ii,"ax",@progbits
	.align	128
        .global         _Z13add_fun_absobP6float2S0_ii
        .type           _Z13add_fun_absobP6float2S0_ii,@function
        .size           _Z13add_fun_absobP6float2S0_ii,(.L_x_141 - _Z13add_fun_absobP6float2S0_ii)
        .other          _Z13add_fun_absobP6float2S0_ii,@"STO_CUDA_ENTRY STV_DEFAULT"
_Z13add_fun_absobP6float2S0_ii:
.text._Z13add_fun_absobP6float2S0_ii:
        /* <DEDUP_REMOVED lines=15> */
[----:B------:R-:W-:-:S06]  /*00f0*/  IMAD R7, R0, UR7, R7 ;  /* 0x0000000700077c24 */ /* 0x000fcc000f8e0207 */
[----:B------:R-:W2:Y:S01]  /*0100*/  LDC.64 R2, c[0x0][0x380] ;  /* 0x0000e000ff027b82 */ /* 0x000ea20000000a00 */
[----:B0-----:R-:W-:-:S06]  /*0110*/  IMAD.WIDE R4, R7, 0x8, R4 ;  /* 0x0000000807047825 */ /* 0x001fcc00078e0204 */
[----:B-1----:R-:W3:Y:S01]  /*0120*/  LDG.E.64 R4, desc[UR4][R4.64] ;  /* 0x0000000404047981 */ /* 0x002ee2000c1e1b00 */
[----:B--2---:R-:W-:-:S05]  /*0130*/  IMAD.WIDE R2, R7, 0x8, R2 ;  /* 0x0000000807027825 */ /* 0x004fca00078e0202 */
[----:B------:R-:W3:Y:S02]  /*0140*/  LDG.E.64 R6, desc[UR4][R2.64] ;  /* 0x0000000402067981 */ /* 0x000ee4000c1e1b00 */
[----:B---3--:R-:W-:Y:S01]  /*0150*/  FADD R6, R6, R4 ;  /* 0x0000000406067221 */ /* 0x008fe20000000000 */
[----:B------:R-:W-:-:S05]  /*0160*/  FADD R7, R7, R5 ;  /* 0x0000000507077221 */ /* 0x000fca0000000000 */
[----:B------:R-:W-:Y:S01]  /*0170*/  STG.E.64 desc[UR4][R2.64], R6 ;  /* 0x0000000602007986 */ /* 0x000fe2000c101b04 */
[----:B------:R-:W-:Y:S05]  /*0180*/  EXIT ;  /* 0x000000000000794d */ /* 0x000fea0003800000 */
.L_x_84:
        /* <DEDUP_REMOVED lines=15> */
.L_x_141:


//--------------------- .text._Z14cal_absorb_funP6float2PfS1_PdiS2_S2_iii --------------------------
	.section	.text._Z14cal_absorb_funP6float2PfS1_PdiS2_S2_iii,"ax",@progbits
	.align	128
        .global         _Z14cal_absorb_funP6float2PfS1_PdiS2_S2_iii
        .type           _Z14cal_absorb_funP6float2PfS1_PdiS2_S2_iii,@function
        .size           _Z14cal_absorb_funP6float2PfS1_PdiS2_S2_iii,(.L_x_142 - _Z14cal_absorb_funP6float2PfS1_PdiS2_S2_iii)
        .other          _Z14cal_absorb_funP6float2PfS1_PdiS2_S2_iii,@"STO_CUDA_ENTRY STV_DEFAULT"
_Z14cal_absorb_funP6float2PfS1_PdiS2_S2_iii:
.text._Z14cal_absorb_funP6float2PfS1_PdiS2_S2_iii:
        /* <DEDUP_REMOVED lines=205> */
.L_x_87:
        /* <DEDUP_REMOVED lines=65> */
.L_x_89:
[----:B------:R-:W-:Y:S05]  /*10e0*/  BSYNC.RECONVERGENT B1 ;  /* 0x0000000000017941 */ /* 0x000fea0003800200 */
.L_x_88:
        /* <DEDUP_REMOVED lines=18> */
.L_x_86:
[----:B------:R-:W-:Y:S05]  /*1210*/  BSYNC.RECONVERGENT B0 ;  /* 0x0000000000007941 */ /* 0x000fea0003800200 */
.L_x_85:
        /* <DEDUP_REMOVED lines=34> */
.L_x_92:
        /* <DEDUP_REMOVED lines=64> */
.L_x_94:
[----:B------:R-:W-:Y:S05]  /*1840*/  BSYNC.RECONVERGENT B1 ;  /* 0x0000000000017941 */ /* 0x000fea0003800200 */
.L_x_93:
        /* <DEDUP_REMOVED lines=18> */
.L_x_91:
[----:B------:R-:W-:Y:S05]  /*1970*/  BSYNC.RECONVERGENT B0 ;  /* 0x0000000000007941 */ /* 0x000fea0003800200 */
.L_x_90:
        /* <DEDUP_REMOVED lines=20> */
.L_x_95:
        /* <DEDUP_REMOVED lines=12> */
.L_x_142:


//--------------------- .text._Z17cal_atomORion_funP6float2PfPdiS2_S2_iii --------------------------
	.section	.text._Z17cal_atomORion_funP6float2PfPdiS2_S2_iii,"ax",@progbits
	.align	128
        .global         _Z17cal_atomORion_funP6float2PfPdiS2_S2_iii
        .type           _Z17cal_atomORion_funP6float2PfPdiS2_S2_iii,@function
        .size           _Z17cal_atomORion_funP6float2PfPdiS2_S2_iii,(.L_x_134 - _Z17cal_atomORion_funP6float2PfPdiS2_S2_iii)
        .other          _Z17cal_atomORion_funP6float2PfPdiS2_S2_iii,@"STO_CUDA_ENTRY STV_DEFAULT"
_Z17cal_atomORion_funP6float2PfPdiS2_S2_iii:
.text._Z17cal_atomORion_funP6float2PfPdiS2_S2_iii:
        /* <DEDUP_REMOVED lines=35> */
[----:B------:R-:W-:Y:S02]  /*0230*/  ISETP.GE.U32.AND P0, PT, R5, R8, PT ;  /* 0x000000080500720c */ /* 0x000fe40003f06070 */
[----:B------:R-:W-:Y:S02]  /*0240*/  LOP3.LUT R5, R6, R3, RZ, 0x3c, !PT ;  /* 0x0000000306057212 */ /* 0x000fe400078e3cff */
[----:B-1----:R-:W-:Y:S02]  /*0250*/  IADD3 R8, PT, PT, R7, 0xffffffe, RZ ;  /* 0x0ffffffe07087810 */ /* 0x002fe40007ffe0ff */
[----:B------:R-:W-:-:S02]  /*0260*/  ISETP.GE.AND P2, PT, R5, RZ, PT ;  /* 0x000000ff0500720c */ /* 0x000fc40003f46270 */
[----:B------:R-:W1:Y:S05]  /*0270*/  F2I.FTZ.U32.TRUNC.NTZ R5, R8 ;  /* 0x0000000800057305 */ /* 0x000e6a000021f000 */
[----:B------:R-:W-:-:S05]  /*0280*/  @P0 IADD3 R4, PT, PT, R4, 0x1, RZ ;  /* 0x0000000104040810 */ /* 0x000fca0007ffe0ff */
[----:B------:R-:W-:-:S05]  /*0290*/  IMAD.MOV.U32 R11, RZ, RZ, R4 ;  /* 0x000000ffff0b7224 */ /* 0x000fca00078e0004 */
[----:B------:R-:W-:Y:S01]  /*02a0*/  @!P2 IADD3 R11, PT, PT, -R11, RZ, RZ ;  /* 0x000000ff0b0ba210 */ /* 0x000fe20007ffe1ff */
[----:B-1----:R-:W-:Y:S01]  /*02b0*/  IMAD.MOV R7, RZ, RZ, -R5 ;  /* 0x000000ffff077224 */ /* 0x002fe200078e0a05 */
[----:B------:R-:W-:-:S04]  /*02c0*/  @!P1 LOP3.LUT R11, RZ, R3, RZ, 0x33, !PT ;  /* 0x00000003ff0b9212 */ /* 0x000fc800078e33ff */
[C---:B------:R-:W-:Y:S02]  /*02d0*/  IADD3 R4, PT, PT, -R11.reuse, RZ, RZ ;  /* 0x000000ff0b047210 */ /* 0x040fe40007ffe1ff */
[----:B0-----:R-:W-:-:S03]  /*02e0*/  ISETP.GE.AND P3, PT, R11, UR4, PT ;  /* 0x000000040b007c0c */ /* 0x001fc6000bf66270 */
        /* <DEDUP_REMOVED lines=12> */
[----:B------:R-:W-:Y:S01]  /*03b0*/  @!P1 IADD3 R3, PT, PT, R3, -R0, RZ ;  /* 0x8000000003039210 */ /* 0x000fe20007ffe0ff */
[----:B------:R-:W-:-:S03]  /*03c0*/  @!P1 VIADD R4, R4, 0x1 ;  /* 0x0000000104049836 */ /* 0x000fc60000000000 */
        /* <DEDUP_REMOVED lines=19> */
[----:B------:R-:W-:Y:S02]  /*0500*/  @!P2 IMAD.MOV R0, RZ, RZ, -R0 ;  /* 0x000000ffff00a224 */ /* 0x000fe400078e0a00 */
[----:B0-----:R-:W-:-:S03]  /*0510*/  IMAD.WIDE R8, R11, 0x4, R8 ;  /* 0x000000040b087825 */ /* 0x001fc600078e0208 */
[----:B------:R-:W-:Y:S02]  /*0520*/  SEL R7, R7, R0, !P1 ;  /* 0x0000000007077207 */ /* 0x000fe40004800000 */
[----:B-1----:R-:W3:Y:S03]  /*0530*/  LDG.E R14, desc[UR6][R8.64+0x10] ;  /* 0x00001006080e7981 */ /* 0x002ee6000c1e1900 */
[----:B------:R-:W-:Y:S01]  /*0540*/  IMAD R2, R6, R2, R7 ;  /* 0x0000000206027224 */ /* 0x000fe200078e0207 */
[----:B------:R0:W5:Y:S03]  /*0550*/  LDG.E R0, desc[UR6][R8.64+0xc] ;  /* 0x00000c0608007981 */ /* 0x000166000c1e1900 */
        /* <DEDUP_REMOVED lines=28> */
[----:B------:R-:W-:-:S03]  /*0720*/  @!P0 FADD R3, R3, R3 ;  /* 0x0000000303038221 */ /* 0x000fc60000000000 */
[----:B------:R-:W-:Y:S01]  /*0730*/  FADD R15, R17, R17 ;  /* 0x00000011110f7221 */ /* 0x000fe20000000000 */
[----:B------:R-:W0:Y:S03]  /*0740*/  MUFU.RCP R14, R14 ;  /* 0x0000000e000e7308 */ /* 0x000e260000001000 */
        /* <DEDUP_REMOVED lines=46> */
.L_x_97:
[----:B------:R-:W-:Y:S05]  /*0a30*/  BSYNC.RECONVERGENT B0 ;  /* 0x0000000000007941 */ /* 0x000fea0003800200 */
.L_x_96:
        /* <DEDUP_REMOVED lines=22> */
[----:B------:R-:W-:Y:S05]  /*0ba0*/  CALL.REL.NOINC `($__internal_1_$__cuda_sm20_div_rn_f64_full) ;  /* 0x0000002c00007944 */ /* 0x000fea0003c00000 */
[----:B------:R-:W-:Y:S01]  /*0bb0*/  MOV R4, R12 ;  /* 0x0000000c00047202 */ /* 0x000fe20000000f00 */
[----:B------:R-:W-:-:S07]  /*0bc0*/  IMAD.MOV.U32 R5, RZ, RZ, R13 ;  /* 0x000000ffff057224 */ /* 0x000fce00078e000d */
.L_x_99:
[----:B------:R-:W-:Y:S05]  /*0bd0*/  BSYNC.RECONVERGENT B0 ;  /* 0x0000000000007941 */ /* 0x000fea0003800200 */
.L_x_98:
        /* <DEDUP_REMOVED lines=77> */
.L_x_101:
[----:B------:R-:W-:Y:S05]  /*10b0*/  BSYNC.RECONVERGENT B0 ;  /* 0x0000000000007941 */ /* 0x000fea0003800200 */
.L_x_100:
[----:B------:R-:W0:Y:S01]  /*10c0*/  F2F.F64.F32 R16, R17 ;  /* 0x0000001100107310 */ /* 0x000e220000201800 */
[----:B------:R-:W-:Y:S01]  /*10d0*/  IMAD.MOV.U32 R18, RZ, RZ, 0x1 ;  /* 0x00000001ff127424 */ /* 0x000fe200078e00ff */
        /* <DEDUP_REMOVED lines=22> */
.L_x_103:
[----:B------:R-:W-:Y:S05]  /*1240*/  BSYNC.RECONVERGENT B0 ;  /* 0x0000000000007941 */ /* 0x000fea0003800200 */
.L_x_102:
        /* <DEDUP_REMOVED lines=77> */
.L_x_105:
[----:B------:R-:W-:Y:S05]  /*1720*/  BSYNC.RECONVERGENT B0 ;  /* 0x0000000000007941 */ /* 0x000fea0003800200 */
.L_x_104:
        /* <DEDUP_REMOVED lines=20> */
[----:B------:R-:W-:Y:S01]  /*1870*/  MOV R12, R16 ;  /* 0x00000010000c7202 */ /* 0x000fe20000000f00 */
[----:B------:R-:W-:Y:S01]  /*1880*/  IMAD.MOV.U32 R13, RZ, RZ, R17 ;  /* 0x000000ffff0d7224 */ /* 0x000fe200078e0011 */
[----:B------:R-:W-:-:S07]  /*1890*/  MOV R0, 0x18b0 ;  /* 0x000018b000007802 */ /* 0x000fce0000000f00 */
[----:B------:R-:W-:Y:S05]  /*18a0*/  CALL.REL.NOINC `($__internal_1_$__cuda_sm20_div_rn_f64_full) ;  /* 0x0000001c00c07944 */ /* 0x000fea0003c00000 */
[----:B------:R-:W-:Y:S01]  /*18b0*/  MOV R10, R12 ;  /* 0x0000000c000a7202 */ /* 0x000fe20000000f00 */
[----:B------:R-:W-:-:S07]  /*18c0*/  IMAD.MOV.U32 R11, RZ, RZ, R13 ;  /* 0x000000ffff0b7224 */ /* 0x000fce00078e000d */
.L_x_107:
[----:B------:R-:W-:Y:S05]  /*18d0*/  BSYNC.RECONVERGENT B0 ;  /* 0x0000000000007941 */ /* 0x000fea0003800200 */
.L_x_106:
        /* <DEDUP_REMOVED lines=77> */
.L_x_109:
[----:B------:R-:W-:Y:S05]  /*1db0*/  BSYNC.RECONVERGENT B0 ;  /* 0x0000000000007941 */ /* 0x000fea0003800200 */
.L_x_108:
        /* <DEDUP_REMOVED lines=21> */
[----:B------:R-:W-:Y:S05]  /*1f10*/  CALL.REL.NOINC `($__internal_1_$__cuda_sm20_div_rn_f64_full) ;  /* 0x0000001800247944 */ /* 0x000fea0003c00000 */
[----:B------:R-:W-:Y:S01]  /*1f20*/  MOV R24, R12 ;  /* 0x0000000c00187202 */ /* 0x000fe20000000f00 */
[----:B------:R-:W-:-:S07]  /*1f30*/  IMAD.MOV.U32 R25, RZ, RZ, R13 ;  /* 0x000000ffff197224 */ /* 0x000fce00078e000d */
.L_x_111:
[----:B------:R-:W-:Y:S05]  /*1f40*/  BSYNC.RECONVERGENT B0 ;  /* 0x0000000000007941 */ /* 0x000fea0003800200 */
.L_x_110:
        /* <DEDUP_REMOVED lines=77> */
.L_x_113:
[----:B------:R-:W-:Y:S05]  /*2420*/  BSYNC.RECONVERGENT B0 ;  /* 0x0000000000007941 */ /* 0x000fea0003800200 */
.L_x_112:
        /* <DEDUP_REMOVED lines=24> */
.L_x_115:
[----:B------:R-:W-:Y:S05]  /*25b0*/  BSYNC.RECONVERGENT B0 ;  /* 0x0000000000007941 */ /* 0x000fea0003800200 */
.L_x_114:
[----:B------:R-:W0:Y:S01]  /*25c0*/  LDC.64 R12, c[0x0][0x3a8] ;  /* 0x0000ea00ff0c7b82 */ /* 0x000e220000000a00 */
[----:B------:R-:W2:Y:S04]  /*25d0*/  LDG.E R18, desc[UR6][R8.64+0x4] ;  /* 0x0000040608127981 */ /* 0x000ea8000c1e1900 */
[----:B------:R-:W3:Y:S03]  /*25e0*/  LDG.E R22, desc[UR6][R8.64] ;  /* 0x0000000608167981 */ /* 0x000ee6000c1e1900 */
[----:B------:R-:W1:Y:S01]  /*25f0*/  LDC.64 R14, c[0x0][0x3a0] ;  /* 0x0000e800ff0e7b82 */ /* 0x000e620000000a00 */
[----:B------:R-:W4:Y:S04]  /*2600*/  LDG.E R0, desc[UR6][R8.64+0x34] ;  /* 0x0000340608007981 */ /* 0x000f28000c1e1900 */
[----:B------:R1:W4:Y:S03]  /*2610*/  LDG.E R20, desc[UR6][R8.64+0x8] ;  /* 0x0000080608147981 */ /* 0x000326000c1e1900 */
[----:B------:R-:W1:Y:S01]  /*2620*/  LDC.64 R16, c[0x0][0x380] ;  /* 0x0000e000ff107b82 */ /* 0x000e620000000a00 */
        /* <DEDUP_REMOVED lines=19> */
[----:B-1----:R-:W-:-:S08]  /*2760*/  DFMA R26, R22, R14, R26 ;  /* 0x0000000e161a722b */ /* 0x002fd0000000001a */
[----:B------:R-:W-:Y:S02]  /*2770*/  DMUL R26, R26, -2 ;  /* 0xc00000001a1a7828 */ /* 0x000fe40000000000 */
[----:B--2---:R-:W-:-:S06]  /*2780*/  DMUL R12, R6, R12 ;  /* 0x0000000c060c7228 */ /* 0x004fcc0000000000 */
[----:B------:R-:W-:-:S04]  /*2790*/  DMUL R6, R26, UR4 ;  /* 0x000000041a067c28 */ /* 0x000fc80008000000 */
[----:B------:R-:W1:Y:S08]  /*27a0*/  F2F.F32.F64 R12, R12 ;  /* 0x0000000c000c7310 */ /* 0x000e700000301000 */
[----:B------:R-:W2:Y:S01]  /*27b0*/  F2F.F32.F64 R6, R6 ;  /* 0x0000000600067310 */ /* 0x000ea20000301000 */
[----:B------:R-:W-:Y:S02]  /*27c0*/  IMAD.MOV.U32 R15, RZ, RZ, 0x437c0000 ;  /* 0x437c0000ff0f7424 */ /* 0x000fe400078e00ff */
[----:B-1----:R-:W-:-:S04]  /*27d0*/  FFMA.SAT R8, R12, R9, 0.5 ;  /* 0x3f0000000c087423 */ /* 0x002fc80000002009 */
[----:B------:R-:W-:Y:S01]  /*27e0*/  FFMA.RM R8, R8, R15, 12582913 ;  /* 0x4b40000108087423 */ /* 0x000fe2000000400f */
[----:B--2---:R-:W-:-:S03]  /*27f0*/  FMUL R0, R6, 0.63661974668502807617 ;  /* 0x3f22f98306007820 */ /* 0x004fc60000400000 */
[----:B------:R-:W-:-:S03]  /*2800*/  FADD R9, R8, -12583039 ;  /* 0xcb40007f08097421 */ /* 0x000fc60000000000 */
[----:B------:R-:W1:Y:S01]  /*2810*/  F2I.NTZ R0, R0 ;  /* 0x0000000000007305 */ /* 0x000e620000203100 */
[----:B------:R-:W-:-:S04]  /*2820*/  FFMA R9, R12, 1.4426950216293334961, -R9 ;  /* 0x3fb8aa3b0c097823 */ /* 0x000fc80000000809 */
[----:B------:R-:W-:-:S06]  /*2830*/  FFMA R9, R12, 1.925963033500011079e-08, R9 ;  /* 0x32a570600c097823 */ /* 0x000fcc0000000009 */
[----:B------:R-:W2:Y:S01]  /*2840*/  MUFU.EX2 R9, R9 ;  /* 0x0000000900097308 */ /* 0x000ea20000000800 */
[----:B------:R-:W-:Y:S02]  /*2850*/  FSETP.GE.AND P0, PT, |R6|, 105615, PT ;  /* 0x47ce47800600780b */ /* 0x000fe40003f06200 */
[----:B-1----:R-:W-:-:S05]  /*2860*/  I2FP.F32.S32 R7, R0 ;  /* 0x0000000000077245 */ /* 0x002fca0000201400 */
[----:B------:R-:W-:Y:S01]  /*2870*/  FFMA R4, R7, -1.5707962512969970703, R6 ;  /* 0xbfc90fda07047823 */ /* 0x000fe20000000006 */
[----:B------:R-:W-:-:S03]  /*2880*/  SHF.L.U32 R8, R8, 0x17, RZ ;  /* 0x0000001708087819 */ /* 0x000fc600000006ff */
[----:B------:R-:W-:Y:S01]  /*2890*/  FFMA R4, R7, -7.5497894158615963534e-08, R4 ;  /* 0xb3a2216807047823 */ /* 0x000fe20000000004 */
[----:B------:R-:W-:-:S03]  /*28a0*/  FMUL R3, R20, R5 ;  /* 0x0000000514037220 */ /* 0x000fc60000400000 */
[----:B------:R-:W-:Y:S01]  /*28b0*/  FFMA R5, R7, -5.3903029534742383927e-15, R4 ;  /* 0xa7c234c507057823 */ /* 0x000fe20000000004 */
[----:B--2---:R-:W-:Y:S01]  /*28c0*/  FMUL R8, R8, R9 ;  /* 0x0000000908087220 */ /* 0x004fe20000400000 */
[----:B------:R-:W-:-:S03]  /*28d0*/  IMAD.MOV.U32 R7, RZ, RZ, R0 ;  /* 0x000000ffff077224 */ /* 0x000fc600078e0000 */
[----:B------:R-:W-:Y:S01]  /*28e0*/  FMUL R3, R3, R8 ;  /* 0x0000000803037220 */ /* 0x000fe20000400000 */
[----:B------:R-:W-:Y:S01]  /*28f0*/  MOV R12, R5 ;  /* 0x00000005000c7202 */ /* 0x000fe20000000f00 */
[----:B0-----:R-:W-:Y:S06]  /*2900*/  @!P0 BRA `(.L_x_117) ;  /* 0x00000004007c8947 */ /* 0x001fec0003800000 */
[----:B------:R-:W-:-:S13]  /*2910*/  FSETP.NEU.AND P0, PT, |R6|, +INF , PT ;  /* 0x7f8000000600780b */ /* 0x000fda0003f0d200 */
[----:B------:R-:W-:Y:S01]  /*2920*/  @!P0 FMUL R12, RZ, R6 ;  /* 0x00000006ff0c8220 */ /* 0x000fe20000400000 */
[----:B------:R-:W-:Y:S01]  /*2930*/  @!P0 IMAD.MOV.U32 R0, RZ, RZ, RZ ;  /* 0x000000ffff008224 */ /* 0x000fe200078e00ff */
        /* <DEDUP_REMOVED lines=8> */
.L_x_118:
[----:B0-----:R-:W-:Y:S01]  /*29c0*/  IMAD.U32 R10, RZ, RZ, UR8 ;  /* 0x00000008ff0a7e24 */ /* 0x001fe2000f8e00ff */
        /* <DEDUP_REMOVED lines=19> */
[-C--:B------:R-:W-:Y:S01]  /*2b00*/  @P3 MOV R15, R8.reuse ;  /* 0x00000008000f3202 */ /* 0x080fe20000000f00 */
[----:B------:R-:W-:Y:S01]  /*2b10*/  @P4 IMAD.MOV.U32 R18, RZ, RZ, R8 ;  /* 0x000000ffff124224 */ /* 0x000fe200078e0008 */
[----:B------:R-:W-:Y:S01]  /*2b20*/  @P5 MOV R19, R8 ;  /* 0x0000000800135202 */ /* 0x000fe20000000f00 */
        /* <DEDUP_REMOVED lines=14> */
[----:B------:R-:W-:Y:S02]  /*2c10*/  @P3 MOV R12, R4 ;  /* 0x00000004000c3202 */ /* 0x000fe40000000f00 */
[C---:B------:R-:W-:Y:S01]  /*2c20*/  ISETP.EQ.AND P3, PT, R11.reuse, -0x4, PT ;  /* 0xfffffffc0b00780c */ /* 0x040fe20003f62270 */
[----:B------:R-:W-:Y:S01]  /*2c30*/  @P4 IMAD.MOV.U32 R9, RZ, RZ, R4 ;  /* 0x000000ffff094224 */ /* 0x000fe200078e0004 */
[----:B------:R-:W-:Y:S01]  /*2c40*/  @P4 MOV R12, R13 ;  /* 0x0000000d000c4202 */ /* 0x000fe20000000f00 */
[----:B------:R-:W-:Y:S01]  /*2c50*/  @P2 IMAD.MOV.U32 R9, RZ, RZ, R13 ;  /* 0x000000ffff092224 */ /* 0x000fe200078e000d */
[----:B------:R-:W-:Y:S01]  /*2c60*/  ISETP.EQ.AND P4, PT, R11, 0x4, PT ;  /* 0x000000040b00780c */ /* 0x000fe20003f82270 */
[----:B------:R-:W-:Y:S01]  /*2c70*/  @P1 IMAD.MOV.U32 R9, RZ, RZ, R14 ;  /* 0x000000ffff091224 */ /* 0x000fe200078e000e */
[----:B------:R-:W-:Y:S01]  /*2c80*/  @P2 MOV R12, R14 ;  /* 0x0000000e000c2202 */ /* 0x000fe20000000f00 */
[----:B------:R-:W-:Y:S01]  /*2c90*/  @P0 IMAD.MOV.U32 R9, RZ, RZ, R15 ;  /* 0x000000ffff090224 */ /* 0x000fe200078e000f */
[----:B------:R-:W-:-:S02]  /*2ca0*/  @P1 MOV R12, R15 ;  /* 0x0000000f000c1202 */ /* 0x000fc40000000f00 */
[----:B------:R-:W-:-:S03]  /*2cb0*/  @P0 MOV R12, R18 ;  /* 0x00000012000c0202 */ /* 0x000fc60000000f00 */
[----:B------:R-:W-:Y:S01]  /*2cc0*/  @P3 IMAD.MOV.U32 R9, RZ, RZ, R18 ;  /* 0x000000ffff093224 */ /* 0x000fe200078e0012 */
[----:B------:R-:W-:Y:S01]  /*2cd0*/  @P3 MOV R12, R19 ;  /* 0x00000013000c3202 */ /* 0x000fe20000000f00 */
[----:B------:R-:W-:Y:S01]  /*2ce0*/  @P5 IMAD.MOV.U32 R9, RZ, RZ, R19 ;  /* 0x000000ffff095224 */ /* 0x000fe200078e0013 */
[----:B------:R-:W-:Y:S01]  /*2cf0*/  @P5 MOV R12, R0 ;  /* 0x00000000000c5202 */ /* 0x000fe20000000f00 */
[----:B------:R-:W-:Y:S01]  /*2d00*/  @P4 IMAD.MOV.U32 R9, RZ, RZ, R0 ;  /* 0x000000ffff094224 */ /* 0x000fe200078e0000 */
[----:B------:R-:W-:Y:S06]  /*2d10*/  @!P6 BRA `(.L_x_120) ;  /* 0x00000000002ce947 */ /* 0x000fec0003800000 */
[----:B------:R-:W-:Y:S01]  /*2d20*/  @P2 MOV R10, R4 ;  /* 0x00000004000a2202 */ /* 0x000fe20000000f00 */
        /* <DEDUP_REMOVED lines=10> */
.L_x_120:
[----:B------:R-:W-:Y:S05]  /*2dd0*/  BSYNC.RECONVERGENT B1 ;  /* 0x0000000000017941 */ /* 0x000fea0003800200 */
.L_x_119:
        /* <DEDUP_REMOVED lines=18> */
.L_x_117:
[----:B------:R-:W-:Y:S05]  /*2f00*/  BSYNC.RECONVERGENT B0 ;  /* 0x0000000000007941 */ /* 0x000fea0003800200 */
.L_x_116:
[----:B------:R0:W5:Y:S01]  /*2f10*/  LDG.E R8, desc[UR6][R16.64+0x4] ;  /* 0x0000040610087981 */ /* 0x000162000c1e1900 */
[----:B------:R-:W-:Y:S01]  /*2f20*/  MOV R9, 0x37cbac00 ;  /* 0x37cbac0000097802 */ /* 0x000fe20000000f00 */
[----:B------:R-:W-:Y:S01]  /*2f30*/  FMUL R10, R12, R12 ;  /* 0x0000000c0c0a7220 */ /* 0x000fe20000400000 */
[C---:B------:R-:W-:Y:S01]  /*2f40*/  LOP3.LUT R11, R0.reuse, 0x1, RZ, 0xc0, !PT ;  /* 0x00000001000b7812 */ /* 0x040fe200078ec0ff */
[----:B------:R-:W-:Y:S01]  /*2f50*/  IMAD.MOV.U32 R21, RZ, RZ, 0x3c0885e4 ;  /* 0x3c0885e4ff157424 */ /* 0x000fe200078e00ff */
[----:B------:R-:W-:Y:S01]  /*2f60*/  IADD3 R0, PT, PT, R0, 0x1, RZ ;  /* 0x0000000100007810 */ /* 0x000fe20007ffe0ff */
[----:B------:R-:W-:Y:S01]  /*2f70*/  FFMA R20, R10, R9, -0.0013887860113754868507 ;  /* 0xbab607ed0a147423 */ /* 0x000fe20000000009 */
[----:B------:R-:W-:Y:S01]  /*2f80*/  ISETP.NE.U32.AND P0, PT, R11, 0x1, PT ;  /* 0x000000010b00780c */ /* 0x000fe20003f05070 */
[----:B------:R-:W-:Y:S01]  /*2f90*/  BSSY.RECONVERGENT B0, `(.L_x_121) ;  /* 0x000006e000007945 */ /* 0x000fe20003800200 */
[----:B------:R-:W-:Y:S02]  /*2fa0*/  LOP3.LUT P1, RZ, R0, 0x2, RZ, 0xc0, !PT ;  /* 0x0000000200ff7812 */ /* 0x000fe4000782c0ff */
[----:B------:R-:W-:Y:S01]  /*2fb0*/  FSEL R11, R20, -0.00019574658654164522886, P0 ;  /* 0xb94d4153140b7808 */ /* 0x000fe20000000000 */
[----:B------:R-:W-:Y:S01]  /*2fc0*/  IMAD.MOV.U32 R20, RZ, RZ, 0x3e2aaaa8 ;  /* 0x3e2aaaa8ff147424 */ /* 0x000fe200078e00ff */
[----:B------:R-:W-:-:S02]  /*2fd0*/  FSEL R21, R21, 0.041666727513074874878, !P0 ;  /* 0x3d2aaabb15157808 */ /* 0x000fc40004000000 */
[----:B------:R-:W-:Y:S02]  /*2fe0*/  FSEL R0, R12, 1, !P0 ;  /* 0x3f8000000c007808 */ /* 0x000fe40004000000 */
[----:B------:R-:W-:Y:S01]  /*2ff0*/  FSEL R20, -R20, -0.4999999701976776123, !P0 ;  /* 0xbeffffff14147808 */ /* 0x000fe20004000100 */
[----:B------:R-:W-:Y:S01]  /*3000*/  FFMA R11, R10, R11, R21 ;  /* 0x0000000b0a0b7223 */ /* 0x000fe20000000015 */
        /* <DEDUP_REMOVED lines=10> */
[----:B------:R-:W-:Y:S01]  /*30b0*/  @!P0 MOV R7, RZ ;  /* 0x000000ff00078202 */ /* 0x000fe20000000f00 */
[----:B------:R-:W-:Y:S06]  /*30c0*/  @!P0 BRA `(.L_x_122) ;  /* 0x0000000400688947 */ /* 0x000fec0003800000 */
[----:B------:R-:W-:Y:S01]  /*30d0*/  SHF.L.U32 R0, R6, 0x8, RZ ;  /* 0x0000000806007819 */ /* 0x000fe200000006ff */
[----:B------:R-:W-:Y:S02]  /*30e0*/  HFMA2 R2, -RZ, RZ, 0, 0 ;  /* 0x00000000ff027431 */ /* 0x000fe400000001ff */
[----:B------:R-:W-:Y:S01]  /*30f0*/  IMAD.MOV.U32 R5, RZ, RZ, RZ ;  /* 0x000000ffff057224 */ /* 0x000fe200078e00ff */
[----:B------:R-:W1:Y:S01]  /*3100*/  LDCU.64 UR8, c[0x4][URZ] ;  /* 0x01000000ff0877ac */ /* 0x000e620008000a00 */
[----:B------:R-:W-:Y:S01]  /*3110*/  LOP3.LUT R7, R0, 0x80000000, RZ, 0xfc, !PT ;  /* 0x8000000000077812 */ /* 0x000fe200078efcff */
[----:B------:R-:W-:Y:S01]  /*3120*/  UMOV UR5, URZ ;  /* 0x000000ff00057c82 */ /* 0x000fe20008000000 */
[----:B------:R-:W-:-:S05]  /*3130*/  UMOV UR4, URZ ;  /* 0x000000ff00047c82 */ /* 0x000fca0008000000 */
.L_x_123:
[----:B-1----:R-:W-:Y:S01]  /*3140*/  MOV R20, UR8 ;  /* 0x0000000800147c02 */ /* 0x002fe20008000f00 */
        /* <DEDUP_REMOVED lines=13> */
[----:B0-----:R-:W-:-:S03]  /*3220*/  IMAD.WIDE.U32 R10, R10, R7, RZ ;  /* 0x000000070a0a7225 */ /* 0x001fc600078e00ff */
[----:B------:R-:W-:-:S04]  /*3230*/  IADD3 R0, P6, PT, R10, R5, RZ ;  /* 0x000000050a007210 */ /* 0x000fc80007fde0ff */
[----:B------:R-:W-:Y:S01]  /*3240*/  IADD3.X R5, PT, PT, R11, UR5, RZ, P6, !PT ;  /* 0x000000050b057c10 */ /* 0x000fe2000b7fe4ff */
[--C-:B------:R-:W-:Y:S01]  /*3250*/  @P2 IMAD.MOV.U32 R14, RZ, RZ, R0.reuse ;  /* 0x000000ffff0e2224 */ /* 0x100fe200078e0000 */
[-C--:B------:R-:W-:Y:S01]  /*3260*/  @P0 MOV R4, R0.reuse ;  /* 0x0000000000040202 */ /* 0x080fe20000000f00 */
[----:B------:R-:W-:Y:S01]  /*3270*/  @P5 IMAD.MOV.U32 R19, RZ, RZ, R0 ;  /* 0x000000ffff135224 */ /* 0x000fe200078e0000 */
        /* <DEDUP_REMOVED lines=17> */
[-C--:B------:R-:W-:Y:S02]  /*3390*/  @P3 MOV R0, R4.reuse ;  /* 0x0000000400003202 */ /* 0x080fe40000000f00 */
[----:B------:R-:W-:Y:S01]  /*33a0*/  @P4 MOV R2, R4 ;  /* 0x0000000400024202 */ /* 0x000fe20000000f00 */
[----:B------:R-:W-:Y:S01]  /*33b0*/  @P4 IMAD.MOV.U32 R0, RZ, RZ, R13 ;  /* 0x000000ffff004224 */ /* 0x000fe200078e000d */
[C---:B------:R-:W-:Y:S02]  /*33c0*/  ISETP.EQ.AND P3, PT, R10.reuse, -0x4, PT ;  /* 0xfffffffc0a00780c */ /* 0x040fe40003f62270 */
[----:B------:R-:W-:Y:S02]  /*33d0*/  ISETP.EQ.AND P4, PT, R10, RZ, PT ;  /* 0x000000ff0a00720c */ /* 0x000fe40003f82270 */
[----:B------:R-:W-:Y:S01]  /*33e0*/  @P2 MOV R2, R13 ;  /* 0x0000000d00022202 */ /* 0x000fe20000000f00 */
[----:B------:R-:W-:Y:S01]  /*33f0*/  @P1 IMAD.MOV.U32 R2, RZ, RZ, R14 ;  /* 0x000000ffff021224 */ /* 0x000fe200078e000e */
[----:B------:R-:W-:-:S02]  /*3400*/  @P2 MOV R0, R14 ;  /* 0x0000000e00002202 */ /* 0x000fc40000000f00 */
[-C--:B------:R-:W-:Y:S01]  /*3410*/  @P1 MOV R0, R15.reuse ;  /* 0x0000000f00001202 */ /* 0x080fe20000000f00 */
[----:B------:R-:W-:Y:S01]  /*3420*/  @P0 IMAD.MOV.U32 R0, RZ, RZ, R18 ;  /* 0x000000ffff000224 */ /* 0x000fe200078e0012 */
[----:B------:R-:W-:-:S03]  /*3430*/  @P0 MOV R2, R15 ;  /* 0x0000000f00020202 */ /* 0x000fc60000000f00 */
[----:B------:R-:W-:Y:S02]  /*3440*/  @P3 MOV R2, R18 ;  /* 0x0000001200023202 */ /* 0x000fe40000000f00 */
[----:B------:R-:W-:Y:S01]  /*3450*/  @P3 MOV R0, R19 ;  /* 0x0000001300003202 */ /* 0x000fe20000000f00 */
[----:B------:R-:W-:Y:S01]  /*3460*/  @P4 IMAD.MOV.U32 R2, RZ, RZ, R19 ;  /* 0x000000ffff024224 */ /* 0x000fe200078e0013 */
[-C--:B------:R-:W-:Y:S02]  /*3470*/  @P4 MOV R0, R5.reuse ;  /* 0x0000000500004202 */ /* 0x080fe40000000f00 */
[----:B------:R-:W-:Y:S01]  /*3480*/  @P5 MOV R2, R5 ;  /* 0x0000000500025202 */ /* 0x000fe20000000f00 */
[----:B------:R-:W-:Y:S06]  /*3490*/  @!P6 BRA `(.L_x_125) ;  /* 0x000000000028e947 */ /* 0x000fec0003800000 */
[----:B------:R-:W-:Y:S01]  /*34a0*/  @P1 IMAD.MOV.U32 R4, RZ, RZ, R13 ;  /* 0x000000ffff041224 */ /* 0x000fe200078e000d */
[----:B------:R-:W-:Y:S02]  /*34b0*/  @P0 MOV R4, R14 ;  /* 0x0000000e00040202 */ /* 0x000fe40000000f00 */
[----:B------:R-:W-:Y:S02]  /*34c0*/  ISETP.EQ.AND P0, PT, R10, 0x8, PT ;  /* 0x000000080a00780c */ /* 0x000fe40003f02270 */
[----:B------:R-:W-:Y:S01]  /*34d0*/  @P3 MOV R4, R15 ;  /* 0x0000000f00043202 */ /* 0x000fe20000000f00 */
[----:B------:R-:W-:Y:S01]  /*34e0*/  @P4 IMAD.MOV.U32 R4, RZ, RZ, R18 ;  /* 0x000000ffff044224 */ /* 0x000fe200078e0012 */
[----:B------:R-:W-:Y:S02]  /*34f0*/  @P5 MOV R4, R19 ;  /* 0x0000001300045202 */ /* 0x000fe40000000f00 */
[----:B------:R-:W-:-:S04]  /*3500*/  LOP3.LUT R7, R7, 0x1f, RZ, 0xc0, !PT ;  /* 0x0000001f07077812 */ /* 0x000fc800078ec0ff */
[----:B------:R-:W-:-:S03]  /*3510*/  SHF.L.W.U32.HI R0, R2, R7, R0 ;  /* 0x0000000702007219 */ /* 0x000fc60000010e00 */
[----:B------:R-:W-:-:S04]  /*3520*/  @P0 MOV R4, R5 ;  /* 0x0000000500040202 */ /* 0x000fc80000000f00 */
[----:B------:R-:W-:-:S07]  /*3530*/  SHF.L.W.U32.HI R2, R4, R7, R2 ;  /* 0x0000000704027219 */ /* 0x000fce0000010e02 */
.L_x_125:
[----:B------:R-:W-:Y:S05]  /*3540*/  BSYNC.RECONVERGENT B1 ;  /* 0x0000000000017941 */ /* 0x000fea0003800200 */
.L_x_124:
        /* <DEDUP_REMOVED lines=18> */
.L_x_122:
[----:B------:R-:W-:Y:S05]  /*3670*/  BSYNC.RECONVERGENT B0 ;  /* 0x0000000000007941 */ /* 0x000fea0003800200 */
.L_x_121:
[----:B------:R-:W-:Y:S01]  /*3680*/  FMUL R2, R5, R5 ;  /* 0x0000000505027220 */ /* 0x000fe20000400000 */
[C---:B------:R-:W-:Y:S01]  /*3690*/  LOP3.LUT R0, R7.reuse, 0x1, RZ, 0xc0, !PT ;  /* 0x0000000107007812 */ /* 0x040fe200078ec0ff */
[----:B0-----:R-:W-:Y:S01]  /*36a0*/  IMAD.MOV.U32 R11, RZ, RZ, 0x3d2aaabb ;  /* 0x3d2aaabbff0b7424 */ /* 0x001fe200078e00ff */
[----:B------:R-:W-:Y:S01]  /*36b0*/  MOV R4, 0x3effffff ;  /* 0x3effffff00047802 */ /* 0x000fe20000000f00 */
[----:B------:R-:W-:Y:S01]  /*36c0*/  FFMA R9, R2, R9, -0.0013887860113754868507 ;  /* 0xbab607ed02097423 */ /* 0x000fe20000000009 */
[----:B------:R-:W-:Y:S02]  /*36d0*/  ISETP.NE.U32.AND P0, PT, R0, 0x1, PT ;  /* 0x000000010000780c */ /* 0x000fe40003f05070 */
[----:B------:R-:W-:Y:S02]  /*36e0*/  LOP3.LUT P1, RZ, R7, 0x2, RZ, 0xc0, !PT ;  /* 0x0000000207ff7812 */ /* 0x000fe4000782c0ff */
[----:B------:R-:W-:Y:S02]  /*36f0*/  FSEL R9, R9, -0.00019574658654164522886, !P0 ;  /* 0xb94d415309097808 */ /* 0x000fe40004000000 */
[----:B------:R-:W-:-:S02]  /*3700*/  FSEL R11, R11, 0.0083327032625675201416, !P0 ;  /* 0x3c0885e40b0b7808 */ /* 0x000fc40004000000 */
        /* <DEDUP_REMOVED lines=10> */
        .weak           $__internal_1_$__cuda_sm20_div_rn_f64_full
        .type           $__internal_1_$__cuda_sm20_div_rn_f64_full,@function
        .size           $__internal_1_$__cuda_sm20_div_rn_f64_full,(.L_x_134 - $__internal_1_$__cuda_sm20_div_rn_f64_full)
$__internal_1_$__cuda_sm20_div_rn_f64_full:
[C---:B------:R-:W-:Y:S01]  /*37b0*/  FSETP.GEU.AND P0, PT, |R13|.reuse, 1.469367938527859385e-39, PT ;  /* 0x001000000d00780b */ /* 0x040fe20003f0e200 */
[----:B------:R-:W-:Y:S01]  /*37c0*/  IMAD.MOV.U32 R16, RZ, RZ, 0x1 ;  /* 0x00000001ff107424 */ /* 0x000fe200078e00ff */
[----:B------:R-:W-:Y:S01]  /*37d0*/  LOP3.LUT R10, R13, 0x800fffff, RZ, 0xc0, !PT ;  /* 0x800fffff0d0a7812 */ /* 0x000fe200078ec0ff */
[----:B------:R-:W-:Y:S01]  /*37e0*/  BSSY.RECONVERGENT B1, `(.L_x_126) ;  /* 0x0000054000017945 */ /* 0x000fe20003800200 */
[C---:B------:R-:W-:Y:S02]  /*37f0*/  FSETP.GEU.AND P2, PT, |R15|.reuse, 1.469367938527859385e-39, PT ;  /* 0x001000000f00780b */ /* 0x040fe40003f4e200 */
[----:B------:R-:W-:Y:S02]  /*3800*/  LOP3.LUT R11, R10, 0x3ff00000, RZ, 0xfc, !PT ;  /* 0x3ff000000a0b7812 */ /* 0x000fe400078efcff */
[----:B------:R-:W-:Y:S02]  /*3810*/  MOV R10, R12 ;  /* 0x0000000c000a7202 */ /* 0x000fe40000000f00 */
[----:B------:R-:W-:-:S02]  /*3820*/  LOP3.LUT R25, R15, 0x7ff00000, RZ, 0xc0, !PT ;  /* 0x7ff000000f197812 */ /* 0x000fc400078ec0ff */
[----:B------:R-:W-:Y:S01]  /*3830*/  MOV R26, 0x1ca00000 ;  /* 0x1ca00000001a7802 */ /* 0x000fe20000000f00 */
[----:B------:R-:W-:Y:S01]  /*3840*/  @!P0 DMUL R10, R12, 8.98846567431157953865e+307 ;  /* 0x7fe000000c0a8828 */ /* 0x000fe20000000000 */
[----:B------:R-:W-:-:S03]  /*3850*/  LOP3.LUT R28, R13, 0x7ff00000, RZ, 0xc0, !PT ;  /* 0x7ff000000d1c7812 */ /* 0x000fc600078ec0ff */
[----:B------:R-:W-:Y:S02]  /*3860*/  @!P2 LOP3.LUT R18, R13, 0x7ff00000, RZ, 0xc0, !PT ;  /* 0x7ff000000d12a812 */ /* 0x000fe400078ec0ff */
[----:B------:R-:W0:Y:S01]  /*3870*/  MUFU.RCP64H R17, R11 ;  /* 0x0000000b00117308 */ /* 0x000e220000001800 */
[C---:B------:R-:W-:Y:S02]  /*3880*/  ISETP.GE.U32.AND P1, PT, R25.reuse, R28, PT ;  /* 0x0000001c1900720c */ /* 0x040fe40003f26070 */
[----:B------:R-:W-:Y:S02]  /*3890*/  @!P2 ISETP.GE.U32.AND P3, PT, R25, R18, PT ;  /* 0x000000121900a20c */ /* 0x000fe40003f66070 */
[----:B------:R-:W-:Y:S02]  /*38a0*/  @!P0 LOP3.LUT R28, R11, 0x7ff00000, RZ, 0xc0, !PT ;  /* 0x7ff000000b1c8812 */ /* 0x000fe400078ec0ff */
[----:B------:R-:W-:-:S04]  /*38b0*/  @!P2 SEL R19, R26, 0x63400000, !P3 ;  /* 0x634000001a13a807 */ /* 0x000fc80005800000 */
[----:B------:R-:W-:-:S04]  /*38c0*/  @!P2 LOP3.LUT R22, R19, 0x80000000, R15, 0xf8, !PT ;  /* 0x800000001316a812 */ /* 0x000fc800078ef80f */
[----:B------:R-:W-:Y:S01]  /*38d0*/  @!P2 LOP3.LUT R23, R22, 0x100000, RZ, 0xfc, !PT ;  /* 0x001000001617a812 */ /* 0x000fe200078efcff */
[----:B------:R-:W-:Y:S01]  /*38e0*/  @!P2 IMAD.MOV.U32 R22, RZ, RZ, RZ ;  /* 0x000000ffff16a224 */ /* 0x000fe200078e00ff */
[----:B0-----:R-:W-:-:S08]  /*38f0*/  DFMA R20, R16, -R10, 1 ;  /* 0x3ff000001014742b */ /* 0x001fd0000000080a */
[----:B------:R-:W-:-:S08]  /*3900*/  DFMA R20, R20, R20, R20 ;  /* 0x000000141414722b */ /* 0x000fd00000000014 */
[----:B------:R-:W-:Y:S01]  /*3910*/  DFMA R20, R16, R20, R16 ;  /* 0x000000141014722b */ /* 0x000fe20000000010 */
[----:B------:R-:W-:Y:S02]  /*3920*/  SEL R17, R26, 0x63400000, !P1 ;  /* 0x634000001a117807 */ /* 0x000fe40004800000 */
[----:B------:R-:W-:Y:S02]  /*3930*/  MOV R16, R14 ;  /* 0x0000000e00107202 */ /* 0x000fe40000000f00 */
[----:B------:R-:W-:-:S03]  /*3940*/  LOP3.LUT R17, R17, 0x800fffff, R15, 0xf8, !PT ;  /* 0x800fffff11117812 */ /* 0x000fc600078ef80f */
[----:B------:R-:W-:-:S03]  /*3950*/  DFMA R18, R20, -R10, 1 ;  /* 0x3ff000001412742b */ /* 0x000fc6000000080a */
[----:B------:R-:W-:-:S05]  /*3960*/  @!P2 DFMA R16, R16, 2, -R22 ;  /* 0x400000001010a82b */ /* 0x000fca0000000816 */
[----:B------:R-:W-:-:S08]  /*3970*/  DFMA R18, R20, R18, R20 ;  /* 0x000000121412722b */ /* 0x000fd00000000014 */
[----:B------:R-:W-:-:S08]  /*3980*/  DMUL R20, R18, R16 ;  /* 0x0000001012147228 */ /* 0x000fd00000000000 */
[----:B------:R-:W-:-:S08]  /*3990*/  DFMA R22, R20, -R10, R16 ;  /* 0x8000000a1416722b */ /* 0x000fd00000000010 */
[----:B------:R-:W-:Y:S01]  /*39a0*/  DFMA R22, R18, R22, R20 ;  /* 0x000000161216722b */ /* 0x000fe20000000014 */
[----:B------:R-:W-:Y:S02]  /*39b0*/  MOV R21, R25 ;  /* 0x0000001900157202 */ /* 0x000fe40000000f00 */
[----:B------:R-:W-:-:S04]  /*39c0*/  @!P2 LOP3.LUT R21, R17, 0x7ff00000, RZ, 0xc0, !PT ;  /* 0x7ff000001115a812 */ /* 0x000fc800078ec0ff */
[----:B------:R-:W-:-:S04]  /*39d0*/  IADD3 R18, PT, PT, R21, -0x1, RZ ;  /* 0xffffffff15127810 */ /* 0x000fc80007ffe0ff */
[----:B------:R-:W-:Y:S01]  /*39e0*/  ISETP.GT.U32.AND P0, PT, R18, 0x7feffffe, PT ;  /* 0x7feffffe1200780c */ /* 0x000fe20003f04070 */
[----:B------:R-:W-:-:S05]  /*39f0*/  VIADD R18, R28, 0xffffffff ;  /* 0xffffffff1c127836 */ /* 0x000fca0000000000 */
        /* <DEDUP_REMOVED lines=13> */
[----:B------:R-:W-:Y:S01]  /*3ad0*/  DFMA R10, R22, -R10, R16 ;  /* 0x8000000a160a722b */ /* 0x000fe20000000010 */
[----:B------:R-:W-:-:S09]  /*3ae0*/  MOV R14, RZ ;  /* 0x000000ff000e7202 */ /* 0x000fd20000000f00 */
[C---:B------:R-:W-:Y:S02]  /*3af0*/  FSETP.NEU.AND P0, PT, R11.reuse, RZ, PT ;  /* 0x000000ff0b00720b */ /* 0x040fe40003f0d000 */
[----:B------:R-:W-:-:S04]  /*3b00*/  LOP3.LUT R13, R11, 0x80000000, R13, 0x48, !PT ;  /* 0x800000000b0d7812 */ /* 0x000fc800078e480d */
[----:B------:R-:W-:-:S07]  /*3b10*/  LOP3.LUT R15, R13, R15, RZ, 0xfc, !PT ;  /* 0x0000000f0d0f7212 */ /* 0x000fce00078efcff */
[----:B------:R-:W-:Y:S05]  /*3b20*/  @!P0 BRA `(.L_x_128) ;  /* 0x00000000007c8947 */ /* 0x000fea0003800000 */
[----:B------:R-:W-:Y:S01]  /*3b30*/  IADD3 R11, PT, PT, -R20, RZ, RZ ;  /* 0x000000ff140b7210 */ /* 0x000fe20007ffe1ff */
[----:B------:R-:W-:Y:S01]  /*3b40*/  IMAD.MOV.U32 R10, RZ, RZ, RZ ;  /* 0x000000ffff0a7224 */ /* 0x000fe200078e00ff */
[----:B------:R-:W-:-:S05]  /*3b50*/  DMUL.RP R14, R22, R14 ;  /* 0x0000000e160e7228 */ /* 0x000fca0000008000 */
[----:B------:R-:W-:-:S05]  /*3b60*/  DFMA R10, R18, -R10, R22 ;  /* 0x8000000a120a722b */ /* 0x000fca0000000016 */
[----:B------:R-:W-:Y:S02]  /*3b70*/  LOP3.LUT R13, R15, R13, RZ, 0x3c, !PT ;  /* 0x0000000d0f0d7212 */ /* 0x000fe400078e3cff */
[----:B------:R-:W-:-:S04]  /*3b80*/  IADD3 R10, PT, PT, -R20, -0x43300000, RZ ;  /* 0xbcd00000140a7810 */ /* 0x000fc80007ffe1ff */
[----:B------:R-:W-:-:S04]  /*3b90*/  FSETP.NEU.AND P0, PT, |R11|, R10, PT ;  /* 0x0000000a0b00720b */ /* 0x000fc80003f0d200 */
[----:B------:R-:W-:Y:S02]  /*3ba0*/  FSEL R18, R14, R18, !P0 ;  /* 0x000000120e127208 */ /* 0x000fe40004000000 */
[----:B------:R-:W-:Y:S01]  /*3bb0*/  FSEL R19, R13, R19, !P0 ;  /* 0x000000130d137208 */ /* 0x000fe20004000000 */
[----:B------:R-:W-:Y:S06]  /*3bc0*/  BRA `(.L_x_128) ;  /* 0x0000000000547947 */ /* 0x000fec0003800000 */
.L_x_127:
[----:B------:R-:W-:-:S14]  /*3bd0*/  DSETP.NAN.AND P0, PT, R14, R14, PT ;  /* 0x0000000e0e00722a */ /* 0x000fdc0003f08000 */
[----:B------:R-:W-:Y:S05]  /*3be0*/  @P0 BRA `(.L_x_129) ;  /* 0x0000000000440947 */ /* 0x000fea0003800000 */
[----:B------:R-:W-:-:S14]  /*3bf0*/  DSETP.NAN.AND P0, PT, R12, R12, PT ;  /* 0x0000000c0c00722a */ /* 0x000fdc0003f08000 */
[----:B------:R-:W-:Y:S05]  /*3c00*/  @P0 BRA `(.L_x_130) ;  /* 0x0000000000300947 */ /* 0x000fea0003800000 */
[----:B------:R-:W-:Y:S02]  /*3c10*/  ISETP.NE.AND P0, PT, R21, R28, PT ;  /* 0x0000001c1500720c */ /* 0x000fe40003f05270 */
[----:B------:R-:W-:Y:S02]  /*3c20*/  MOV R18, 0x0 ;  /* 0x0000000000127802 */ /* 0x000fe40000000f00 */
[----:B------:R-:W-:-:S09]  /*3c30*/  MOV R19, 0xfff80000 ;  /* 0xfff8000000137802 */ /* 0x000fd20000000f00 */
[----:B------:R-:W-:Y:S05]  /*3c40*/  @!P0 BRA `(.L_x_128) ;  /* 0x0000000000348947 */ /* 0x000fea0003800000 */
[----:B------:R-:W-:Y:S02]  /*3c50*/  ISETP.NE.AND P0, PT, R21, 0x7ff00000, PT ;  /* 0x7ff000001500780c */ /* 0x000fe40003f05270 */
[----:B------:R-:W-:Y:S02]  /*3c60*/  LOP3.LUT R19, R15, 0x80000000, R13, 0x48, !PT ;  /* 0x800000000f137812 */ /* 0x000fe400078e480d */
[----:B------:R-:W-:-:S13]  /*3c70*/  ISETP.EQ.OR P0, PT, R28, RZ, !P0 ;  /* 0x000000ff1c00720c */ /* 0x000fda0004702670 */
[----:B------:R-:W-:Y:S01]  /*3c80*/  @P0 LOP3.LUT R10, R19, 0x7ff00000, RZ, 0xfc, !PT ;  /* 0x7ff00000130a0812 */ /* 0x000fe200078efcff */
[----:B------:R-:W-:Y:S01]  /*3c90*/  @!P0 IMAD.MOV.U32 R18, RZ, RZ, RZ ;  /* 0x000000ffff128224 */ /* 0x000fe200078e00ff */
[----:B------:R-:W-:Y:S02]  /*3ca0*/  @P0 MOV R18, RZ ;  /* 0x000000ff00120202 */ /* 0x000fe40000000f00 */
[----:B------:R-:W-:Y:S01]  /*3cb0*/  @P0 MOV R19, R10 ;  /* 0x0000000a00130202 */ /* 0x000fe20000000f00 */
[----:B------:R-:W-:Y:S06]  /*3cc0*/  BRA `(.L_x_128) ;  /* 0x0000000000147947 */ /* 0x000fec0003800000 */
.L_x_130:
[----:B------:R-:W-:Y:S01]  /*3cd0*/  LOP3.LUT R19, R13, 0x80000, RZ, 0xfc, !PT ;  /* 0x000800000d137812 */ /* 0x000fe200078efcff */
[----:B------:R-:W-:Y:S01]  /*3ce0*/  IMAD.MOV.U32 R18, RZ, RZ, R12 ;  /* 0x000000ffff127224 */ /* 0x000fe200078e000c */
[----:B------:R-:W-:Y:S06]  /*3cf0*/  BRA `(.L_x_128) ;  /* 0x0000000000087947 */ /* 0x000fec0003800000 */
.L_x_129:
[----:B------:R-:W-:Y:S02]  /*3d00*/  LOP3.LUT R19, R15, 0x80000, RZ, 0xfc, !PT ;  /* 0x000800000f137812 */ /* 0x000fe400078efcff */
[----:B------:R-:W-:-:S07]  /*3d10*/  MOV R18, R14 ;  /* 0x0000000e00127202 */ /* 0x000fce0000000f00 */
.L_x_128:
[----:B------:R-:W-:Y:S05]  /*3d20*/  BSYNC.RECONVERGENT B1 ;  /* 0x0000000000017941 */ /* 0x000fea0003800200 */
.L_x_126:
[----:B------:R-:W-:Y:S01]  /*3d30*/  HFMA2 R11, -RZ, RZ, 0, 0 ;  /* 0x00000000ff0b7431 */ /* 0x000fe200000001ff */
[----:B------:R-:W-:Y:S01]  /*3d40*/  MOV R10, R0 ;  /* 0x00000000000a7202 */ /* 0x000fe20000000f00 */
[----:B------:R-:W-:Y:S01]  /*3d50*/  IMAD.MOV.U32 R13, RZ, RZ, R19 ;  /* 0x000000ffff0d7224 */ /* 0x000fe200078e0013 */
[----:B------:R-:W-:Y:S02]  /*3d60*/  MOV R12, R18 ;  /* 0x00000012000c7202 */ /* 0x000fe40000000f00 */
[----:B------:R-:W-:Y:S05]  /*3d70*/  RET.REL.NODEC R10 `(_Z17cal_atomORion_funP6float2PfPdiS2_S2_iii) ;  /* 0xffffffc00aa07950 */ /* 0x000fea0003c3ffff */
.L_x_131:
        /* <DEDUP_REMOVED lines=16> */
.L_x_134:


//--------------------- .text._Z8set_ZeroP6float2ii --------------------------
	.section	.text._Z8set_ZeroP6float2ii,"ax",@progbits
	.align	128
        .global         _Z8set_ZeroP6float2ii
        .type           _Z8set_ZeroP6float2ii,@function
        .size           _Z8set_ZeroP6float2ii,(.L_x_144 - _Z8set_ZeroP6float2ii)
        .other          _Z8set_ZeroP6float2ii,@"STO_CUDA_ENTRY STV_DEFAULT"
_Z8set_ZeroP6float2ii:
.text._Z8set_ZeroP6float2ii:
        /* <DEDUP_REMOVED lines=15> */
[----:B------:R-:W-:-:S04]  /*00f0*/  IMAD R5, R0, UR7, R5 ;  /* 0x0000000700057c24 */ /* 0x000fc8000f8e0205 */
[----:B0-----:R-:W-:-:S05]  /*0100*/  IMAD.WIDE R2, R5, 0x8, R2 ;  /* 0x0000000805027825 */ /* 0x001fca00078e0202 */
[----:B-1----:R-:W-:Y:S01]  /*0110*/  STG.E.64 desc[UR4][R2.64], RZ ;  /* 0x000000ff02007986 */ /* 0x002fe2000c101b04 */
[----:B------:R-:W-:Y:S05]  /*0120*/  EXIT ;  /* 0x000000000000794d */ /* 0x000fea0003800000 */
.L_x_132:
        /* <DEDUP_REMOVED lines=13> */
.L_x_144:


//--------------------- .nv.global.init           --------------------------
	.section	.nv.global.init,"aw",@progbits
	.align	4
.nv.global.init:
	.type		__cudart_i2opi_f,@object
	.size		__cudart_i2opi_f,(.L_0 - __cudart_i2opi_f)
__cudart_i2opi_f:
        /*0000*/ 	.byte	0x41, 0x90, 0x43, 0x3c, 0x99, 0x95, 0x62, 0xdb, 0xc0, 0xdd, 0x34, 0xf5, 0xd1, 0x57, 0x27, 0xfc
        /*0010*/ 	.byte	0x29, 0x15, 0x44, 0x4e, 0x6e, 0x83, 0xf9, 0xa2
.L_0:


//--------------------- .nv.shared.reserved.0     --------------------------
	.section	.nv.shared.reserved.0,"aw",@nobits
	.weak		__nv_reservedSMEM_offset_0_alias
	.size		__nv_reservedSMEM_offset_0_alias, 0, 64
	.other		__nv_reservedSMEM_offset_0_alias,@"STO_CUDA_RESERVED_SHARED STV_DEFAULT"
__nv_reservedSMEM_offset_0_alias:
	.zero		0
	.zero		64


//--------------------- .nv.constant0._Z11p_exp_sigmaP6float2miiiif --------------------------
	.section	.nv.constant0._Z11p_exp_sigmaP6float2miiiif,"a",@progbits
	.sectionflags	@""
	.align	4
.nv.constant0._Z11p_exp_sigmaP6float2miiiif:
	.zero		932


//--------------------- .nv.constant0._Z19p_aperTrue_pointMulP6float2mPdiiii --------------------------
	.section	.nv.constant0._Z19p_aperTrue_pointMulP6float2mPdiiii,"a",@progbits
	.sectionflags	@""
	.align	4
.nv.constant0._Z19p_aperTrue_pointMulP6float2mPdiiii:
	.zero		936


//--------------------- .nv.constant0._Z9ifftShiftP6float2miiii --------------------------
	.section	.nv.constant0._Z9ifftShiftP6float2miiii,"a",@progbits
	.sectionflags	@""
	.align	4
.nv.constant0._Z9ifftShiftP6float2miiii:
	.zero		928


//--------------------- .nv.constant0._Z16copy_result_to_pP6float2S0_iif --------------------------
	.section	.nv.constant0._Z16copy_result_to_pP6float2S0_iif,"a",@progbits
	.sectionflags	@""
	.align	4
.nv.constant0._Z16copy_result_to_pP6float2S0_iif:
	.zero		924


//--------------------- .nv.constant0._Z15cal_absorb_fun2P6float2PfS1_PdiS2_S2_iii --------------------------
	.section	.nv.constant0._Z15cal_absorb_fun2P6float2PfS1_PdiS2_S2_iii,"a",@progbits
	.sectionflags	@""
	.align	4
.nv.constant0._Z15cal_absorb_fun2P6float2PfS1_PdiS2_S2_iii:
	.zero		964


//--------------------- .nv.constant0._Z18cal_atomAndion_funP6float2PfPdiS2_S2_iii --------------------------
	.section	.nv.constant0._Z18cal_atomAndion_funP6float2PfPdiS2_S2_iii,"a",@progbits
	.sectionflags	@""
	.align	4
.nv.constant0._Z18cal_atomAndion_funP6float2PfPdiS2_S2_iii:
	.zero		956


//--------------------- .nv.constant0._Z13add_fun_absobP6float2S0_ii --------------------------
	.section	.nv.constant0._Z13add_fun_absobP6float2S0_ii,"a",@progbits
	.sectionflags	@""
	.align	4
.nv.constant0._Z13add_fun_absobP6float2S0_ii:
	.zero		920


//--------------------- .nv.constant0._Z14cal_absorb_funP6float2PfS1_PdiS2_S2_iii --------------------------
	.section	.nv.constant0._Z14cal_absorb_funP6float2PfS1_PdiS2_S2_iii,"a",@progbits
	.sectionflags	@""
	.align	4
.nv.constant0._Z14cal_absorb_funP6float2PfS1_PdiS2_S2_iii:
	.zero		964


//--------------------- .nv.constant0._Z17cal_atomORion_funP6float2PfPdiS2_S2_iii --------------------------
	.section	.nv.constant0._Z17cal_atomORion_funP6float2PfPdiS2_S2_iii,"a",@progbits
	.sectionflags	@""
	.align	4
.nv.constant0._Z17cal_atomORion_funP6float2PfPdiS2_S2_iii:
	.zero		956


//--------------------- .nv.constant0._Z8set_ZeroP6float2ii --------------------------
	.section	.nv.constant0._Z8set_ZeroP6float2ii,"a",@progbits
	.sectionflags	@""
	.align	4
.nv.constant0._Z8set_ZeroP6float2ii:
	.zero		912


//--------------------- SYMBOLS --------------------------

	.type		.nv.reservedSmem.offset0,@object
	.size		.nv.reservedSmem.offset0,0x4
